// auto-generated by cutlass_sweep.conv — config: {"arch": "sm_100", "cluster_m": 1, "cluster_n": 1, "conv_kind": "fprop", "dtype": "tf32", "ndim": 3, "tile_k": 64, "tile_m": 64, "tile_n": 64}
#include "cutlass/cutlass.h"
#include "cute/tensor.hpp"
#include "cutlass/kernel_hardware_info.hpp"
#include "cutlass/conv/convolution.h"
#include "cutlass/conv/dispatch_policy.hpp"
#include "cutlass/conv/collective/collective_builder.hpp"
#include "cutlass/conv/kernel/conv_universal.hpp"
#include "cutlass/conv/device/conv_universal_adapter.hpp"
#include "cutlass/epilogue/collective/collective_builder.hpp"

using namespace cute;
using Elem = cutlass::tfloat32_t;
using Acc  = float;
using LayoutAB = cutlass::layout::TensorNDHWC;
using LayoutC  = cutlass::layout::TensorNDHWC;
constexpr auto ConvOp = cutlass::conv::Operator::kFprop;
using TileShape    = Shape<_64, _64, Shape<_64>>;
using ClusterShape = Shape<_1, _1, _1>;

using CollectiveEpilogue = typename cutlass::epilogue::collective::CollectiveBuilder<
    cutlass::arch::Sm100, cutlass::arch::OpClassTensorOp,
    TileShape, ClusterShape,
    cutlass::epilogue::collective::EpilogueTileAuto,
    Acc, Acc,
    Elem, LayoutC, 128 / cutlass::sizeof_bits<Elem>::value,
    Elem, LayoutC, 128 / cutlass::sizeof_bits<Elem>::value,
    cutlass::epilogue::collective::EpilogueScheduleAuto
  >::CollectiveOp;

using CollectiveMainloop = typename cutlass::conv::collective::CollectiveBuilder<
    cutlass::arch::Sm100, cutlass::arch::OpClassTensorOp, ConvOp,
    Elem, LayoutAB, 128 / cutlass::sizeof_bits<Elem>::value,
    Elem, LayoutAB, 128 / cutlass::sizeof_bits<Elem>::value,
    Acc,
    TileShape, ClusterShape,
    cutlass::conv::collective::StageCountAutoCarveout<
        static_cast<int>(sizeof(typename CollectiveEpilogue::SharedStorage))>,
    cutlass::conv::collective::KernelScheduleAuto
  >::CollectiveOp;

using ProblemShape = cutlass::conv::ConvProblemShape<
    ConvOp, CollectiveMainloop::DispatchPolicy::NumSpatialDimensions>;
using ConvKernel = cutlass::conv::kernel::ConvUniversal<
    ProblemShape, CollectiveMainloop, CollectiveEpilogue>;
using Conv = cutlass::conv::device::ConvUniversalAdapter<ConvKernel>;

auto* _anchor = &cutlass::device_kernel<ConvKernel>;


// ===== COMPILED SASS (sm_100a) =====

	.target	sm_100a

	.elftype	@"ET_EXEC"


//--------------------- .note.nv.tkinfo           --------------------------
	.section	.note.nv.tkinfo,"",@"SHT_NOTE"
	.sectionflags	@"SHF_NOTE_NV_TKINFO"
	.tkinfo
        /*0018*/ 	.word	0x00000002
        /*0030*/ 	.string	""
        /*0030*/ 	.string	"ptxas"
        /*0030*/ 	.string	"Cuda compilation tools, release 13.0, V13.0.88"
        /*0030*/ 	.string	"Build cuda_13.0.r13.0/compiler.36424714_0"
        /*0030*/ 	.string	"-arch sm_100a -m 64 "



//--------------------- .note.nv.cuinfo           --------------------------
	.section	.note.nv.cuinfo,"",@"SHT_NOTE"
	.sectionflags	@"SHF_NOTE_NV_CUINFO"
        /*0018*/ 	.short	0x0002
        /*001a*/ 	.short	0x0064
        /*001c*/ 	.short	0x0082
	.zero		2


//--------------------- .nv.info                  --------------------------
	.section	.nv.info,"",@"SHT_CUDA_INFO"
	.align	4


	//----- nvinfo : EIATTR_REGCOUNT
	.align		4
        /*0000*/ 	.byte	0x04, 0x2f
        /*0002*/ 	.short	(.L_19 - .L_18)
	.align		4
.L_18:
        /*0004*/ 	.word	index@(_ZN7cutlass13device_kernelINS_4conv6kernel13ConvUniversalINS1_16ConvProblemShapeILNS1_8OperatorE0ELi3EEENS1_10collective14CollectiveConvINS1_47MainloopSm100TmaUmmaWarpSpecializedImplicitGemmILS5_0ELi6ELi3ELi1ELi2EN4cute5tupleIJNSA_1CILi1EEESD_SD_EEEEENSB_IJNSC_ILi64EEESG_NSB_IJSG_EEEEEENS_10tfloat32_tESJ_NSA_8TiledMMAINSA_8MMA_AtomIJNSA_17SM100_MMA_TF32_SSISJ_SJ_fLi64ELi64ELNSA_4UMMA5MajorE0ELSO_0ELNSN_7ScaleInE0ELSP_0EEEEEENSA_6LayoutISE_NSB_IJNSC_ILi0EEEST_ST_EEEEENSB_IJNSA_10UnderscoreESW_SW_EEEEENS7_6detail27Sm100ImplicitGemmTileTraitsINSA_20SM90_TMA_LOAD_IM2COLENSA_14ComposedLayoutINSA_7SwizzleILi3ELi4ELi3EEENSA_18smem_ptr_flag_bitsILi32EEENSS_INSB_IJNSC_ILi8EEENSC_ILi32EEEEEENSB_IJS18_SD_EEEEEEEvEENS10_INSA_13SM90_TMA_LOADES1C_vEEEENS_8epilogue10collective18CollectiveEpilogueINS1H_23Sm100TmaWarpSpecializedILi3ELi2ELi16ELb1ELb0EEEJSI_NSB_IJNSS_ISG_SD_EENSS_IS18_SD_EEEEESJ_NSB_IJNSB_IJllllEEESD_ST_EEESJ_S1Q_NS1H_6fusion15FusionCallbacksIS1L_NS1R_17LinearCombinationISJ_fSJ_fLNS_15FloatRoundStyleE2EEESI_S1O_JEEENSA_5SM1004TMEM4LOAD26SM100_TMEM_LOAD_16dp128b8xES11_S1C_NSA_17SM75_U32x4_LDSM_NENSA_21SM90_TMA_STORE_IM2COLES1C_NSA_17SM90_U32x4_STSM_NENSA_39AutoVectorizingCopyWithAssumedAlignmentILi128EEEEEEvvEEEEvNT_6ParamsE)
        /*0008*/ 	.word	0x0000005d


	//----- nvinfo : EIATTR_FRAME_SIZE
	.align		4
.L_19:
        /*000c*/ 	.byte	0x04, 0x11
        /*000e*/ 	.short	(.L_21 - .L_20)
	.align		4
.L_20:
        /*0010*/ 	.word	index@($__internal_2_$__cuda_sm10x_tcgen05_guardrail_trap_unallocated_columns_being_dealloced)
        /*0014*/ 	.word	0x00000008


	//----- nvinfo : EIATTR_FRAME_SIZE
	.align		4
.L_21:
        /*0018*/ 	.byte	0x04, 0x11
        /*001a*/ 	.short	(.L_23 - .L_22)
	.align		4
.L_22:
        /*001c*/ 	.word	index@($__internal_1_$__cuda_sm10x_tcgen05_guardrail_trap_phase_invalid_during_alloc)
        /*0020*/ 	.word	0x00000008


	//----- nvinfo : EIATTR_FRAME_SIZE
	.align		4
.L_23:
        /*0024*/ 	.byte	0x04, 0x11
        /*0026*/ 	.short	(.L_25 - .L_24)
	.align		4
.L_24:
        /*0028*/ 	.word	index@($__internal_0_$__cuda_sm10x_tcgen05_guardrail_trap_col_being_dealloced_not_returned_by_alloc)
        /*002c*/ 	.word	0x00000008


	//----- nvinfo : EIATTR_FRAME_SIZE
	.align		4
.L_25:
        /*0030*/ 	.byte	0x04, 0x11
        /*0032*/ 	.short	(.L_27 - .L_26)
	.align		4
.L_26:
        /*0034*/ 	.word	index@(_ZN7cutlass13device_kernelINS_4conv6kernel13ConvUniversalINS1_16ConvProblemShapeILNS1_8OperatorE0ELi3EEENS1_10collective14CollectiveConvINS1_47MainloopSm100TmaUmmaWarpSpecializedImplicitGemmILS5_0ELi6ELi3ELi1ELi2EN4cute5tupleIJNSA_1CILi1EEESD_SD_EEEEENSB_IJNSC_ILi64EEESG_NSB_IJSG_EEEEEENS_10tfloat32_tESJ_NSA_8TiledMMAINSA_8MMA_AtomIJNSA_17SM100_MMA_TF32_SSISJ_SJ_fLi64ELi64ELNSA_4UMMA5MajorE0ELSO_0ELNSN_7ScaleInE0ELSP_0EEEEEENSA_6LayoutISE_NSB_IJNSC_ILi0EEEST_ST_EEEEENSB_IJNSA_10UnderscoreESW_SW_EEEEENS7_6detail27Sm100ImplicitGemmTileTraitsINSA_20SM90_TMA_LOAD_IM2COLENSA_14ComposedLayoutINSA_7SwizzleILi3ELi4ELi3EEENSA_18smem_ptr_flag_bitsILi32EEENSS_INSB_IJNSC_ILi8EEENSC_ILi32EEEEEENSB_IJS18_SD_EEEEEEEvEENS10_INSA_13SM90_TMA_LOADES1C_vEEEENS_8epilogue10collective18CollectiveEpilogueINS1H_23Sm100TmaWarpSpecializedILi3ELi2ELi16ELb1ELb0EEEJSI_NSB_IJNSS_ISG_SD_EENSS_IS18_SD_EEEEESJ_NSB_IJNSB_IJllllEEESD_ST_EEESJ_S1Q_NS1H_6fusion15FusionCallbacksIS1L_NS1R_17LinearCombinationISJ_fSJ_fLNS_15FloatRoundStyleE2EEESI_S1O_JEEENSA_5SM1004TMEM4LOAD26SM100_TMEM_LOAD_16dp128b8xES11_S1C_NSA_17SM75_U32x4_LDSM_NENSA_21SM90_TMA_STORE_IM2COLES1C_NSA_17SM90_U32x4_STSM_NENSA_39AutoVectorizingCopyWithAssumedAlignmentILi128EEEEEEvvEEEEvNT_6ParamsE)
        /*0038*/ 	.word	0x00000008


	//----- nvinfo : EIATTR_MIN_STACK_SIZE
	.align		4
.L_27:
        /*003c*/ 	.byte	0x04, 0x12
        /*003e*/ 	.short	(.L_29 - .L_28)
	.align		4
.L_28:
        /*0040*/ 	.word	index@(_ZN7cutlass13device_kernelINS_4conv6kernel13ConvUniversalINS1_16ConvProblemShapeILNS1_8OperatorE0ELi3EEENS1_10collective14CollectiveConvINS1_47MainloopSm100TmaUmmaWarpSpecializedImplicitGemmILS5_0ELi6ELi3ELi1ELi2EN4cute5tupleIJNSA_1CILi1EEESD_SD_EEEEENSB_IJNSC_ILi64EEESG_NSB_IJSG_EEEEEENS_10tfloat32_tESJ_NSA_8TiledMMAINSA_8MMA_AtomIJNSA_17SM100_MMA_TF32_SSISJ_SJ_fLi64ELi64ELNSA_4UMMA5MajorE0ELSO_0ELNSN_7ScaleInE0ELSP_0EEEEEENSA_6LayoutISE_NSB_IJNSC_ILi0EEEST_ST_EEEEENSB_IJNSA_10UnderscoreESW_SW_EEEEENS7_6detail27Sm100ImplicitGemmTileTraitsINSA_20SM90_TMA_LOAD_IM2COLENSA_14ComposedLayoutINSA_7SwizzleILi3ELi4ELi3EEENSA_18smem_ptr_flag_bitsILi32EEENSS_INSB_IJNSC_ILi8EEENSC_ILi32EEEEEENSB_IJS18_SD_EEEEEEEvEENS10_INSA_13SM90_TMA_LOADES1C_vEEEENS_8epilogue10collective18CollectiveEpilogueINS1H_23Sm100TmaWarpSpecializedILi3ELi2ELi16ELb1ELb0EEEJSI_NSB_IJNSS_ISG_SD_EENSS_IS18_SD_EEEEESJ_NSB_IJNSB_IJllllEEESD_ST_EEESJ_S1Q_NS1H_6fusion15FusionCallbacksIS1L_NS1R_17LinearCombinationISJ_fSJ_fLNS_15FloatRoundStyleE2EEESI_S1O_JEEENSA_5SM1004TMEM4LOAD26SM100_TMEM_LOAD_16dp128b8xES11_S1C_NSA_17SM75_U32x4_LDSM_NENSA_21SM90_TMA_STORE_IM2COLES1C_NSA_17SM90_U32x4_STSM_NENSA_39AutoVectorizingCopyWithAssumedAlignmentILi128EEEEEEvvEEEEvNT_6ParamsE)
        /*0044*/ 	.word	0x00000008
.L_29:


//--------------------- .nv.compat                --------------------------
	.section	.nv.compat,"",@"SHT_CUDA_COMPAT_INFO"
	.align	4
        /*0000*/ 	.byte	0x02, 0x09, 0x01, 0x00, 0x02, 0x02, 0x02, 0x00, 0x02, 0x05, 0x05, 0x00, 0x03, 0x07, 0x01, 0x01
        /*0010*/ 	.byte	0x02, 0x03, 0x01, 0x00, 0x02, 0x06, 0x01, 0x00, 0x04, 0x0b, 0x08, 0x00, 0x09, 0x00, 0x00, 0x00
        /*0020*/ 	.byte	0x00, 0x00, 0x00, 0x00


//--------------------- .nv.info._ZN7cutlass13device_kernelINS_4conv6kernel13ConvUniversalINS1_16ConvProblemShapeILNS1_8OperatorE0ELi3EEENS1_10collective14CollectiveConvINS1_47MainloopSm100TmaUmmaWarpSpecializedImplicitGemmILS5_0ELi6ELi3ELi1ELi2EN4cute5tupleIJNSA_1CILi1EEESD_SD_EEEEENSB_IJNSC_ILi64EEESG_NSB_IJSG_EEEEEENS_10tfloat32_tESJ_NSA_8TiledMMAINSA_8MMA_AtomIJNSA_17SM100_MMA_TF32_SSISJ_SJ_fLi64ELi64ELNSA_4UMMA5MajorE0ELSO_0ELNSN_7ScaleInE0ELSP_0EEEEEENSA_6LayoutISE_NSB_IJNSC_ILi0EEEST_ST_EEEEENSB_IJNSA_10UnderscoreESW_SW_EEEEENS7_6detail27Sm100ImplicitGemmTileTraitsINSA_20SM90_TMA_LOAD_IM2COLENSA_14ComposedLayoutINSA_7SwizzleILi3ELi4ELi3EEENSA_18smem_ptr_flag_bitsILi32EEENSS_INSB_IJNSC_ILi8EEENSC_ILi32EEEEEENSB_IJS18_SD_EEEEEEEvEENS10_INSA_13SM90_TMA_LOADES1C_vEEEENS_8epilogue10collective18CollectiveEpilogueINS1H_23Sm100TmaWarpSpecializedILi3ELi2ELi16ELb1ELb0EEEJSI_NSB_IJNSS_ISG_SD_EENSS_IS18_SD_EEEEESJ_NSB_IJNSB_IJllllEEESD_ST_EEESJ_S1Q_NS1H_6fusion15FusionCallbacksIS1L_NS1R_17LinearCombinationISJ_fSJ_fLNS_15FloatRoundStyleE2EEESI_S1O_JEEENSA_5SM1004TMEM4LOAD26SM100_TMEM_LOAD_16dp128b8xES11_S1C_NSA_17SM75_U32x4_LDSM_NENSA_21SM90_TMA_STORE_IM2COLES1C_NSA_17SM90_U32x4_STSM_NENSA_39AutoVectorizingCopyWithAssumedAlignmentILi128EEEEEEvvEEEEvNT_6ParamsE --------------------------
	.section	.nv.info._ZN7cutlass13device_kernelINS_4conv6kernel13ConvUniversalINS1_16ConvProblemShapeILNS1_8OperatorE0ELi3EEENS1_10collective14CollectiveConvINS1_47MainloopSm100TmaUmmaWarpSpecializedImplicitGemmILS5_0ELi6ELi3ELi1ELi2EN4cute5tupleIJNSA_1CILi1EEESD_SD_EEEEENSB_IJNSC_ILi64EEESG_NSB_IJSG_EEEEEENS_10tfloat32_tESJ_NSA_8TiledMMAINSA_8MMA_AtomIJNSA_17SM100_MMA_TF32_SSISJ_SJ_fLi64ELi64ELNSA_4UMMA5MajorE0ELSO_0ELNSN_7ScaleInE0ELSP_0EEEEEENSA_6LayoutISE_NSB_IJNSC_ILi0EEEST_ST_EEEEENSB_IJNSA_10UnderscoreESW_SW_EEEEENS7_6detail27Sm100ImplicitGemmTileTraitsINSA_20SM90_TMA_LOAD_IM2COLENSA_14ComposedLayoutINSA_7SwizzleILi3ELi4ELi3EEENSA_18smem_ptr_flag_bitsILi32EEENSS_INSB_IJNSC_ILi8EEENSC_ILi32EEEEEENSB_IJS18_SD_EEEEEEEvEENS10_INSA_13SM90_TMA_LOADES1C_vEEEENS_8epilogue10collective18CollectiveEpilogueINS1H_23Sm100TmaWarpSpecializedILi3ELi2ELi16ELb1ELb0EEEJSI_NSB_IJNSS_ISG_SD_EENSS_IS18_SD_EEEEESJ_NSB_IJNSB_IJllllEEESD_ST_EEESJ_S1Q_NS1H_6fusion15FusionCallbacksIS1L_NS1R_17LinearCombinationISJ_fSJ_fLNS_15FloatRoundStyleE2EEESI_S1O_JEEENSA_5SM1004TMEM4LOAD26SM100_TMEM_LOAD_16dp128b8xES11_S1C_NSA_17SM75_U32x4_LDSM_NENSA_21SM90_TMA_STORE_IM2COLES1C_NSA_17SM90_U32x4_STSM_NENSA_39AutoVectorizingCopyWithAssumedAlignmentILi128EEEEEEvvEEEEvNT_6ParamsE,"",@"SHT_CUDA_INFO"
	.sectionflags	@""
	.align	4


	//----- nvinfo : EIATTR_CUDA_API_VERSION
	.align		4
        /*0000*/ 	.byte	0x04, 0x37
        /*0002*/ 	.short	(.L_31 - .L_30)
.L_30:
        /*0004*/ 	.word	0x00000082


	//----- nvinfo : EIATTR_KPARAM_INFO
	.align		4
.L_31:
        /*0008*/ 	.byte	0x04, 0x17
        /*000a*/ 	.short	(.L_33 - .L_32)
.L_32:
        /*000c*/ 	.word	0x00000000
        /*0010*/ 	.short	0x0000
        /*0012*/ 	.short	0x0000
        /*0014*/ 	.byte	0x00, 0xf0, 0x01, 0x24


	//----- nvinfo : EIATTR_AT_ENTRY_FRAGMENTS
	.align		4
.L_33:
        /*0018*/ 	.byte	0x04, 0x4f
        /*001a*/ 	.short	(.L_35 - .L_34)


	//   ....[0]....
.L_34:
        /*001c*/ 	.word	0x00000006


	//----- nvinfo : EIATTR_RESERVED_SMEM_USED
	.align		4
.L_35:
        /*0020*/ 	.byte	0x01, 0x41
	.zero		2


	//----- nvinfo : EIATTR_SPARSE_MMA_MASK
	.align		4
        /*0024*/ 	.byte	0x03, 0x50
        /*0026*/ 	.short	0x0000


	//----- nvinfo : EIATTR_TCGEN05_1CTA_USED
	.align		4
        /*0028*/ 	.byte	0x01, 0x51
	.zero		2


	//----- nvinfo : EIATTR_MAXREG_COUNT
	.align		4
        /*002c*/ 	.byte	0x03, 0x1b
        /*002e*/ 	.short	0x00ff


	//----- nvinfo : EIATTR_NUM_BARRIERS
	.align		4
        /*0030*/ 	.byte	0x02, 0x4c
        /*0032*/ 	.byte	0x07
	.zero		1


	//----- nvinfo : EIATTR_EXTERNS
	.align		4
        /*0034*/ 	.byte	0x04, 0x0f
        /*0036*/ 	.short	(.L_37 - .L_36)


	//   ....[0]....
	.align		4
.L_36:
        /*0038*/ 	.word	index@(__assertfail)


	//----- nvinfo : EIATTR_MERCURY_ISA_VERSION
	.align		4
.L_37:
        /*003c*/ 	.byte	0x03, 0x5f
        /*003e*/ 	.short	0x0101


	//----- nvinfo : EIATTR_INT_WARP_WIDE_INSTR_OFFSETS
	.align		4
        /*0040*/ 	.byte	0x04, 0x31
        /*0042*/ 	.short	(.L_39 - .L_38)


	//   ....[0]....
.L_38:
        /*0044*/ 	.word	0x000076c0


	//   ....[1]....
        /*0048*/ 	.word	0x000076e0


	//   ....[2]....
        /*004c*/ 	.word	0x00007710


	//   ....[3]....
        /*0050*/ 	.word	0x00008410


	//   ....[4]....
        /*0054*/ 	.word	0x00008530


	//   ....[5]....
        /*0058*/ 	.word	0x000086e0


	//   ....[6]....
        /*005c*/ 	.word	0x00008740


	//----- nvinfo : EIATTR_COOP_GROUP_MASK_REGIDS
	.align		4
.L_39:
        /*0060*/ 	.byte	0x04, 0x29
        /*0062*/ 	.short	(.L_41 - .L_40)


	//   ....[0]....
.L_40:
        /*0064*/ 	.word	0xffffffff


	//   ....[1]....
        /*0068*/ 	.word	0xffffffff


	//   ....[2]....
        /*006c*/ 	.word	0xffffffff


	//   ....[3]....
        /*0070*/ 	.word	0xffffffff


	//   ....[4]....
        /*0074*/ 	.word	0xffffffff


	//   ....[5]....
        /*0078*/ 	.word	0xffffffff


	//   ....[6]....
        /*007c*/ 	.word	0xffffffff


	//   ....[7]....
        /*0080*/ 	.word	0xffffffff


	//   ....[8]....
        /*0084*/ 	.word	0xffffffff


	//   ....[9]....
        /*0088*/ 	.word	0xffffffff


	//   ....[10]....
        /*008c*/ 	.word	0xffffffff


	//   ....[11]....
        /*0090*/ 	.word	0xffffffff


	//----- nvinfo : EIATTR_COOP_GROUP_INSTR_OFFSETS
	.align		4
.L_41:
        /*0094*/ 	.byte	0x04, 0x28
        /*0096*/ 	.short	(.L_43 - .L_42)


	//   ....[0]....
.L_42:
        /*0098*/ 	.word	0x00000090


	//   ....[1]....
        /*009c*/ 	.word	0x00000520


	//   ....[2]....
        /*00a0*/ 	.word	0x000006d0


	//   ....[3]....
        /*00a4*/ 	.word	0x00000850


	//   ....[4]....
        /*00a8*/ 	.word	0x00000950


	//   ....[5]....
        /*00ac*/ 	.word	0x00000aa0


	//   ....[6]....
        /*00b0*/ 	.word	0x00005970


	//   ....[7]....
        /*00b4*/ 	.word	0x00006810


	//   ....[8]....
        /*00b8*/ 	.word	0x00006a20


	//   ....[9]....
        /*00bc*/ 	.word	0x00006a50


	//   ....[10]....
        /*00c0*/ 	.word	0x000075a0


	//   ....[11]....
        /*00c4*/ 	.word	0x000077e0


	//----- nvinfo : EIATTR_VRC_CTA_INIT_COUNT
	.align		4
.L_43:
        /*00c8*/ 	.byte	0x02, 0x4a
        /*00ca*/ 	.byte	0x80
	.zero		1


	//----- nvinfo : EIATTR_SYSCALL_OFFSETS
	.align		4
        /*00cc*/ 	.byte	0x04, 0x46
        /*00ce*/ 	.short	(.L_45 - .L_44)


	//   ....[0]....
.L_44:
        /*00d0*/ 	.word	0x000094d0


	//   ....[1]....
        /*00d4*/ 	.word	0x000095c0


	//   ....[2]....
        /*00d8*/ 	.word	0x0000a020


	//   ....[3]....
        /*00dc*/ 	.word	0x0000aac0


	//----- nvinfo : EIATTR_MBARRIER_INSTR_OFFSETS
	.align		4
.L_45:
        /*00e0*/ 	.byte	0x04, 0x39
        /*00e2*/ 	.short	(.L_47 - .L_46)


	//   ....[0]....
.L_46:
        /*00e4*/ 	.word	0x00000600
        /*00e8*/ 	.word	0x000000ff
        /*00ec*/ 	.word	0x00000000
        /*00f0*/ 	.short	0x0100
        /*00f2*/ 	.byte	0x04
	.zero		1


	//   ....[1]....
        /*00f4*/ 	.word	0x00000610
        /*00f8*/ 	.word	0x000000ff
        /*00fc*/ 	.word	0x00000030
        /*0100*/ 	.short	0x0100
        /*0102*/ 	.byte	0x04
	.zero		1


	//   ....[2]....
        /*0104*/ 	.word	0x00000620
        /*0108*/ 	.word	0x000000ff
        /*010c*/ 	.word	0x00000008
        /*0110*/ 	.short	0x0100
        /*0112*/ 	.byte	0x04
	.zero		1


	//   ....[3]....
        /*0114*/ 	.word	0x00000630
        /*0118*/ 	.word	0x000000ff
        /*011c*/ 	.word	0x00000038
        /*0120*/ 	.short	0x0100
        /*0122*/ 	.byte	0x04
	.zero		1


	//   ....[4]....
        /*0124*/ 	.word	0x00000640
        /*0128*/ 	.word	0x000000ff
        /*012c*/ 	.word	0x00000010
        /*0130*/ 	.short	0x0100
        /*0132*/ 	.byte	0x04
	.zero		1


	//   ....[5]....
        /*0134*/ 	.word	0x00000650
        /*0138*/ 	.word	0x000000ff
        /*013c*/ 	.word	0x00000040
        /*0140*/ 	.short	0x0100
        /*0142*/ 	.byte	0x04
	.zero		1


	//   ....[6]....
        /*0144*/ 	.word	0x00000660
        /*0148*/ 	.word	0x000000ff
        /*014c*/ 	.word	0x00000018
        /*0150*/ 	.short	0x0100
        /*0152*/ 	.byte	0x04
	.zero		1


	//   ....[7]....
        /*0154*/ 	.word	0x00000670
        /*0158*/ 	.word	0x000000ff
        /*015c*/ 	.word	0x00000048
        /*0160*/ 	.short	0x0100
        /*0162*/ 	.byte	0x04
	.zero		1


	//   ....[8]....
        /*0164*/ 	.word	0x00000680
        /*0168*/ 	.word	0x000000ff
        /*016c*/ 	.word	0x00000020
        /*0170*/ 	.short	0x0100
        /*0172*/ 	.byte	0x04
	.zero		1


	//   ....[9]....
        /*0174*/ 	.word	0x00000690
        /*0178*/ 	.word	0x000000ff
        /*017c*/ 	.word	0x00000050
        /*0180*/ 	.short	0x0100
        /*0182*/ 	.byte	0x04
	.zero		1


	//   ....[10]....
        /*0184*/ 	.word	0x000006a0
        /*0188*/ 	.word	0x000000ff
        /*018c*/ 	.word	0x00000028
        /*0190*/ 	.short	0x0100
        /*0192*/ 	.byte	0x04
	.zero		1


	//   ....[11]....
        /*0194*/ 	.word	0x000006b0
        /*0198*/ 	.word	0x000000ff
        /*019c*/ 	.word	0x00000058
        /*01a0*/ 	.short	0x0100
        /*01a2*/ 	.byte	0x04
	.zero		1


	//   ....[12]....
        /*01a4*/ 	.word	0x000007e0
        /*01a8*/ 	.word	0x000000ff
        /*01ac*/ 	.word	0x00000060
        /*01b0*/ 	.short	0x0100
        /*01b2*/ 	.byte	0x04
	.zero		1


	//   ....[13]....
        /*01b4*/ 	.word	0x000007f0
        /*01b8*/ 	.word	0x000000ff
        /*01bc*/ 	.word	0x00000078
        /*01c0*/ 	.short	0x0100
        /*01c2*/ 	.byte	0x04
	.zero		1


	//   ....[14]....
        /*01c4*/ 	.word	0x00000800
        /*01c8*/ 	.word	0x000000ff
        /*01cc*/ 	.word	0x00000068
        /*01d0*/ 	.short	0x0100
        /*01d2*/ 	.byte	0x04
	.zero		1


	//   ....[15]....
        /*01d4*/ 	.word	0x00000810
        /*01d8*/ 	.word	0x000000ff
        /*01dc*/ 	.word	0x00000080
        /*01e0*/ 	.short	0x0100
        /*01e2*/ 	.byte	0x04
	.zero		1


	//   ....[16]....
        /*01e4*/ 	.word	0x00000820
        /*01e8*/ 	.word	0x000000ff
        /*01ec*/ 	.word	0x00000070
        /*01f0*/ 	.short	0x0100
        /*01f2*/ 	.byte	0x04
	.zero		1


	//   ....[17]....
        /*01f4*/ 	.word	0x00000830
        /*01f8*/ 	.word	0x000000ff
        /*01fc*/ 	.word	0x00000088
        /*0200*/ 	.short	0x0100
        /*0202*/ 	.byte	0x04
	.zero		1


	//   ....[18]....
        /*0204*/ 	.word	0x00000920
        /*0208*/ 	.word	0x000000ff
        /*020c*/ 	.word	0x00000090
        /*0210*/ 	.short	0x0100
        /*0212*/ 	.byte	0x06
	.zero		1


	//   ....[19]....
        /*0214*/ 	.word	0x00000930
        /*0218*/ 	.word	0x000000ff
        /*021c*/ 	.word	0x00000098
        /*0220*/ 	.short	0x0100
        /*0222*/ 	.byte	0x06
	.zero		1


	//   ....[20]....
        /*0224*/ 	.word	0x00000a70
        /*0228*/ 	.word	0x000000ff
        /*022c*/ 	.word	0x000000a0
        /*0230*/ 	.short	0x0100
        /*0232*/ 	.byte	0x06
	.zero		1


	//   ....[21]....
        /*0234*/ 	.word	0x00000a80
        /*0238*/ 	.word	0x000000ff
        /*023c*/ 	.word	0x000000a8
        /*0240*/ 	.short	0x0100
        /*0242*/ 	.byte	0x06
	.zero		1


	//   ....[22]....
        /*0244*/ 	.word	0x00000bd0
        /*0248*/ 	.word	0x000000ff
        /*024c*/ 	.word	0x000000b0
        /*0250*/ 	.short	0x0100
        /*0252*/ 	.byte	0x04
	.zero		1


	//   ....[23]....
        /*0254*/ 	.word	0x00000be0
        /*0258*/ 	.word	0x000000ff
        /*025c*/ 	.word	0x000000c0
        /*0260*/ 	.short	0x0100
        /*0262*/ 	.byte	0x04
	.zero		1


	//   ....[24]....
        /*0264*/ 	.word	0x00000bf0
        /*0268*/ 	.word	0x000000ff
        /*026c*/ 	.word	0x000000b8
        /*0270*/ 	.short	0x0100
        /*0272*/ 	.byte	0x04
	.zero		1


	//   ....[25]....
        /*0274*/ 	.word	0x00000c00
        /*0278*/ 	.word	0x000000ff
        /*027c*/ 	.word	0x000000c8
        /*0280*/ 	.short	0x0100
        /*0282*/ 	.byte	0x04
	.zero		1


	//   ....[26]....
        /*0284*/ 	.word	0x000015e0
        /*0288*/ 	.word	0x000000ff
        /*028c*/ 	.word	0x00000030
        /*0290*/ 	.short	0x010a
        /*0292*/ 	.byte	0x04
	.zero		1


	//   ....[27]....
        /*0294*/ 	.word	0x000025b0
        /*0298*/ 	.word	0x000000ff
        /*029c*/ 	.word	0x00000030
        /*02a0*/ 	.short	0x010a
        /*02a2*/ 	.byte	0x06
	.zero		1


	//   ....[28]....
        /*02a4*/ 	.word	0x00002920
        /*02a8*/ 	.word	0x000000ff
        /*02ac*/ 	.word	0x00000030
        /*02b0*/ 	.short	0x010a
        /*02b2*/ 	.byte	0x08
	.zero		1


	//   ....[29]....
        /*02b4*/ 	.word	0x000037e0
        /*02b8*/ 	.word	0x000000ff
        /*02bc*/ 	.word	0x00000098
        /*02c0*/ 	.short	0x0101
        /*02c2*/ 	.byte	0x47
	.zero		1


	//   ....[30]....
        /*02c4*/ 	.word	0x00003810
        /*02c8*/ 	.word	0x000000ff
        /*02cc*/ 	.word	0x00000030
        /*02d0*/ 	.short	0x010a
        /*02d2*/ 	.byte	0x04
	.zero		1


	//   ....[31]....
        /*02d4*/ 	.word	0x00004760
        /*02d8*/ 	.word	0x000000ff
        /*02dc*/ 	.word	0x00000030
        /*02e0*/ 	.short	0x010a
        /*02e2*/ 	.byte	0x07
	.zero		1


	//   ....[32]....
        /*02e4*/ 	.word	0x00004b00
        /*02e8*/ 	.word	0x000000ff
        /*02ec*/ 	.word	0x00000030
        /*02f0*/ 	.short	0x010a
        /*02f2*/ 	.byte	0x09
	.zero		1


	//   ....[33]....
        /*02f4*/ 	.word	0x00005980
        /*02f8*/ 	.word	0x000000ff
        /*02fc*/ 	.word	0x000000a0
        /*0300*/ 	.short	0x010a
        /*0302*/ 	.byte	0x47
	.zero		1


	//   ....[34]....
        /*0304*/ 	.word	0x00005a60
        /*0308*/ 	.word	0x000000ff
        /*030c*/ 	.word	0x00000000
        /*0310*/ 	.short	0x0101
        /*0312*/ 	.byte	0x04
	.zero		1


	//   ....[35]....
        /*0314*/ 	.word	0x00006140
        /*0318*/ 	.word	0x000000ff
        /*031c*/ 	.word	0x00000000
        /*0320*/ 	.short	0x010a
        /*0322*/ 	.byte	0x04
	.zero		1


	//   ....[36]....
        /*0324*/ 	.word	0x000061e0
        /*0328*/ 	.word	0x000000ff
        /*032c*/ 	.word	0x00000000
        /*0330*/ 	.short	0x010a
        /*0332*/ 	.byte	0x05
	.zero		1


	//   ....[37]....
        /*0334*/ 	.word	0x00006280
        /*0338*/ 	.word	0x000000ff
        /*033c*/ 	.word	0x00000000
        /*0340*/ 	.short	0x010a
        /*0342*/ 	.byte	0x05
	.zero		1


	//   ....[38]....
        /*0344*/ 	.word	0x00006320
        /*0348*/ 	.word	0x000000ff
        /*034c*/ 	.word	0x00000000
        /*0350*/ 	.short	0x010a
        /*0352*/ 	.byte	0x05
	.zero		1


	//   ....[39]....
        /*0354*/ 	.word	0x000063c0
        /*0358*/ 	.word	0x000000ff
        /*035c*/ 	.word	0x00000000
        /*0360*/ 	.short	0x010a
        /*0362*/ 	.byte	0x05
	.zero		1


	//   ....[40]....
        /*0364*/ 	.word	0x00006470
        /*0368*/ 	.word	0x00000000
        /*036c*/ 	.word	0x00000000
        /*0370*/ 	.short	0x010a
        /*0372*/ 	.byte	0xff
	.zero		1


	//   ....[41]....
        /*0374*/ 	.word	0x000065c0
        /*0378*/ 	.word	0x000000ff
        /*037c*/ 	.word	0x000000a8
        /*0380*/ 	.short	0x010a
        /*0382*/ 	.byte	0x04
	.zero		1


	//   ....[42]....
        /*0384*/ 	.word	0x00006660
        /*0388*/ 	.word	0x000000ff
        /*038c*/ 	.word	0x000000a0
        /*0390*/ 	.short	0x010a
        /*0392*/ 	.byte	0x04
	.zero		1


	//   ....[43]....
        /*0394*/ 	.word	0x00006700
        /*0398*/ 	.word	0x000000ff
        /*039c*/ 	.word	0x00000000
        /*03a0*/ 	.short	0x0101
        /*03a2*/ 	.byte	0x05
	.zero		1


	//   ....[44]....
        /*03a4*/ 	.word	0x00006740
        /*03a8*/ 	.word	0x000000ff
        /*03ac*/ 	.word	0x000000a8
        /*03b0*/ 	.short	0x0106
        /*03b2*/ 	.byte	0x04
	.zero		1


	//   ....[45]....
        /*03b4*/ 	.word	0x00006780
        /*03b8*/ 	.word	0x00000000
        /*03bc*/ 	.word	0x000000a8
        /*03c0*/ 	.short	0x010a
        /*03c2*/ 	.byte	0xff
	.zero		1


	//   ....[46]....
        /*03c4*/ 	.word	0x00006d70
        /*03c8*/ 	.word	0x000000ff
        /*03cc*/ 	.word	0x000000a0
        /*03d0*/ 	.short	0x010a
        /*03d2*/ 	.byte	0x17
	.zero		1


	//   ....[47]....
        /*03d4*/ 	.word	0x00006e20
        /*03d8*/ 	.word	0x000000ff
        /*03dc*/ 	.word	0x00000000
        /*03e0*/ 	.short	0x0101
        /*03e2*/ 	.byte	0x2c
	.zero		1


	//   ....[48]....
        /*03e4*/ 	.word	0x00006e30
        /*03e8*/ 	.word	0x000000ff
        /*03ec*/ 	.word	0x000000c0
        /*03f0*/ 	.short	0x010a
        /*03f2*/ 	.byte	0x1b
	.zero		1


	//   ....[49]....
        /*03f4*/ 	.word	0x00006ed0
        /*03f8*/ 	.word	0x000000ff
        /*03fc*/ 	.word	0x00000000
        /*0400*/ 	.short	0x010a
        /*0402*/ 	.byte	0x04
	.zero		1


	//   ....[50]....
        /*0404*/ 	.word	0x00006f30
        /*0408*/ 	.word	0x000000ff
        /*040c*/ 	.word	0x00000000
        /*0410*/ 	.short	0x010a
        /*0412*/ 	.byte	0x15
	.zero		1


	//   ....[51]....
        /*0414*/ 	.word	0x00007070
        /*0418*/ 	.word	0x000000ff
        /*041c*/ 	.word	0x00000000
        /*0420*/ 	.short	0x010a
        /*0422*/ 	.byte	0x05
	.zero		1


	//   ....[52]....
        /*0424*/ 	.word	0x000074f0
        /*0428*/ 	.word	0x000000ff
        /*042c*/ 	.word	0x00000000
        /*0430*/ 	.short	0x010a
        /*0432*/ 	.byte	0x04
	.zero		1


	//   ....[53]....
        /*0434*/ 	.word	0x00007580
        /*0438*/ 	.word	0x000000ff
        /*043c*/ 	.word	0x00000000
        /*0440*/ 	.short	0x010a
        /*0442*/ 	.byte	0x04
	.zero		1


	//   ....[54]....
        /*0444*/ 	.word	0x00007ad0
        /*0448*/ 	.word	0x000000ff
        /*044c*/ 	.word	0x000000a0
        /*0450*/ 	.short	0x010a
        /*0452*/ 	.byte	0x18
	.zero		1


	//   ....[55]....
        /*0454*/ 	.word	0x00007b70
        /*0458*/ 	.word	0x000000ff
        /*045c*/ 	.word	0x00000000
        /*0460*/ 	.short	0x0101
        /*0462*/ 	.byte	0x28
	.zero		1


	//   ....[56]....
        /*0464*/ 	.word	0x000080a0
        /*0468*/ 	.word	0x000000ff
        /*046c*/ 	.word	0x00000098
        /*0470*/ 	.short	0x010a
        /*0472*/ 	.byte	0x18
	.zero		1


	//   ....[57]....
        /*0474*/ 	.word	0x00008270
        /*0478*/ 	.word	0x000000ff
        /*047c*/ 	.word	0x00000078
        /*0480*/ 	.short	0x010a
        /*0482*/ 	.byte	0x07
	.zero		1


	//   ....[58]....
        /*0484*/ 	.word	0x000085c0
        /*0488*/ 	.word	0x000000ff
        /*048c*/ 	.word	0x00000060
        /*0490*/ 	.short	0x010b
        /*0492*/ 	.byte	0x07
	.zero		1


	//   ....[59]....
        /*0494*/ 	.word	0x000085d0
        /*0498*/ 	.word	0x000000ff
        /*049c*/ 	.word	0x00000000
        /*04a0*/ 	.short	0x0101
        /*04a2*/ 	.byte	0x06
	.zero		1


	//   ....[60]....
        /*04a4*/ 	.word	0x000085e0
        /*04a8*/ 	.word	0x000000ff
        /*04ac*/ 	.word	0x00000078
        /*04b0*/ 	.short	0x010a
        /*04b2*/ 	.byte	0x04
	.zero		1


	//   ....[61]....
        /*04b4*/ 	.word	0x00008800
        /*04b8*/ 	.word	0x000000ff
        /*04bc*/ 	.word	0x00000060
        /*04c0*/ 	.short	0x010b
        /*04c2*/ 	.byte	0x04
	.zero		1


	//   ....[62]....
        /*04c4*/ 	.word	0x00008810
        /*04c8*/ 	.word	0x000000ff
        /*04cc*/ 	.word	0x00000000
        /*04d0*/ 	.short	0x0101
        /*04d2*/ 	.byte	0x05
	.zero		1


	//   ....[63]....
        /*04d4*/ 	.word	0x00008860
        /*04d8*/ 	.word	0x000000ff
        /*04dc*/ 	.word	0x00000000
        /*04e0*/ 	.short	0x010a
        /*04e2*/ 	.byte	0x04
	.zero		1


	//   ....[64]....
        /*04e4*/ 	.word	0x00008930
        /*04e8*/ 	.word	0x00000002
        /*04ec*/ 	.word	0x00000000
        /*04f0*/ 	.short	0x010a
        /*04f2*/ 	.byte	0xff
	.zero		1


	//   ....[65]....
        /*04f4*/ 	.word	0x000089a0
        /*04f8*/ 	.word	0x00000004
        /*04fc*/ 	.word	0x00000000
        /*0500*/ 	.short	0x010a
        /*0502*/ 	.byte	0xff
	.zero		1


	//   ....[66]....
        /*0504*/ 	.word	0x00008d90
        /*0508*/ 	.word	0x000000ff
        /*050c*/ 	.word	0x000000a0
        /*0510*/ 	.short	0x010a
        /*0512*/ 	.byte	0x30
	.zero		1


	//   ....[67]....
        /*0514*/ 	.word	0x00008e60
        /*0518*/ 	.word	0x000000ff
        /*051c*/ 	.word	0x00000000
        /*0520*/ 	.short	0x0101
        /*0522*/ 	.byte	0x04
	.zero		1


	//   ....[68]....
        /*0524*/ 	.word	0x00009a60
        /*0528*/ 	.word	0x00000003
        /*052c*/ 	.word	0x00000060
        /*0530*/ 	.short	0x010a
        /*0532*/ 	.byte	0xff
	.zero		1


	//   ....[69]....
        /*0534*/ 	.word	0x00009b00
        /*0538*/ 	.word	0x00000055
        /*053c*/ 	.word	0x000000b0
        /*0540*/ 	.short	0x010a
        /*0542*/ 	.byte	0xff
	.zero		1


	//   ....[70]....
        /*0544*/ 	.word	0x00009cc0
        /*0548*/ 	.word	0x00000003
        /*054c*/ 	.word	0x00000060
        /*0550*/ 	.short	0x010a
        /*0552*/ 	.byte	0xff
	.zero		1


	//   ....[71]....
        /*0554*/ 	.word	0x00009f00
        /*0558*/ 	.word	0x00000055
        /*055c*/ 	.word	0x000000b0
        /*0560*/ 	.short	0x010a
        /*0562*/ 	.byte	0xff
	.zero		1


	//   ....[72]....
        /*0564*/ 	.word	0x0000a7e0
        /*0568*/ 	.word	0x00000000
        /*056c*/ 	.word	0x00000000
        /*0570*/ 	.short	0x0101
        /*0572*/ 	.byte	0xff
	.zero		1


	//   ....[73]....
        /*0574*/ 	.word	0x0000a7f0
        /*0578*/ 	.word	0x00000003
        /*057c*/ 	.word	0x00000060
        /*0580*/ 	.short	0x010a
        /*0582*/ 	.byte	0xff
	.zero		1


	//   ....[74]....
        /*0584*/ 	.word	0x0000a8c0
        /*0588*/ 	.word	0x00000003
        /*058c*/ 	.word	0x00000060
        /*0590*/ 	.short	0x010a
        /*0592*/ 	.byte	0xff
	.zero		1


	//   ....[75]....
        /*0594*/ 	.word	0x0000aef0
        /*0598*/ 	.word	0x000000ff
        /*059c*/ 	.word	0x00000000
        /*05a0*/ 	.short	0x0101
        /*05a2*/ 	.byte	0x04
	.zero		1


	//   ....[76]....
        /*05a4*/ 	.word	0x0000b310
        /*05a8*/ 	.word	0x00000002
        /*05ac*/ 	.word	0x00000000
        /*05b0*/ 	.short	0x0101
        /*05b2*/ 	.byte	0xff
	.zero		1


	//   ....[77]....
        /*05b4*/ 	.word	0x0000b580
        /*05b8*/ 	.word	0x000000ff
        /*05bc*/ 	.word	0x00000000
        /*05c0*/ 	.short	0x0101
        /*05c2*/ 	.byte	0x04
	.zero		1


	//   ....[78]....
        /*05c4*/ 	.word	0x0000b5d0
        /*05c8*/ 	.word	0x0000002c
        /*05cc*/ 	.word	0x00000030
        /*05d0*/ 	.short	0x010a
        /*05d2*/ 	.byte	0xff
	.zero		1


	//   ....[79]....
        /*05d4*/ 	.word	0x0000b650
        /*05d8*/ 	.word	0x0000002c
        /*05dc*/ 	.word	0x00000030
        /*05e0*/ 	.short	0x010a
        /*05e2*/ 	.byte	0xff
	.zero		1


	//   ....[80]....
        /*05e4*/ 	.word	0x0000b6b0
        /*05e8*/ 	.word	0x00000000
        /*05ec*/ 	.word	0x000000a0
        /*05f0*/ 	.short	0x010a
        /*05f2*/ 	.byte	0xff
	.zero		1


	//   ....[81]....
        /*05f4*/ 	.word	0x0000b710
        /*05f8*/ 	.word	0x00000000
        /*05fc*/ 	.word	0x00000000
        /*0600*/ 	.short	0x010a
        /*0602*/ 	.byte	0xff
	.zero		1


	//   ....[82]....
        /*0604*/ 	.word	0x0000b770
        /*0608*/ 	.word	0x00000000
        /*060c*/ 	.word	0x00000000
        /*0610*/ 	.short	0x010a
        /*0612*/ 	.byte	0xff
	.zero		1


	//   ....[83]....
        /*0614*/ 	.word	0x0000b7d0
        /*0618*/ 	.word	0x00000000
        /*061c*/ 	.word	0x00000000
        /*0620*/ 	.short	0x010a
        /*0622*/ 	.byte	0xff
	.zero		1


	//   ....[84]....
        /*0624*/ 	.word	0x0000b830
        /*0628*/ 	.word	0x00000000
        /*062c*/ 	.word	0x00000000
        /*0630*/ 	.short	0x010a
        /*0632*/ 	.byte	0xff
	.zero		1


	//   ....[85]....
        /*0634*/ 	.word	0x0000b890
        /*0638*/ 	.word	0x00000000
        /*063c*/ 	.word	0x00000000
        /*0640*/ 	.short	0x010a
        /*0642*/ 	.byte	0xff
	.zero		1


	//   ....[86]....
        /*0644*/ 	.word	0x0000b8f0
        /*0648*/ 	.word	0x00000004
        /*064c*/ 	.word	0x000000a8
        /*0650*/ 	.short	0x010a
        /*0652*/ 	.byte	0xff
	.zero		1


	//   ....[87]....
        /*0654*/ 	.word	0x0000b950
        /*0658*/ 	.word	0x00000004
        /*065c*/ 	.word	0x000000a0
        /*0660*/ 	.short	0x010a
        /*0662*/ 	.byte	0xff
	.zero		1


	//   ....[88]....
        /*0664*/ 	.word	0x0000b9b0
        /*0668*/ 	.word	0x00000000
        /*066c*/ 	.word	0x000000a0
        /*0670*/ 	.short	0x010a
        /*0672*/ 	.byte	0xff
	.zero		1


	//   ....[89]....
        /*0674*/ 	.word	0x0000ba10
        /*0678*/ 	.word	0x00000005
        /*067c*/ 	.word	0x000000c0
        /*0680*/ 	.short	0x010a
        /*0682*/ 	.byte	0xff
	.zero		1


	//   ....[90]....
        /*0684*/ 	.word	0x0000ba70
        /*0688*/ 	.word	0x00000000
        /*068c*/ 	.word	0x00000000
        /*0690*/ 	.short	0x010a
        /*0692*/ 	.byte	0xff
	.zero		1


	//   ....[91]....
        /*0694*/ 	.word	0x0000bad0
        /*0698*/ 	.word	0x00000000
        /*069c*/ 	.word	0x00000000
        /*06a0*/ 	.short	0x010a
        /*06a2*/ 	.byte	0xff
	.zero		1


	//   ....[92]....
        /*06a4*/ 	.word	0x0000bb30
        /*06a8*/ 	.word	0x00000000
        /*06ac*/ 	.word	0x00000000
        /*06b0*/ 	.short	0x010a
        /*06b2*/ 	.byte	0xff
	.zero		1


	//   ....[93]....
        /*06b4*/ 	.word	0x0000bb90
        /*06b8*/ 	.word	0x00000000
        /*06bc*/ 	.word	0x000000a0
        /*06c0*/ 	.short	0x010a
        /*06c2*/ 	.byte	0xff
	.zero		1


	//   ....[94]....
        /*06c4*/ 	.word	0x0000bbf0
        /*06c8*/ 	.word	0x00000000
        /*06cc*/ 	.word	0x00000098
        /*06d0*/ 	.short	0x010a
        /*06d2*/ 	.byte	0xff
	.zero		1


	//   ....[95]....
        /*06d4*/ 	.word	0x0000bc50
        /*06d8*/ 	.word	0x00000008
        /*06dc*/ 	.word	0x00000078
        /*06e0*/ 	.short	0x010a
        /*06e2*/ 	.byte	0xff
	.zero		1


	//   ....[96]....
        /*06e4*/ 	.word	0x0000bcb0
        /*06e8*/ 	.word	0x00000005
        /*06ec*/ 	.word	0x00000078
        /*06f0*/ 	.short	0x010a
        /*06f2*/ 	.byte	0xff
	.zero		1


	//   ....[97]....
        /*06f4*/ 	.word	0x0000bd10
        /*06f8*/ 	.word	0x00000000
        /*06fc*/ 	.word	0x00000000
        /*0700*/ 	.short	0x010a
        /*0702*/ 	.byte	0xff
	.zero		1


	//   ....[98]....
        /*0704*/ 	.word	0x0000bd60
        /*0708*/ 	.word	0x00000002
        /*070c*/ 	.word	0x00000000
        /*0710*/ 	.short	0x010a
        /*0712*/ 	.byte	0xff
	.zero		1


	//   ....[99]....
        /*0714*/ 	.word	0x0000bdc0
        /*0718*/ 	.word	0x00000000
        /*071c*/ 	.word	0x000000a0
        /*0720*/ 	.short	0x010a
        /*0722*/ 	.byte	0xff
	.zero		1


	//   ....[100]....
        /*0724*/ 	.word	0x0000be10
        /*0728*/ 	.word	0x00000003
        /*072c*/ 	.word	0x00000060
        /*0730*/ 	.short	0x010a
        /*0732*/ 	.byte	0xff
	.zero		1


	//   ....[101]....
        /*0734*/ 	.word	0x0000be60
        /*0738*/ 	.word	0x00000055
        /*073c*/ 	.word	0x000000b0
        /*0740*/ 	.short	0x010a
        /*0742*/ 	.byte	0xff
	.zero		1


	//   ....[102]....
        /*0744*/ 	.word	0x0000beb0
        /*0748*/ 	.word	0x00000003
        /*074c*/ 	.word	0x00000060
        /*0750*/ 	.short	0x010a
        /*0752*/ 	.byte	0xff
	.zero		1


	//----- nvinfo : EIATTR_NUM_MBARRIERS
	.align		4
.L_47:
        /*0754*/ 	.byte	0x03, 0x38
        /*0756*/ 	.short	0x001a


	//----- nvinfo : EIATTR_EXIT_INSTR_OFFSETS
	.align		4
        /*0758*/ 	.byte	0x04, 0x1c
        /*075a*/ 	.short	(.L_49 - .L_48)


	//   ....[0]....
.L_48:
        /*075c*/ 	.word	0x000064a0


	//   ....[1]....
        /*0760*/ 	.word	0x00006750


	//   ....[2]....
        /*0764*/ 	.word	0x000067b0


	//   ....[3]....
        /*0768*/ 	.word	0x000077f0


	//   ....[4]....
        /*076c*/ 	.word	0x000089d0


	//   ....[5]....
        /*0770*/ 	.word	0x00008a10


	//   ....[6]....
        /*0774*/ 	.word	0x0000b460


	//   ....[7]....
        /*0778*/ 	.word	0x0000b4e0


	//   ....[8]....
        /*077c*/ 	.word	0x0000b510


	//   ....[9]....
        /*0780*/ 	.word	0x0000b590


	//----- nvinfo : EIATTR_MAX_THREADS
	.align		4
.L_49:
        /*0784*/ 	.byte	0x04, 0x05
        /*0786*/ 	.short	(.L_51 - .L_50)
.L_50:
        /*0788*/ 	.word	0x00000100
        /*078c*/ 	.word	0x00000001
        /*0790*/ 	.word	0x00000001


	//----- nvinfo : EIATTR_CRS_STACK_SIZE
	.align		4
.L_51:
        /*0794*/ 	.byte	0x04, 0x1e
        /*0796*/ 	.short	(.L_53 - .L_52)
.L_52:
        /*0798*/ 	.word	0x00000000


	//----- nvinfo : EIATTR_CBANK_PARAM_SIZE
	.align		4
.L_53:
        /*079c*/ 	.byte	0x03, 0x19
        /*079e*/ 	.short	0x0900


	//----- nvinfo : EIATTR_PARAM_CBANK
	.align		4
        /*07a0*/ 	.byte	0x04, 0x0a
        /*07a2*/ 	.short	(.L_55 - .L_54)
	.align		4
.L_54:
        /*07a4*/ 	.word	index@(.nv.constant0._ZN7cutlass13device_kernelINS_4conv6kernel13ConvUniversalINS1_16ConvProblemShapeILNS1_8OperatorE0ELi3EEENS1_10collective14CollectiveConvINS1_47MainloopSm100TmaUmmaWarpSpecializedImplicitGemmILS5_0ELi6ELi3ELi1ELi2EN4cute5tupleIJNSA_1CILi1EEESD_SD_EEEEENSB_IJNSC_ILi64EEESG_NSB_IJSG_EEEEEENS_10tfloat32_tESJ_NSA_8TiledMMAINSA_8MMA_AtomIJNSA_17SM100_MMA_TF32_SSISJ_SJ_fLi64ELi64ELNSA_4UMMA5MajorE0ELSO_0ELNSN_7ScaleInE0ELSP_0EEEEEENSA_6LayoutISE_NSB_IJNSC_ILi0EEEST_ST_EEEEENSB_IJNSA_10UnderscoreESW_SW_EEEEENS7_6detail27Sm100ImplicitGemmTileTraitsINSA_20SM90_TMA_LOAD_IM2COLENSA_14ComposedLayoutINSA_7SwizzleILi3ELi4ELi3EEENSA_18smem_ptr_flag_bitsILi32EEENSS_INSB_IJNSC_ILi8EEENSC_ILi32EEEEEENSB_IJS18_SD_EEEEEEEvEENS10_INSA_13SM90_TMA_LOADES1C_vEEEENS_8epilogue10collective18CollectiveEpilogueINS1H_23Sm100TmaWarpSpecializedILi3ELi2ELi16ELb1ELb0EEEJSI_NSB_IJNSS_ISG_SD_EENSS_IS18_SD_EEEEESJ_NSB_IJNSB_IJllllEEESD_ST_EEESJ_S1Q_NS1H_6fusion15FusionCallbacksIS1L_NS1R_17LinearCombinationISJ_fSJ_fLNS_15FloatRoundStyleE2EEESI_S1O_JEEENSA_5SM1004TMEM4LOAD26SM100_TMEM_LOAD_16dp128b8xES11_S1C_NSA_17SM75_U32x4_LDSM_NENSA_21SM90_TMA_STORE_IM2COLES1C_NSA_17SM90_U32x4_STSM_NENSA_39AutoVectorizingCopyWithAssumedAlignmentILi128EEEEEEvvEEEEvNT_6ParamsE)
        /*07a8*/ 	.short	0x0380
        /*07aa*/ 	.short	0x0900


	//----- nvinfo : EIATTR_SW_WAR
	.align		4
.L_55:
        /*07ac*/ 	.byte	0x04, 0x36
        /*07ae*/ 	.short	(.L_57 - .L_56)
.L_56:
        /*07b0*/ 	.word	0x00000008
.L_57:


//--------------------- .nv.callgraph             --------------------------
	.section	.nv.callgraph,"",@"SHT_CUDA_CALLGRAPH"
	.align	4
	.sectionentsize	8
	.align		4
        /*0000*/ 	.word	0x00000000
	.align		4
        /*0004*/ 	.word	0xffffffff
	.align		4
        /*0008*/ 	.word	index@(_ZN7cutlass13device_kernelINS_4conv6kernel13ConvUniversalINS1_16ConvProblemShapeILNS1_8OperatorE0ELi3EEENS1_10collective14CollectiveConvINS1_47MainloopSm100TmaUmmaWarpSpecializedImplicitGemmILS5_0ELi6ELi3ELi1ELi2EN4cute5tupleIJNSA_1CILi1EEESD_SD_EEEEENSB_IJNSC_ILi64EEESG_NSB_IJSG_EEEEEENS_10tfloat32_tESJ_NSA_8TiledMMAINSA_8MMA_AtomIJNSA_17SM100_MMA_TF32_SSISJ_SJ_fLi64ELi64ELNSA_4UMMA5MajorE0ELSO_0ELNSN_7ScaleInE0ELSP_0EEEEEENSA_6LayoutISE_NSB_IJNSC_ILi0EEEST_ST_EEEEENSB_IJNSA_10UnderscoreESW_SW_EEEEENS7_6detail27Sm100ImplicitGemmTileTraitsINSA_20SM90_TMA_LOAD_IM2COLENSA_14ComposedLayoutINSA_7SwizzleILi3ELi4ELi3EEENSA_18smem_ptr_flag_bitsILi32EEENSS_INSB_IJNSC_ILi8EEENSC_ILi32EEEEEENSB_IJS18_SD_EEEEEEEvEENS10_INSA_13SM90_TMA_LOADES1C_vEEEENS_8epilogue10collective18CollectiveEpilogueINS1H_23Sm100TmaWarpSpecializedILi3ELi2ELi16ELb1ELb0EEEJSI_NSB_IJNSS_ISG_SD_EENSS_IS18_SD_EEEEESJ_NSB_IJNSB_IJllllEEESD_ST_EEESJ_S1Q_NS1H_6fusion15FusionCallbacksIS1L_NS1R_17LinearCombinationISJ_fSJ_fLNS_15FloatRoundStyleE2EEESI_S1O_JEEENSA_5SM1004TMEM4LOAD26SM100_TMEM_LOAD_16dp128b8xES11_S1C_NSA_17SM75_U32x4_LDSM_NENSA_21SM90_TMA_STORE_IM2COLES1C_NSA_17SM90_U32x4_STSM_NENSA_39AutoVectorizingCopyWithAssumedAlignmentILi128EEEEEEvvEEEEvNT_6ParamsE)
	.align		4
        /*000c*/ 	.word	index@(__assertfail)
	.align		4
        /*0010*/ 	.word	0x00000000
	.align		4
        /*0014*/ 	.word	0xfffffffe
	.align		4
        /*0018*/ 	.word	0x00000000
	.align		4
        /*001c*/ 	.word	0xfffffffd
	.align		4
        /*0020*/ 	.word	0x00000000
	.align		4
        /*0024*/ 	.word	0xfffffffc


//--------------------- .nv.constant4             --------------------------
	.section	.nv.constant4,"a",@progbits
	.align	8
	.align		8
.nv.constant4:
        /*0000*/ 	.dword	__assertfail
	.align		8
        /*0008*/ 	.dword	__unnamed_1
	.align		8
        /*0010*/ 	.dword	__unnamed_2
	.align		8
        /*0018*/ 	.dword	_ZN39_INTERNAL_bae9af77_4_k_cu_0d30cb5d_31674cuda3std3__45__cpo5beginE
	.align		8
        /*0020*/ 	.dword	_ZN39_INTERNAL_bae9af77_4_k_cu_0d30cb5d_31674cuda3std3__45__cpo3endE
	.align		8
        /*0028*/ 	.dword	_ZN39_INTERNAL_bae9af77_4_k_cu_0d30cb5d_31674cuda3std3__45__cpo6cbeginE
	.align		8
        /*0030*/ 	.dword	_ZN39_INTERNAL_bae9af77_4_k_cu_0d30cb5d_31674cuda3std3__45__cpo4cendE
	.align		8
        /*0038*/ 	.dword	_ZN39_INTERNAL_bae9af77_4_k_cu_0d30cb5d_31674cuda3std3__441_GLOBAL__N__bae9af77_4_k_cu_0d30cb5d_31676ignoreE
	.align		8
        /*0040*/ 	.dword	_ZN39_INTERNAL_bae9af77_4_k_cu_0d30cb5d_31674cuda3std3__419piecewise_constructE
	.align		8
        /*0048*/ 	.dword	_ZN39_INTERNAL_bae9af77_4_k_cu_0d30cb5d_31674cuda3std3__48in_placeE
	.align		8
        /*0050*/ 	.dword	_ZN39_INTERNAL_bae9af77_4_k_cu_0d30cb5d_31674cuda3std6ranges3__45__cpo4swapE
	.align		8
        /*0058*/ 	.dword	_ZN39_INTERNAL_bae9af77_4_k_cu_0d30cb5d_31674cuda3std6ranges3__45__cpo9iter_moveE
	.align		8
        /*0060*/ 	.dword	_ZN39_INTERNAL_bae9af77_4_k_cu_0d30cb5d_31674cute7productE
	.align		8
        /*0068*/ 	.dword	_ZN39_INTERNAL_bae9af77_4_k_cu_0d30cb5d_31674cute1_E
	.align		8
        /*0070*/ 	.dword	$str$27
	.align		8
        /*0078*/ 	.dword	$str$28
	.align		8
        /*0080*/ 	.dword	$str$29
	.align		8
        /*0088*/ 	.dword	$str$30


//--------------------- .text._ZN7cutlass13device_kernelINS_4conv6kernel13ConvUniversalINS1_16ConvProblemShapeILNS1_8OperatorE0ELi3EEENS1_10collective14CollectiveConvINS1_47MainloopSm100TmaUmmaWarpSpecializedImplicitGemmILS5_0ELi6ELi3ELi1ELi2EN4cute5tupleIJNSA_1CILi1EEESD_SD_EEEEENSB_IJNSC_ILi64EEESG_NSB_IJSG_EEEEEENS_10tfloat32_tESJ_NSA_8TiledMMAINSA_8MMA_AtomIJNSA_17SM100_MMA_TF32_SSISJ_SJ_fLi64ELi64ELNSA_4UMMA5MajorE0ELSO_0ELNSN_7ScaleInE0ELSP_0EEEEEENSA_6LayoutISE_NSB_IJNSC_ILi0EEEST_ST_EEEEENSB_IJNSA_10UnderscoreESW_SW_EEEEENS7_6detail27Sm100ImplicitGemmTileTraitsINSA_20SM90_TMA_LOAD_IM2COLENSA_14ComposedLayoutINSA_7SwizzleILi3ELi4ELi3EEENSA_18smem_ptr_flag_bitsILi32EEENSS_INSB_IJNSC_ILi8EEENSC_ILi32EEEEEENSB_IJS18_SD_EEEEEEEvEENS10_INSA_13SM90_TMA_LOADES1C_vEEEENS_8epilogue10collective18CollectiveEpilogueINS1H_23Sm100TmaWarpSpecializedILi3ELi2ELi16ELb1ELb0EEEJSI_NSB_IJNSS_ISG_SD_EENSS_IS18_SD_EEEEESJ_NSB_IJNSB_IJllllEEESD_ST_EEESJ_S1Q_NS1H_6fusion15FusionCallbacksIS1L_NS1R_17LinearCombinationISJ_fSJ_fLNS_15FloatRoundStyleE2EEESI_S1O_JEEENSA_5SM1004TMEM4LOAD26SM100_TMEM_LOAD_16dp128b8xES11_S1C_NSA_17SM75_U32x4_LDSM_NENSA_21SM90_TMA_STORE_IM2COLES1C_NSA_17SM90_U32x4_STSM_NENSA_39AutoVectorizingCopyWithAssumedAlignmentILi128EEEEEEvvEEEEvNT_6ParamsE --------------------------
	.section	.text._ZN7cutlass13device_kernelINS_4conv6kernel13ConvUniversalINS1_16ConvProblemShapeILNS1_8OperatorE0ELi3EEENS1_10collective14CollectiveConvINS1_47MainloopSm100TmaUmmaWarpSpecializedImplicitGemmILS5_0ELi6ELi3ELi1ELi2EN4cute5tupleIJNSA_1CILi1EEESD_SD_EEEEENSB_IJNSC_ILi64EEESG_NSB_IJSG_EEEEEENS_10tfloat32_tESJ_NSA_8TiledMMAINSA_8MMA_AtomIJNSA_17SM100_MMA_TF32_SSISJ_SJ_fLi64ELi64ELNSA_4UMMA5MajorE0ELSO_0ELNSN_7ScaleInE0ELSP_0EEEEEENSA_6LayoutISE_NSB_IJNSC_ILi0EEEST_ST_EEEEENSB_IJNSA_10UnderscoreESW_SW_EEEEENS7_6detail27Sm100ImplicitGemmTileTraitsINSA_20SM90_TMA_LOAD_IM2COLENSA_14ComposedLayoutINSA_7SwizzleILi3ELi4ELi3EEENSA_18smem_ptr_flag_bitsILi32EEENSS_INSB_IJNSC_ILi8EEENSC_ILi32EEEEEENSB_IJS18_SD_EEEEEEEvEENS10_INSA_13SM90_TMA_LOADES1C_vEEEENS_8epilogue10collective18CollectiveEpilogueINS1H_23Sm100TmaWarpSpecializedILi3ELi2ELi16ELb1ELb0EEEJSI_NSB_IJNSS_ISG_SD_EENSS_IS18_SD_EEEEESJ_NSB_IJNSB_IJllllEEESD_ST_EEESJ_S1Q_NS1H_6fusion15FusionCallbacksIS1L_NS1R_17LinearCombinationISJ_fSJ_fLNS_15FloatRoundStyleE2EEESI_S1O_JEEENSA_5SM1004TMEM4LOAD26SM100_TMEM_LOAD_16dp128b8xES11_S1C_NSA_17SM75_U32x4_LDSM_NENSA_21SM90_TMA_STORE_IM2COLES1C_NSA_17SM90_U32x4_STSM_NENSA_39AutoVectorizingCopyWithAssumedAlignmentILi128EEEEEEvvEEEEvNT_6ParamsE,"ax",@progbits
	.align	128
.text._ZN7cutlass13device_kernelINS_4conv6kernel13ConvUniversalINS1_16ConvProblemShapeILNS1_8OperatorE0ELi3EEENS1_10collective14CollectiveConvINS1_47MainloopSm100TmaUmmaWarpSpecializedImplicitGemmILS5_0ELi6ELi3ELi1ELi2EN4cute5tupleIJNSA_1CILi1EEESD_SD_EEEEENSB_IJNSC_ILi64EEESG_NSB_IJSG_EEEEEENS_10tfloat32_tESJ_NSA_8TiledMMAINSA_8MMA_AtomIJNSA_17SM100_MMA_TF32_SSISJ_SJ_fLi64ELi64ELNSA_4UMMA5MajorE0ELSO_0ELNSN_7ScaleInE0ELSP_0EEEEEENSA_6LayoutISE_NSB_IJNSC_ILi0EEEST_ST_EEEEENSB_IJNSA_10UnderscoreESW_SW_EEEEENS7_6detail27Sm100ImplicitGemmTileTraitsINSA_20SM90_TMA_LOAD_IM2COLENSA_14ComposedLayoutINSA_7SwizzleILi3ELi4ELi3EEENSA_18smem_ptr_flag_bitsILi32EEENSS_INSB_IJNSC_ILi8EEENSC_ILi32EEEEEENSB_IJS18_SD_EEEEEEEvEENS10_INSA_13SM90_TMA_LOADES1C_vEEEENS_8epilogue10collective18CollectiveEpilogueINS1H_23Sm100TmaWarpSpecializedILi3ELi2ELi16ELb1ELb0EEEJSI_NSB_IJNSS_ISG_SD_EENSS_IS18_SD_EEEEESJ_NSB_IJNSB_IJllllEEESD_ST_EEESJ_S1Q_NS1H_6fusion15FusionCallbacksIS1L_NS1R_17LinearCombinationISJ_fSJ_fLNS_15FloatRoundStyleE2EEESI_S1O_JEEENSA_5SM1004TMEM4LOAD26SM100_TMEM_LOAD_16dp128b8xES11_S1C_NSA_17SM75_U32x4_LDSM_NENSA_21SM90_TMA_STORE_IM2COLES1C_NSA_17SM90_U32x4_STSM_NENSA_39AutoVectorizingCopyWithAssumedAlignmentILi128EEEEEEvvEEEEvNT_6ParamsE:
        .type           _ZN7cutlass13device_kernelINS_4conv6kernel13ConvUniversalINS1_16ConvProblemShapeILNS1_8OperatorE0ELi3EEENS1_10collective14CollectiveConvINS1_47MainloopSm100TmaUmmaWarpSpecializedImplicitGemmILS5_0ELi6ELi3ELi1ELi2EN4cute5tupleIJNSA_1CILi1EEESD_SD_EEEEENSB_IJNSC_ILi64EEESG_NSB_IJSG_EEEEEENS_10tfloat32_tESJ_NSA_8TiledMMAINSA_8MMA_AtomIJNSA_17SM100_MMA_TF32_SSISJ_SJ_fLi64ELi64ELNSA_4UMMA5MajorE0ELSO_0ELNSN_7ScaleInE0ELSP_0EEEEEENSA_6LayoutISE_NSB_IJNSC_ILi0EEEST_ST_EEEEENSB_IJNSA_10UnderscoreESW_SW_EEEEENS7_6detail27Sm100ImplicitGemmTileTraitsINSA_20SM90_TMA_LOAD_IM2COLENSA_14ComposedLayoutINSA_7SwizzleILi3ELi4ELi3EEENSA_18smem_ptr_flag_bitsILi32EEENSS_INSB_IJNSC_ILi8EEENSC_ILi32EEEEEENSB_IJS18_SD_EEEEEEEvEENS10_INSA_13SM90_TMA_LOADES1C_vEEEENS_8epilogue10collective18CollectiveEpilogueINS1H_23Sm100TmaWarpSpecializedILi3ELi2ELi16ELb1ELb0EEEJSI_NSB_IJNSS_ISG_SD_EENSS_IS18_SD_EEEEESJ_NSB_IJNSB_IJllllEEESD_ST_EEESJ_S1Q_NS1H_6fusion15FusionCallbacksIS1L_NS1R_17LinearCombinationISJ_fSJ_fLNS_15FloatRoundStyleE2EEESI_S1O_JEEENSA_5SM1004TMEM4LOAD26SM100_TMEM_LOAD_16dp128b8xES11_S1C_NSA_17SM75_U32x4_LDSM_NENSA_21SM90_TMA_STORE_IM2COLES1C_NSA_17SM90_U32x4_STSM_NENSA_39AutoVectorizingCopyWithAssumedAlignmentILi128EEEEEEvvEEEEvNT_6ParamsE,@function
        .size           _ZN7cutlass13device_kernelINS_4conv6kernel13ConvUniversalINS1_16ConvProblemShapeILNS1_8OperatorE0ELi3EEENS1_10collective14CollectiveConvINS1_47MainloopSm100TmaUmmaWarpSpecializedImplicitGemmILS5_0ELi6ELi3ELi1ELi2EN4cute5tupleIJNSA_1CILi1EEESD_SD_EEEEENSB_IJNSC_ILi64EEESG_NSB_IJSG_EEEEEENS_10tfloat32_tESJ_NSA_8TiledMMAINSA_8MMA_AtomIJNSA_17SM100_MMA_TF32_SSISJ_SJ_fLi64ELi64ELNSA_4UMMA5MajorE0ELSO_0ELNSN_7ScaleInE0ELSP_0EEEEEENSA_6LayoutISE_NSB_IJNSC_ILi0EEEST_ST_EEEEENSB_IJNSA_10UnderscoreESW_SW_EEEEENS7_6detail27Sm100ImplicitGemmTileTraitsINSA_20SM90_TMA_LOAD_IM2COLENSA_14ComposedLayoutINSA_7SwizzleILi3ELi4ELi3EEENSA_18smem_ptr_flag_bitsILi32EEENSS_INSB_IJNSC_ILi8EEENSC_ILi32EEEEEENSB_IJS18_SD_EEEEEEEvEENS10_INSA_13SM90_TMA_LOADES1C_vEEEENS_8epilogue10collective18CollectiveEpilogueINS1H_23Sm100TmaWarpSpecializedILi3ELi2ELi16ELb1ELb0EEEJSI_NSB_IJNSS_ISG_SD_EENSS_IS18_SD_EEEEESJ_NSB_IJNSB_IJllllEEESD_ST_EEESJ_S1Q_NS1H_6fusion15FusionCallbacksIS1L_NS1R_17LinearCombinationISJ_fSJ_fLNS_15FloatRoundStyleE2EEESI_S1O_JEEENSA_5SM1004TMEM4LOAD26SM100_TMEM_LOAD_16dp128b8xES11_S1C_NSA_17SM75_U32x4_LDSM_NENSA_21SM90_TMA_STORE_IM2COLES1C_NSA_17SM90_U32x4_STSM_NENSA_39AutoVectorizingCopyWithAssumedAlignmentILi128EEEEEEvvEEEEvNT_6ParamsE,(.L_x_149 - _ZN7cutlass13device_kernelINS_4conv6kernel13ConvUniversalINS1_16ConvProblemShapeILNS1_8OperatorE0ELi3EEENS1_10collective14CollectiveConvINS1_47MainloopSm100TmaUmmaWarpSpecializedImplicitGemmILS5_0ELi6ELi3ELi1ELi2EN4cute5tupleIJNSA_1CILi1EEESD_SD_EEEEENSB_IJNSC_ILi64EEESG_NSB_IJSG_EEEEEENS_10tfloat32_tESJ_NSA_8TiledMMAINSA_8MMA_AtomIJNSA_17SM100_MMA_TF32_SSISJ_SJ_fLi64ELi64ELNSA_4UMMA5MajorE0ELSO_0ELNSN_7ScaleInE0ELSP_0EEEEEENSA_6LayoutISE_NSB_IJNSC_ILi0EEEST_ST_EEEEENSB_IJNSA_10UnderscoreESW_SW_EEEEENS7_6detail27Sm100ImplicitGemmTileTraitsINSA_20SM90_TMA_LOAD_IM2COLENSA_14ComposedLayoutINSA_7SwizzleILi3ELi4ELi3EEENSA_18smem_ptr_flag_bitsILi32EEENSS_INSB_IJNSC_ILi8EEENSC_ILi32EEEEEENSB_IJS18_SD_EEEEEEEvEENS10_INSA_13SM90_TMA_LOADES1C_vEEEENS_8epilogue10collective18CollectiveEpilogueINS1H_23Sm100TmaWarpSpecializedILi3ELi2ELi16ELb1ELb0EEEJSI_NSB_IJNSS_ISG_SD_EENSS_IS18_SD_EEEEESJ_NSB_IJNSB_IJllllEEESD_ST_EEESJ_S1Q_NS1H_6fusion15FusionCallbacksIS1L_NS1R_17LinearCombinationISJ_fSJ_fLNS_15FloatRoundStyleE2EEESI_S1O_JEEENSA_5SM1004TMEM4LOAD26SM100_TMEM_LOAD_16dp128b8xES11_S1C_NSA_17SM75_U32x4_LDSM_NENSA_21SM90_TMA_STORE_IM2COLES1C_NSA_17SM90_U32x4_STSM_NENSA_39AutoVectorizingCopyWithAssumedAlignmentILi128EEEEEEvvEEEEvNT_6ParamsE)
        .other          _ZN7cutlass13device_kernelINS_4conv6kernel13ConvUniversalINS1_16ConvProblemShapeILNS1_8OperatorE0ELi3EEENS1_10collective14CollectiveConvINS1_47MainloopSm100TmaUmmaWarpSpecializedImplicitGemmILS5_0ELi6ELi3ELi1ELi2EN4cute5tupleIJNSA_1CILi1EEESD_SD_EEEEENSB_IJNSC_ILi64EEESG_NSB_IJSG_EEEEEENS_10tfloat32_tESJ_NSA_8TiledMMAINSA_8MMA_AtomIJNSA_17SM100_MMA_TF32_SSISJ_SJ_fLi64ELi64ELNSA_4UMMA5MajorE0ELSO_0ELNSN_7ScaleInE0ELSP_0EEEEEENSA_6LayoutISE_NSB_IJNSC_ILi0EEEST_ST_EEEEENSB_IJNSA_10UnderscoreESW_SW_EEEEENS7_6detail27Sm100ImplicitGemmTileTraitsINSA_20SM90_TMA_LOAD_IM2COLENSA_14ComposedLayoutINSA_7SwizzleILi3ELi4ELi3EEENSA_18smem_ptr_flag_bitsILi32EEENSS_INSB_IJNSC_ILi8EEENSC_ILi32EEEEEENSB_IJS18_SD_EEEEEEEvEENS10_INSA_13SM90_TMA_LOADES1C_vEEEENS_8epilogue10collective18CollectiveEpilogueINS1H_23Sm100TmaWarpSpecializedILi3ELi2ELi16ELb1ELb0EEEJSI_NSB_IJNSS_ISG_SD_EENSS_IS18_SD_EEEEESJ_NSB_IJNSB_IJllllEEESD_ST_EEESJ_S1Q_NS1H_6fusion15FusionCallbacksIS1L_NS1R_17LinearCombinationISJ_fSJ_fLNS_15FloatRoundStyleE2EEESI_S1O_JEEENSA_5SM1004TMEM4LOAD26SM100_TMEM_LOAD_16dp128b8xES11_S1C_NSA_17SM75_U32x4_LDSM_NENSA_21SM90_TMA_STORE_IM2COLES1C_NSA_17SM90_U32x4_STSM_NENSA_39AutoVectorizingCopyWithAssumedAlignmentILi128EEEEEEvvEEEEvNT_6ParamsE,@"STO_CUDA_ENTRY STV_DEFAULT"
_ZN7cutlass13device_kernelINS_4conv6kernel13ConvUniversalINS1_16ConvProblemShapeILNS1_8OperatorE0ELi3EEENS1_10collective14CollectiveConvINS1_47MainloopSm100TmaUmmaWarpSpecializedImplicitGemmILS5_0ELi6ELi3ELi1ELi2EN4cute5tupleIJNSA_1CILi1EEESD_SD_EEEEENSB_IJNSC_ILi64EEESG_NSB_IJSG_EEEEEENS_10tfloat32_tESJ_NSA_8TiledMMAINSA_8MMA_AtomIJNSA_17SM100_MMA_TF32_SSISJ_SJ_fLi64ELi64ELNSA_4UMMA5MajorE0ELSO_0ELNSN_7ScaleInE0ELSP_0EEEEEENSA_6LayoutISE_NSB_IJNSC_ILi0EEEST_ST_EEEEENSB_IJNSA_10UnderscoreESW_SW_EEEEENS7_6detail27Sm100ImplicitGemmTileTraitsINSA_20SM90_TMA_LOAD_IM2COLENSA_14ComposedLayoutINSA_7SwizzleILi3ELi4ELi3EEENSA_18smem_ptr_flag_bitsILi32EEENSS_INSB_IJNSC_ILi8EEENSC_ILi32EEEEEENSB_IJS18_SD_EEEEEEEvEENS10_INSA_13SM90_TMA_LOADES1C_vEEEENS_8epilogue10collective18CollectiveEpilogueINS1H_23Sm100TmaWarpSpecializedILi3ELi2ELi16ELb1ELb0EEEJSI_NSB_IJNSS_ISG_SD_EENSS_IS18_SD_EEEEESJ_NSB_IJNSB_IJllllEEESD_ST_EEESJ_S1Q_NS1H_6fusion15FusionCallbacksIS1L_NS1R_17LinearCombinationISJ_fSJ_fLNS_15FloatRoundStyleE2EEESI_S1O_JEEENSA_5SM1004TMEM4LOAD26SM100_TMEM_LOAD_16dp128b8xES11_S1C_NSA_17SM75_U32x4_LDSM_NENSA_21SM90_TMA_STORE_IM2COLES1C_NSA_17SM90_U32x4_STSM_NENSA_39AutoVectorizingCopyWithAssumedAlignmentILi128EEEEEEvvEEEEvNT_6ParamsE:
[----:B------:R-:W1:Y:S01]  /*0000*/  LDC R1, c[0x0][0x37c] ;  /* 0x0000df00ff017b82 */ /* 0x000e620000000800 */
[----:B------:R-:W2:Y:S07]  /*0010*/  S2R R62, SR_TID.X ;  /* 0x00000000003e7919 */ /* 0x000eae0000002100 */
[----:B------:R-:W3:Y:S01]  /*0020*/  LDC.64 R2, c[0x0][0x990] ;  /* 0x00026400ff027b82 */ /* 0x000ee20000000a00 */
[----:B------:R-:W-:Y:S01]  /*0030*/  ELECT P2, URZ, PT ;  /* 0x0000000000ff782f */ /* 0x000fe20003840000 */
[----:B-1----:R-:W-:Y:S01]  /*0040*/  VIADD R1, R1, 0xfffffff8 ;  /* 0xfffffff801017836 */ /* 0x002fe20000000000 */
[----:B------:R-:W-:-:S02]  /*0050*/  PRMT R63, RZ, 0x7610, R63 ;  /* 0x00007610ff3f7816 */ /* 0x000fc4000000003f */
[----:B---3--:R-:W-:-:S04]  /*0060*/  ISETP.NE.U32.AND P0, PT, R2, RZ, PT ;  /* 0x000000ff0200720c */ /* 0x008fc80003f05070 */
[----:B------:R-:W-:Y:S02]  /*0070*/  ISETP.NE.AND.EX P0, PT, R3, RZ, PT, P0 ;  /* 0x000000ff0300720c */ /* 0x000fe40003f05300 */
[----:B--2---:R-:W-:-:S05]  /*0080*/  SHF.R.U32.HI R64, RZ, 0x5, R62 ;  /* 0x00000005ff407819 */ /* 0x004fca000001163e */
[----:B------:R-:W1:Y:S02]  /*0090*/  SHFL.IDX PT, R0, R64, RZ, 0x1f ;  /* 0x00001fff40007589 */ /* 0x000e6400000e0000 */
[----:B-1----:R-:W-:-:S04]  /*00a0*/  R2UR UR15, R0 ;  /* 0x00000000000f72ca */ /* 0x002fc800000e0000 */
[----:B------:R-:W-:Y:S05]  /*00b0*/  @P0 BRA `(.L_x_0) ;  /* 0x0000000000300947 */ /* 0x000fea0003800000 */
[----:B------:R-:W1:Y:S02]  /*00c0*/  LDCU.64 UR4, c[0x0][0x988] ;  /* 0x00013100ff0477ac */ /* 0x000e640008000a00 */
[----:B-1----:R-:W-:-:S04]  /*00d0*/  UISETP.NE.U32.AND UP0, UPT, UR4, URZ, UPT ;  /* 0x000000ff0400728c */ /* 0x002fc8000bf05070 */
[----:B------:R-:W-:-:S09]  /*00e0*/  UISETP.NE.AND.EX UP0, UPT, UR5, URZ, UPT, UP0 ;  /* 0x000000ff0500728c */ /* 0x000fd2000bf05300 */
[----:B------:R-:W-:Y:S05]  /*00f0*/  BRA.U !UP0, `(.L_x_1) ;  /* 0x0000000108147547 */ /* 0x000fea000b800000 */
[----:B------:R-:W1:Y:S01]  /*0100*/  LDC.64 R4, c[0x0][0x988] ;  /* 0x00026200ff047b82 */ /* 0x000e620000000a00 */
[----:B------:R-:W1:Y:S02]  /*0110*/  LDCU.64 UR4, c[0x0][0x358] ;  /* 0x00006b00ff0477ac */ /* 0x000e640008000a00 */
[----:B-1----:R1:W5:Y:S01]  /*0120*/  LDG.E R27, desc[UR4][R4.64] ;  /* 0x00000004041b7981 */ /* 0x002362000c1e1900 */
[----:B------:R-:W-:Y:S01]  /*0130*/  HFMA2 R63, -RZ, RZ, 0, 5.9604644775390625e-08 ;  /* 0x00000001ff3f7431 */ /* 0x000fe200000001ff */
[----:B------:R-:W-:Y:S05]  /*0140*/  BRA `(.L_x_0) ;  /* 0x00000000000c7947 */ /* 0x000fea0003800000 */
.L_x_1:
[----:B------:R-:W1:Y:S01]  /*0150*/  LDCU UR4, c[0x0][0x980] ;  /* 0x00013000ff0477ac */ /* 0x000e620008000800 */
[----:B------:R-:W-:Y:S01]  /*0160*/  HFMA2 R63, -RZ, RZ, 0, 5.9604644775390625e-08 ;  /* 0x00000001ff3f7431 */ /* 0x000fe200000001ff */
[----:B-1----:R-:W-:-:S07]  /*0170*/  MOV R27, UR4 ;  /* 0x00000004001b7c02 */ /* 0x002fce0008000f00 */
.L_x_0:
[----:B------:R-:W2:Y:S02]  /*0180*/  LDCU.64 UR4, c[0x0][0x9b0] ;  /* 0x00013600ff0477ac */ /* 0x000ea40008000a00 */
[----:B--2---:R-:W-:-:S04]  /*0190*/  UISETP.NE.U32.AND UP0, UPT, UR4, URZ, UPT ;  /* 0x000000ff0400728c */ /* 0x004fc8000bf05070 */
[----:B------:R-:W-:-:S09]  /*01a0*/  UISETP.NE.AND.EX UP0, UPT, UR5, URZ, UPT, UP0 ;  /* 0x000000ff0500728c */ /* 0x000fd2000bf05300 */
[----:B------:R-:W-:Y:S05]  /*01b0*/  BRA.U UP0, `(.L_x_2) ;  /* 0x0000000100287547 */ /* 0x000fea000b800000 */
[----:B------:R-:W2:Y:S02]  /*01c0*/  LDCU.64 UR4, c[0x0][0x9a8] ;  /* 0x00013500ff0477ac */ /* 0x000ea40008000a00 */
[----:B--2---:R-:W-:-:S04]  /*01d0*/  UISETP.NE.U32.AND UP0, UPT, UR4, URZ, UPT ;  /* 0x000000ff0400728c */ /* 0x004fc8000bf05070 */
[----:B------:R-:W-:-:S09]  /*01e0*/  UISETP.NE.AND.EX UP0, UPT, UR5, URZ, UPT, UP0 ;  /* 0x000000ff0500728c */ /* 0x000fd2000bf05300 */
[----:B------:R-:W-:Y:S05]  /*01f0*/  BRA.U !UP0, `(.L_x_3) ;  /* 0x0000000108107547 */ /* 0x000fea000b800000 */
[----:B------:R-:W2:Y:S01]  /*0200*/  LDC.64 R24, c[0x0][0x9a8] ;  /* 0x00026a00ff187b82 */ /* 0x000ea20000000a00 */
[----:B------:R-:W2:Y:S02]  /*0210*/  LDCU.64 UR4, c[0x0][0x358] ;  /* 0x00006b00ff0477ac */ /* 0x000ea40008000a00 */
[----:B--2---:R2:W5:Y:S01]  /*0220*/  LDG.E R24, desc[UR4][R24.64] ;  /* 0x0000000418187981 */ /* 0x004562000c1e1900 */
[----:B------:R-:W-:Y:S05]  /*0230*/  BRA `(.L_x_2) ;  /* 0x0000000000087947 */ /* 0x000fea0003800000 */
.L_x_3:
[----:B------:R-:W2:Y:S02]  /*0240*/  LDCU UR4, c[0x0][0x9a0] ;  /* 0x00013400ff0477ac */ /* 0x000ea40008000800 */
[----:B--2---:R-:W-:Y:S02]  /*0250*/  MOV R24, UR4 ;  /* 0x0000000400187c02 */ /* 0x004fe40008000f00 */
.L_x_2:
[----:B-1----:R-:W1:Y:S01]  /*0260*/  LDC.64 R4, c[0x0][0x988] ;  /* 0x00026200ff047b82 */ /* 0x002e620000000a00 */
[----:B------:R-:W-:Y:S01]  /*0270*/  IMAD.U32 R0, RZ, RZ, UR15 ;  /* 0x0000000fff007e24 */ /* 0x000fe2000f8e00ff */
[----:B------:R-:W-:Y:S01]  /*0280*/  ISETP.EQ.U32.AND P4, PT, R2, RZ, PT ;  /* 0x000000ff0200720c */ /* 0x000fe20003f82070 */
[----:B------:R-:W-:Y:S03]  /*0290*/  BSSY.RECONVERGENT B0, `(.L_x_4) ;  /* 0x0000012000007945 */ /* 0x000fe60003800200 */
[----:B------:R-:W-:Y:S02]  /*02a0*/  ISETP.NE.OR P1, PT, R0, 0x1, !P2 ;  /* 0x000000010000780c */ /* 0x000fe40005725670 */
[----:B-1----:R-:W-:-:S04]  /*02b0*/  ISETP.NE.U32.AND P0, PT, R4, RZ, PT ;  /* 0x000000ff0400720c */ /* 0x002fc80003f05070 */
[----:B------:R-:W-:-:S13]  /*02c0*/  ISETP.NE.AND.EX P0, PT, R5, RZ, PT, P0 ;  /* 0x000000ff0500720c */ /* 0x000fda0003f05300 */
[----:B------:R-:W-:Y:S01]  /*02d0*/  VOTEU.ANY UP3, P0 ;  /* 0x0000000000ff7886 */ /* 0x000fe20000060100 */
[----:B------:R-:W-:Y:S02]  /*02e0*/  PLOP3.LUT P3, PT, PT, PT, UP3, 0x80, 0x8 ;  /* 0x000000000008781c */ /* 0x000fe40003f6f038 */
[----:B------:R-:W-:Y:S02]  /*02f0*/  ISETP.NE.OR P0, PT, R0, 0x3, !P2 ;  /* 0x000000030000780c */ /* 0x000fe40005705670 */
[----:B------:R-:W-:-:S04]  /*0300*/  ISETP.EQ.OR.EX P5, PT, R3, RZ, !P3, P4 ;  /* 0x000000ff0300720c */ /* 0x000fc80005fa2740 */
[----:B------:R-:W-:Y:S01]  /*0310*/  P2R R73, PR, RZ, 0x20 ;  /* 0x00000020ff497803 */ /* 0x000fe20000000000 */
[----:B------:R-:W-:Y:S05]  /*0320*/  @P1 BRA `(.L_x_5) ;  /* 0x0000000000201947 */ /* 0x000fea0003800000 */
[----:B------:R-:W1:Y:S02]  /*0330*/  LDCU.64 UR4, c[0x0][0x348] ;  /* 0x00006900ff0477ac */ /* 0x000e640008000a00 */
[----:B-1----:R-:W-:Y:S02]  /*0340*/  UIADD3 UR6, UP1, UPT, UR4, 0x80, URZ ;  /* 0x0000008004067890 */ /* 0x002fe4000ff3e0ff */
[----:B------:R-:W-:Y:S02]  /*0350*/  UIADD3 UR4, UP0, UPT, UR4, 0x200, URZ ;  /* 0x0000020004047890 */ /* 0x000fe4000ff1e0ff */
[----:B------:R-:W-:Y:S02]  /*0360*/  UIADD3.X UR7, UPT, UPT, URZ, UR5, URZ, UP1, !UPT ;  /* 0x00000005ff077290 */ /* 0x000fe40008ffe4ff */
[----:B------:R-:W-:-:S07]  /*0370*/  UIADD3.X UR5, UPT, UPT, URZ, UR5, URZ, UP0, !UPT ;  /* 0x00000005ff057290 */ /* 0x000fce00087fe4ff */
[----:B------:R1:W-:Y:S02]  /*0380*/  UTMACCTL.PF [UR6] ;  /* 0x00000000060079b9 */ /* 0x0003e40008040000 */
[----:B------:R1:W-:Y:S02]  /*0390*/  UTMACCTL.PF [UR4] ;  /* 0x00000000040079b9 */ /* 0x0003e40008040000 */
[----:B-1----:R-:W-:Y:S01]  /*03a0*/  NOP ;  /* 0x0000000000007918 */ /* 0x002fe20000000000 */
.L_x_5:
[----:B------:R-:W-:Y:S05]  /*03b0*/  BSYNC.RECONVERGENT B0 ;  /* 0x0000000000007941 */ /* 0x000fea0003800200 */
.L_x_4:
[----:B------:R-:W-:Y:S04]  /*03c0*/  BSSY.RECONVERGENT B0, `(.L_x_6) ;  /* 0x000000a000007945 */ /* 0x000fe80003800200 */
        /* <DEDUP_REMOVED lines=9> */
.L_x_7:
[----:B------:R-:W-:Y:S05]  /*0460*/  BSYNC.RECONVERGENT B0 ;  /* 0x0000000000007941 */ /* 0x000fea0003800200 */
.L_x_6:
[----:B------:R-:W-:Y:S01]  /*0470*/  UPLOP3.LUT UP2, UPT, UPT, UPT, UPT, 0x80, 0x8 ;  /* 0x000000000008789c */ /* 0x000fe20003f4f070 */
[----:B------:R-:W-:Y:S10]  /*0480*/  @!P5 BRA `(.L_x_8) ;  /* 0x000000000024d947 */ /* 0x000ff40003800000 */
[----:B------:R-:W-:Y:S01]  /*0490*/  ISETP.NE.U32.AND P1, PT, R2, RZ, PT ;  /* 0x000000ff0200720c */ /* 0x000fe20003f25070 */
[----:B------:R-:W-:Y:S01]  /*04a0*/  USEL UR4, URZ, 0xffffffff, UP3 ;  /* 0xffffffffff047887 */ /* 0x000fe20009800000 */
[----:B-----5:R-:W-:Y:S02]  /*04b0*/  FSETP.NEU.AND P0, PT, R27, RZ, PT ;  /* 0x000000ff1b00720b */ /* 0x020fe40003f0d000 */
[----:B------:R-:W-:-:S11]  /*04c0*/  ISETP.NE.AND.EX P1, PT, R3, RZ, PT, P1 ;  /* 0x000000ff0300720c */ /* 0x000fd60003f25310 */
[----:B------:R-:W-:Y:S02]  /*04d0*/  VOTEU.ANY UP0, P0 ;  /* 0x0000000000ff7886 */ /* 0x000fe40000000100 */
[----:B------:R-:W-:-:S05]  /*04e0*/  VOTEU.ANY UP1, P1 ;  /* 0x0000000000ff7886 */ /* 0x000fca0000820100 */
[----:B------:R-:W-:-:S04]  /*04f0*/  @!UP1 USEL UR4, URZ, 0xffffffff, UP0 ;  /* 0xffffffffff049887 */ /* 0x000fc80008000000 */
[----:B------:R-:W-:-:S04]  /*0500*/  ULOP3.LUT UR4, UR4, 0x1, URZ, 0xc0, !UPT ;  /* 0x0000000104047892 */ /* 0x000fc8000f8ec0ff */
[----:B------:R-:W-:-:S11]  /*0510*/  UISETP.NE.U32.AND UP2, UPT, UR4, 0x1, UPT ;  /* 0x000000010400788c */ /* 0x000fd6000bf45070 */
.L_x_8:
[----:B------:R-:W1:Y:S01]  /*0520*/  SHFL.IDX PT, R2, R64, RZ, 0x1f ;  /* 0x00001fff40027589 */ /* 0x000e6200000e0000 */
[----:B------:R-:W-:-:S04]  /*0530*/  UISETP.NE.AND UP0, UPT, UR15, 0x2, UPT ;  /* 0x000000020f00788c */ /* 0x000fc8000bf05270 */
[----:B------:R-:W-:Y:S01]  /*0540*/  USEL UR45, URZ, 0x1, UP0 ;  /* 0x00000001ff2d7887 */ /* 0x000fe20008000000 */
[----:B-1----:R-:W-:-:S13]  /*0550*/  ISETP.NE.AND P0, PT, R2, RZ, PT ;  /* 0x000000ff0200720c */ /* 0x002fda0003f05270 */
[----:B------:R-:W-:Y:S05]  /*0560*/  @P0 BRA `(.L_x_9) ;  /* 0x0000000000580947 */ /* 0x000fea0003800000 */
[----:B------:R-:W1:Y:S01]  /*0570*/  S2UR UR4, SR_CgaCtaId ;  /* 0x00000000000479c3 */ /* 0x000e620000008800 */
[----:B------:R-:W-:Y:S01]  /*0580*/  UMOV UR5, 0x400 ;  /* 0x0000040000057882 */ /* 0x000fe20000000000 */
[----:B------:R-:W-:Y:S01]  /*0590*/  UMOV UR6, 0x1 ;  /* 0x0000000100067882 */ /* 0x000fe20000000000 */
[----:B------:R-:W-:Y:S01]  /*05a0*/  ELECT P0, URZ, PT ;  /* 0x0000000000ff782f */ /* 0x000fe20003800000 */
[----:B------:R-:W-:-:S04]  /*05b0*/  UIADD3 UR6, UPT, UPT, -UR6, 0x100000, URZ ;  /* 0x0010000006067890 */ /* 0x000fc8000fffe1ff */
[----:B------:R-:W-:Y:S02]  /*05c0*/  USHF.L.U32 UR7, UR6, 0xb, URZ ;  /* 0x0000000b06077899 */ /* 0x000fe400080006ff */
[----:B------:R-:W-:Y:S02]  /*05d0*/  USHF.L.U32 UR6, UR6, 0x1, URZ ;  /* 0x0000000106067899 */ /* 0x000fe400080006ff */
[----:B-1----:R-:W-:Y:S01]  /*05e0*/  ULEA UR4, UR4, UR5, 0x18 ;  /* 0x0000000504047291 */ /* 0x002fe2000f8ec0ff */
[----:B------:R-:W1:Y:S11]  /*05f0*/  FENCE.VIEW.ASYNC.S ;  /* 0x00000000000073c6 */ /* 0x000e760000000000 */
[----:B-1----:R1:W3:Y:S01]  /*0600*/  SYNCS.EXCH.64 URZ, [UR4], UR6 ;  /* 0x0000000604ff75b2 */ /* 0x0022e20008000100 */
[----:B------:R1:W4:Y:S01]  /*0610*/  SYNCS.EXCH.64 URZ, [UR4+0x30], UR6 ;  /* 0x0000300604ff75b2 */ /* 0x0003220008000100 */
[----:B------:R1:W1:Y:S01]  /*0620*/  SYNCS.EXCH.64 URZ, [UR4+0x8], UR6 ;  /* 0x0000080604ff75b2 */ /* 0x0002620008000100 */
        /* <DEDUP_REMOVED lines=9> */
[----:B------:R-:W-:Y:S01]  /*06c0*/  NOP ;  /* 0x0000000000007918 */ /* 0x000fe20000000000 */
.L_x_9:
[----:B------:R-:W2:Y:S01]  /*06d0*/  SHFL.IDX PT, R2, R64, RZ, 0x1f ;  /* 0x00001fff40027589 */ /* 0x000ea200000e0000 */
[----:B------:R-:W-:Y:S01]  /*06e0*/  NOP ;  /* 0x0000000000007918 */ /* 0x000fe20000000000 */
[----:B--2---:R-:W-:-:S13]  /*06f0*/  ISETP.NE.AND P0, PT, R2, 0x1, PT ;  /* 0x000000010200780c */ /* 0x004fda0003f05270 */
[----:B------:R-:W-:Y:S05]  /*0700*/  @P0 BRA `(.L_x_10) ;  /* 0x0000000000500947 */ /* 0x000fea0003800000 */
[----:B-1----:R-:W1:Y:S01]  /*0710*/  S2UR UR4, SR_CgaCtaId ;  /* 0x00000000000479c3 */ /* 0x002e620000008800 */
[----:B------:R-:W-:Y:S01]  /*0720*/  UMOV UR5, 0x400 ;  /* 0x0000040000057882 */ /* 0x000fe20000000000 */
[----:B------:R-:W-:Y:S01]  /*0730*/  UMOV UR8, 0x20 ;  /* 0x0000002000087882 */ /* 0x000fe20000000000 */
[----:B------:R-:W-:Y:S01]  /*0740*/  UMOV UR6, 0x80 ;  /* 0x0000008000067882 */ /* 0x000fe20000000000 */
[----:B------:R-:W-:-:S04]  /*0750*/  UIADD3 UR8, UPT, UPT, -UR8, 0x100000, URZ ;  /* 0x0010000008087890 */ /* 0x000fc8000fffe1ff */
[----:B------:R-:W-:Y:S02]  /*0760*/  USHF.L.U32 UR9, UR8, 0xb, URZ ;  /* 0x0000000b08097899 */ /* 0x000fe400080006ff */
[----:B------:R-:W-:Y:S02]  /*0770*/  USHF.L.U32 UR8, UR8, 0x1, URZ ;  /* 0x0000000108087899 */ /* 0x000fe400080006ff */
[----:B------:R-:W-:-:S04]  /*0780*/  UIADD3 UR6, UPT, UPT, -UR6, 0x100000, URZ ;  /* 0x0010000006067890 */ /* 0x000fc8000fffe1ff */
[----:B------:R-:W-:Y:S02]  /*0790*/  USHF.L.U32 UR7, UR6, 0xb, URZ ;  /* 0x0000000b06077899 */ /* 0x000fe400080006ff */
[----:B------:R-:W-:Y:S01]  /*07a0*/  USHF.L.U32 UR6, UR6, 0x1, URZ ;  /* 0x0000000106067899 */ /* 0x000fe200080006ff */
[----:B------:R-:W-:Y:S01]  /*07b0*/  ELECT P0, URZ, PT ;  /* 0x0000000000ff782f */ /* 0x000fe20003800000 */
[----:B-1----:R-:W-:Y:S01]  /*07c0*/  ULEA UR4, UR4, UR5, 0x18 ;  /* 0x0000000504047291 */ /* 0x002fe2000f8ec0ff */
[----:B------:R-:W1:Y:S11]  /*07d0*/  FENCE.VIEW.ASYNC.S ;  /* 0x00000000000073c6 */ /* 0x000e760000000000 */
[----:B-1----:R2:W1:Y:S01]  /*07e0*/  SYNCS.EXCH.64 URZ, [UR4+0x60], UR8 ;  /* 0x0000600804ff75b2 */ /* 0x0024620008000100 */
[----:B------:R2:W1:Y:S01]  /*07f0*/  SYNCS.EXCH.64 URZ, [UR4+0x78], UR6 ;  /* 0x0000780604ff75b2 */ /* 0x0004620008000100 */
[----:B------:R2:W1:Y:S01]  /*0800*/  SYNCS.EXCH.64 URZ, [UR4+0x68], UR8 ;  /* 0x0000680804ff75b2 */ /* 0x0004620008000100 */
[----:B------:R2:W1:Y:S01]  /*0810*/  SYNCS.EXCH.64 URZ, [UR4+0x80], UR6 ;  /* 0x0000800604ff75b2 */ /* 0x0004620008000100 */
[----:B------:R2:W1:Y:S01]  /*0820*/  SYNCS.EXCH.64 URZ, [UR4+0x70], UR8 ;  /* 0x0000700804ff75b2 */ /* 0x0004620008000100 */
[----:B------:R2:W1:Y:S02]  /*0830*/  SYNCS.EXCH.64 URZ, [UR4+0x88], UR6 ;  /* 0x0000880604ff75b2 */ /* 0x0004640008000100 */
[----:B--2---:R-:W-:Y:S01]  /*0840*/  NOP ;  /* 0x0000000000007918 */ /* 0x004fe20000000000 */
.L_x_10:
[----:B------:R-:W2:Y:S01]  /*0850*/  SHFL.IDX PT, R2, R64, RZ, 0x1f ;  /* 0x00001fff40027589 */ /* 0x000ea200000e0000 */
[----:B------:R-:W-:Y:S01]  /*0860*/  NOP ;  /* 0x0000000000007918 */ /* 0x000fe20000000000 */
[----:B--2---:R-:W-:-:S13]  /*0870*/  ISETP.NE.AND P0, PT, R2, 0x3, PT ;  /* 0x000000030200780c */ /* 0x004fda0003f05270 */
[----:B------:R-:W-:Y:S05]  /*0880*/  @P0 BRA `(.L_x_11) ;  /* 0x0000000000300947 */ /* 0x000fea0003800000 */
[----:B-1----:R-:W1:Y:S01]  /*0890*/  S2UR UR4, SR_CgaCtaId ;  /* 0x00000000000479c3 */ /* 0x002e620000008800 */
[----:B------:R-:W-:Y:S01]  /*08a0*/  UMOV UR6, 0x400 ;  /* 0x0000040000067882 */ /* 0x000fe20000000000 */
[----:B------:R-:W-:Y:S01]  /*08b0*/  UMOV UR5, 0x20 ;  /* 0x0000002000057882 */ /* 0x000fe20000000000 */
[----:B------:R-:W-:Y:S01]  /*08c0*/  ELECT P0, URZ, PT ;  /* 0x0000000000ff782f */ /* 0x000fe20003800000 */
[----:B-1----:R-:W-:Y:S02]  /*08d0*/  ULEA UR6, UR4, UR6, 0x18 ;  /* 0x0000000604067291 */ /* 0x002fe4000f8ec0ff */
[----:B------:R-:W-:-:S04]  /*08e0*/  UIADD3 UR4, UPT, UPT, -UR5, 0x100000, URZ ;  /* 0x0010000005047890 */ /* 0x000fc8000fffe1ff */
[----:B------:R-:W-:Y:S02]  /*08f0*/  USHF.L.U32 UR5, UR4, 0xb, URZ ;  /* 0x0000000b04057899 */ /* 0x000fe400080006ff */
[----:B------:R-:W-:Y:S01]  /*0900*/  USHF.L.U32 UR4, UR4, 0x1, URZ ;  /* 0x0000000104047899 */ /* 0x000fe200080006ff */
[----:B------:R-:W1:Y:S11]  /*0910*/  FENCE.VIEW.ASYNC.S ;  /* 0x00000000000073c6 */ /* 0x000e760000000000 */
[----:B-1----:R2:W1:Y:S01]  /*0920*/  SYNCS.EXCH.64 URZ, [UR6+0x90], UR4 ;  /* 0x0000900406ff75b2 */ /* 0x0024620008000100 */
[----:B------:R2:W1:Y:S02]  /*0930*/  SYNCS.EXCH.64 URZ, [UR6+0x98], UR4 ;  /* 0x0000980406ff75b2 */ /* 0x0004640008000100 */
[----:B--2---:R-:W-:Y:S01]  /*0940*/  NOP ;  /* 0x0000000000007918 */ /* 0x004fe20000000000 */
.L_x_11:
[----:B------:R-:W2:Y:S01]  /*0950*/  SHFL.IDX PT, R2, R64, RZ, 0x1f ;  /* 0x00001fff40027589 */ /* 0x000ea200000e0000 */
[----:B------:R-:W-:Y:S01]  /*0960*/  NOP ;  /* 0x0000000000007918 */ /* 0x000fe20000000000 */
[----:B--2---:R-:W-:-:S13]  /*0970*/  ISETP.NE.AND P0, PT, R2, 0x4, PT ;  /* 0x000000040200780c */ /* 0x004fda0003f05270 */
[----:B------:R-:W-:Y:S05]  /*0980*/  @P0 BRA `(.L_x_12) ;  /* 0x0000000000440947 */ /* 0x000fea0003800000 */
[----:B-1----:R-:W1:Y:S01]  /*0990*/  S2UR UR6, SR_CgaCtaId ;  /* 0x00000000000679c3 */ /* 0x002e620000008800 */
[----:B------:R-:W-:Y:S01]  /*09a0*/  UMOV UR4, 0x100 ;  /* 0x0000010000047882 */ /* 0x000fe20000000000 */
[----:B------:R-:W-:Y:S01]  /*09b0*/  UMOV UR5, 0x400 ;  /* 0x0000040000057882 */ /* 0x000fe20000000000 */
[----:B------:R-:W-:Y:S01]  /*09c0*/  USEL UR4, UR4, 0xe0, UP2 ;  /* 0x000000e004047887 */ /* 0x000fe20009000000 */
[----:B------:R-:W-:Y:S01]  /*09d0*/  UMOV UR8, 0x1 ;  /* 0x0000000100087882 */ /* 0x000fe20000000000 */
[----:B------:R-:W-:Y:S01]  /*09e0*/  ELECT P0, URZ, PT ;  /* 0x0000000000ff782f */ /* 0x000fe20003800000 */
[----:B------:R-:W-:-:S04]  /*09f0*/  UIADD3 UR8, UPT, UPT, -UR8, 0x100000, URZ ;  /* 0x0010000008087890 */ /* 0x000fc8000fffe1ff */
[----:B------:R-:W-:Y:S02]  /*0a00*/  USHF.L.U32 UR9, UR8, 0xb, URZ ;  /* 0x0000000b08097899 */ /* 0x000fe400080006ff */
[----:B------:R-:W-:Y:S02]  /*0a10*/  USHF.L.U32 UR8, UR8, 0x1, URZ ;  /* 0x0000000108087899 */ /* 0x000fe400080006ff */
[----:B-1----:R-:W-:Y:S02]  /*0a20*/  ULEA UR6, UR6, UR5, 0x18 ;  /* 0x0000000506067291 */ /* 0x002fe4000f8ec0ff */
[----:B------:R-:W-:-:S04]  /*0a30*/  UIADD3 UR4, UPT, UPT, -UR4, 0x100000, URZ ;  /* 0x0010000004047890 */ /* 0x000fc8000fffe1ff */
[----:B------:R-:W-:Y:S02]  /*0a40*/  USHF.L.U32 UR5, UR4, 0xb, URZ ;  /* 0x0000000b04057899 */ /* 0x000fe400080006ff */
[----:B------:R-:W-:Y:S01]  /*0a50*/  USHF.L.U32 UR4, UR4, 0x1, URZ ;  /* 0x0000000104047899 */ /* 0x000fe200080006ff */
[----:B------:R-:W1:Y:S03]  /*0a60*/  FENCE.VIEW.ASYNC.S ;  /* 0x00000000000073c6 */ /* 0x000e660000000000 */
[----:B-1----:R2:W1:Y:S08]  /*0a70*/  SYNCS.EXCH.64 URZ, [UR6+0xa0], UR8 ;  /* 0x0000a00806ff75b2 */ /* 0x0024700008000100 */
[----:B------:R2:W1:Y:S02]  /*0a80*/  SYNCS.EXCH.64 URZ, [UR6+0xa8], UR4 ;  /* 0x0000a80406ff75b2 */ /* 0x0004640008000100 */
[----:B--2---:R-:W-:Y:S01]  /*0a90*/  NOP ;  /* 0x0000000000007918 */ /* 0x004fe20000000000 */
.L_x_12:
[----:B------:R-:W2:Y:S01]  /*0aa0*/  SHFL.IDX PT, R2, R64, RZ, 0x1f ;  /* 0x00001fff40027589 */ /* 0x000ea200000e0000 */
[----:B------:R-:W1:Y:S01]  /*0ab0*/  S2UR UR50, SR_CTAID.X ;  /* 0x00000000003279c3 */ /* 0x000e620000002500 */
[----:B------:R-:W-:-:S07]  /*0ac0*/  NOP ;  /* 0x0000000000007918 */ /* 0x000fce0000000000 */
[----:B------:R-:W1:Y:S01]  /*0ad0*/  S2UR UR22, SR_CTAID.Y ;  /* 0x00000000001679c3 */ /* 0x000e620000002600 */
[----:B--2---:R-:W-:-:S13]  /*0ae0*/  ISETP.NE.AND P0, PT, R2, 0x5, PT ;  /* 0x000000050200780c */ /* 0x004fda0003f05270 */
[----:B-1----:R-:W-:Y:S05]  /*0af0*/  @P0 BRA `(.L_x_13) ;  /* 0x0000000000480947 */ /* 0x002fea0003800000 */
[----:B------:R-:W1:Y:S01]  /*0b00*/  S2UR UR4, SR_CgaCtaId ;  /* 0x00000000000479c3 */ /* 0x000e620000008800 */
        /* <DEDUP_REMOVED lines=12> */
[----:B-1----:R1:W2:Y:S01]  /*0bd0*/  SYNCS.EXCH.64 URZ, [UR4+0xb0], UR8 ;  /* 0x0000b00804ff75b2 */ /* 0x0022a20008000100 */
[----:B------:R1:W1:Y:S01]  /*0be0*/  SYNCS.EXCH.64 URZ, [UR4+0xc0], UR6 ;  /* 0x0000c00604ff75b2 */ /* 0x0002620008000100 */
[----:B------:R1:W1:Y:S01]  /*0bf0*/  SYNCS.EXCH.64 URZ, [UR4+0xb8], UR8 ;  /* 0x0000b80804ff75b2 */ /* 0x0002620008000100 */
[----:B------:R1:W1:Y:S01]  /*0c00*/  SYNCS.EXCH.64 URZ, [UR4+0xc8], UR6 ;  /* 0x0000c80604ff75b2 */ /* 0x0002620008000100 */
[----:B------:R-:W-:Y:S01]  /*0c10*/  NOP ;  /* 0x0000000000007918 */ /* 0x000fe20000000000 */
.L_x_13:
[----:B------:R-:W-:-:S05]  /*0c20*/  CS2R.32 R57, SR_CgaSize ;  /* 0x0000000000397805 */ /* 0x000fca0000008a00 */
[----:B------:R-:W-:-:S05]  /*0c30*/  IMAD R57, R57, -0xa0, RZ ;  /* 0xffffff6039397824 */ /* 0x000fca00078e02ff */
[----:B------:R-:W-:-:S14]  /*0c40*/  R2UR UR5, R57 ;  /* 0x00000000390572ca */ /* 0x000fdc00000e0000 */
[----:B------:R-:W3:Y:S01]  /*0c50*/  LDCU UR5, c[0x0][UR5+0x2b0] ;  /* 0x00005600050577ac */ /* 0x000ee20008000800 */
[----:B------:R-:W-:Y:S02]  /*0c60*/  I2FP.F32.U32 R5, UR50 ;  /* 0x0000003200057c45 */ /* 0x000fe40008201000 */
[----:B------:R-:W-:-:S05]  /*0c70*/  CS2R.32 R2, SR_CgaSize ;  /* 0x0000000000027805 */ /* 0x000fca0000008a00 */
[----:B------:R-:W-:-:S06]  /*0c80*/  IMAD R2, R2, -0xa0, RZ ;  /* 0xffffff6002027824 */ /* 0x000fcc00078e02ff */
[----:B------:R-:W4:Y:S01]  /*0c90*/  LDC R2, c[0x0][R2+0x2a0] ;  /* 0x0000a80002027b82 */ /* 0x000f220000000800 */
[----:B------:R-:W-:Y:S02]  /*0ca0*/  I2FP.F32.U32 R4, UR22 ;  /* 0x0000001600047c45 */ /* 0x000fe40008201000 */
[----:B------:R-:W-:-:S05]  /*0cb0*/  CS2R.32 R57, SR_CgaSize ;  /* 0x0000000000397805 */ /* 0x000fca0000008a00 */
[----:B------:R-:W-:-:S05]  /*0cc0*/  IMAD R57, R57, -0xa0, RZ ;  /* 0xffffff6039397824 */ /* 0x000fca00078e02ff */
[----:B-1----:R-:W-:-:S14]  /*0cd0*/  R2UR UR4, R57 ;  /* 0x00000000390472ca */ /* 0x002fdc00000e0000 */
[----:B------:R-:W1:Y:S01]  /*0ce0*/  LDCU UR4, c[0x0][UR4+0x2b4] ;  /* 0x00005680040477ac */ /* 0x000e620008000800 */
[----:B------:R-:W-:Y:S01]  /*0cf0*/  NOP ;  /* 0x0000000000007918 */ /* 0x000fe20000000000 */
[----:B------:R-:W2:Y:S01]  /*0d00*/  S2R R17, SR_CTAID.Z ;  /* 0x0000000000117919 */ /* 0x000ea20000002700 */
[----:B------:R-:W4:Y:S01]  /*0d10*/  LDCU UR18, c[0x0][0xc24] ;  /* 0x00018480ff1277ac */ /* 0x000f220008000800 */
[----:B------:R-:W-:-:S05]  /*0d20*/  CS2R.32 R3, SR_CgaSize ;  /* 0x0000000000037805 */ /* 0x000fca0000008a00 */
[----:B------:R-:W-:-:S06]  /*0d30*/  IMAD R3, R3, -0xa0, RZ ;  /* 0xffffff6003037824 */ /* 0x000fcc00078e02ff */
[----:B------:R-:W2:Y:S01]  /*0d40*/  LDC R3, c[0x0][R3+0x2a4] ;  /* 0x0000a90003037b82 */ /* 0x000ea20000000800 */
[----:B---3--:R-:W-:Y:S01]  /*0d50*/  FMUL R5, R5, UR5 ;  /* 0x0000000505057c20 */ /* 0x008fe20008400000 */
[----:B-1----:R-:W-:-:S03]  /*0d60*/  FMUL R4, R4, UR4 ;  /* 0x0000000404047c20 */ /* 0x002fc60008400000 */
[----:B------:R-:W1:Y:S01]  /*0d70*/  F2I.U32.TRUNC.NTZ R57, R5 ;  /* 0x0000000500397305 */ /* 0x000e62000020f000 */
[----:B----4-:R-:W-:-:S07]  /*0d80*/  UISETP.GE.AND UP0, UPT, UR18, 0x1, UPT ;  /* 0x000000011200788c */ /* 0x010fce000bf06270 */
[----:B------:R-:W3:Y:S01]  /*0d90*/  F2I.U32.TRUNC.NTZ R56, R4 ;  /* 0x0000000400387305 */ /* 0x000ee2000020f000 */
[----:B-1----:R-:W-:-:S05]  /*0da0*/  IADD3 R57, PT, PT, -R57, RZ, RZ ;  /* 0x000000ff39397210 */ /* 0x002fca0007ffe1ff */
[----:B------:R-:W-:Y:S01]  /*0db0*/  IMAD R57, R2, R57, UR50 ;  /* 0x0000003202397e24 */ /* 0x000fe2000f8e0239 */
[----:B---3--:R-:W-:-:S05]  /*0dc0*/  IADD3 R56, PT, PT, -R56, RZ, RZ ;  /* 0x000000ff38387210 */ /* 0x008fca0007ffe1ff */
[----:B--2---:R-:W-:Y:S01]  /*0dd0*/  IMAD R56, R3, R56, UR22 ;  /* 0x0000001603387e24 */ /* 0x004fe2000f8e0238 */
[----:B------:R-:W-:Y:S06]  /*0de0*/  BAR.SYNC.DEFER_BLOCKING 0x0 ;  /* 0x0000000000007b1d */ /* 0x000fec0000010000 */
[----:B------:R-:W-:Y:S05]  /*0df0*/  BRA.U !UP0, `(.L_x_14) ;  /* 0x0000000108d47547 */ /* 0x000fea000b800000 */
[----:B------:R-:W1:Y:S01]  /*0e00*/  LDCU.128 UR24, c[0x0][0xc10] ;  /* 0x00018200ff1877ac */ /* 0x000e620008000c00 */
[----:B------:R-:W2:Y:S01]  /*0e10*/  LDCU UR14, c[0x0][0x370] ;  /* 0x00006e00ff0e77ac */ /* 0x000ea20008000800 */
[----:B------:R-:W3:Y:S01]  /*0e20*/  LDCU UR6, c[0x0][0x374] ;  /* 0x00006e80ff0677ac */ /* 0x000ee20008000800 */
[----:B------:R-:W4:Y:S01]  /*0e30*/  LDCU UR19, c[0x0][0xc0c] ;  /* 0x00018180ff1377ac */ /* 0x000f220008000800 */
[----:B------:R-:W4:Y:S01]  /*0e40*/  LDCU UR20, c[0x0][0xc20] ;  /* 0x00018400ff1477ac */ /* 0x000f220008000800 */
[----:B------:R-:W4:Y:S01]  /*0e50*/  LDCU.64 UR16, c[0x0][0xc28] ;  /* 0x00018500ff1077ac */ /* 0x000f220008000a00 */
[----:B-1----:R-:W-:Y:S02]  /*0e60*/  UISETP.NE.AND UP0, UPT, UR26, 0x1, UPT ;  /* 0x000000011a00788c */ /* 0x002fe4000bf05270 */
[----:B---3--:R-:W-:Y:S02]  /*0e70*/  UIMAD.WIDE.U32 UR4, UR6, UR27, URZ ;  /* 0x0000001b060472a5 */ /* 0x008fe4000f8e00ff */
[----:B--2---:R-:W-:-:S02]  /*0e80*/  UIMAD.WIDE.U32 UR8, UR14, UR24, URZ ;  /* 0x000000180e0872a5 */ /* 0x004fc4000f8e00ff */
[----:B----4-:R-:W-:Y:S02]  /*0e90*/  UISETP.NE.AND UP1, UPT, UR19, 0x1, UPT ;  /* 0x000000011300788c */ /* 0x010fe4000bf25270 */
[----:B------:R-:W-:Y:S01]  /*0ea0*/  UISETP.NE.AND UP4, UPT, UR18, 0x1, UPT ;  /* 0x000000011200788c */ /* 0x000fe2000bf85270 */
[----:B------:R-:W-:Y:S01]  /*0eb0*/  UMOV UR4, UR5 ;  /* 0x0000000500047c82 */ /* 0x000fe20008000000 */
[----:B------:R-:W-:Y:S02]  /*0ec0*/  UIMAD.WIDE.U32 UR10, UR22, UR27, URZ ;  /* 0x0000001b160a72a5 */ /* 0x000fe4000f8e00ff */
[----:B------:R-:W-:Y:S02]  /*0ed0*/  @UP0 USHF.R.U32.HI UR6, URZ, UR20, UR4 ;  /* 0x00000014ff060299 */ /* 0x000fe40008011604 */
[----:B------:R-:W-:Y:S01]  /*0ee0*/  UIMAD.WIDE.U32 UR12, UR50, UR24, URZ ;  /* 0x00000018320c72a5 */ /* 0x000fe2000f8e00ff */
[----:B------:R-:W-:Y:S02]  /*0ef0*/  UMOV UR4, UR9 ;  /* 0x0000000900047c82 */ /* 0x000fe40008000000 */
[----:B------:R-:W-:Y:S01]  /*0f00*/  UMOV UR7, UR11 ;  /* 0x0000000b00077c82 */ /* 0x000fe20008000000 */
[----:B------:R-:W-:-:S02]  /*0f10*/  @UP1 USHF.R.U32.HI UR14, URZ, UR25, UR4 ;  /* 0x00000019ff0e1299 */ /* 0x000fc40008011604 */
[----:B------:R-:W-:Y:S02]  /*0f20*/  UIMAD.WIDE.U32 UR4, UR6, UR16, URZ ;  /* 0x00000010060472a5 */ /* 0x000fe4000f8e00ff */
[----:B------:R-:W-:Y:S02]  /*0f30*/  UIMAD.WIDE.U32 UR8, UR14, UR16, URZ ;  /* 0x000000100e0872a5 */ /* 0x000fe4000f8e00ff */
[----:B------:R-:W-:-:S03]  /*0f40*/  USHF.R.U32.HI UR10, URZ, UR20, UR7 ;  /* 0x00000014ff0a7299 */ /* 0x000fc60008011607 */
[----:B------:R-:W-:Y:S01]  /*0f50*/  UMOV UR4, UR5 ;  /* 0x0000000500047c82 */ /* 0x000fe20008000000 */
[----:B------:R-:W-:Y:S01]  /*0f60*/  UMOV UR7, UR13 ;  /* 0x0000000d00077c82 */ /* 0x000fe20008000000 */
[----:B------:R-:W-:Y:S01]  /*0f70*/  @UP4 USHF.R.U32.HI UR6, URZ, UR17, UR4 ;  /* 0x00000011ff064299 */ /* 0x000fe20008011604 */
[----:B------:R-:W-:Y:S01]  /*0f80*/  UMOV UR5, UR9 ;  /* 0x0000000900057c82 */ /* 0x000fe20008000000 */
[----:B------:R-:W-:Y:S02]  /*0f90*/  USHF.R.U32.HI UR7, URZ, UR25, UR7 ;  /* 0x00000019ff077299 */ /* 0x000fe40008011607 */
[----:B------:R-:W-:Y:S02]  /*0fa0*/  USEL UR4, UR22, UR10, !UP0 ;  /* 0x0000000a16047287 */ /* 0x000fe4000c000000 */
[----:B------:R-:W-:Y:S02]  /*0fb0*/  UIMAD UR6, UR6, UR18, URZ ;  /* 0x00000012060672a4 */ /* 0x000fe4000f8e02ff */
[----:B------:R-:W-:-:S02]  /*0fc0*/  @UP4 USHF.R.U32.HI UR14, URZ, UR17, UR5 ;  /* 0x00000011ff0e4299 */ /* 0x000fc40008011605 */
[----:B------:R-:W-:Y:S02]  /*0fd0*/  USEL UR5, UR50, UR7, !UP1 ;  /* 0x0000000732057287 */ /* 0x000fe4000c800000 */
[----:B------:R-:W-:Y:S02]  /*0fe0*/  UISETP.GE.AND UP0, UPT, UR4, UR6, UPT ;  /* 0x000000060400728c */ /* 0x000fe4000bf06270 */
[----:B------:R-:W-:Y:S02]  /*0ff0*/  UIMAD UR8, UR14, UR18, URZ ;  /* 0x000000120e0872a4 */ /* 0x000fe4000f8e02ff */
[----:B------:R-:W-:Y:S02]  /*1000*/  UIMAD.WIDE.U32 UR6, UR4, UR16, URZ ;  /* 0x00000010040672a5 */ /* 0x000fe4000f8e00ff */
[----:B------:R-:W-:Y:S02]  /*1010*/  UISETP.GE.OR UP0, UPT, UR5, UR8, UP0 ;  /* 0x000000080500728c */ /* 0x000fe40008706670 */
[----:B------:R-:W-:-:S02]  /*1020*/  UIMAD.WIDE.U32 UR8, UR5, UR16, URZ ;  /* 0x00000010050872a5 */ /* 0x000fc4000f8e00ff */
[----:B------:R-:W-:Y:S01]  /*1030*/  UIADD3 UR10, UPT, UPT, -UR4, URZ, URZ ;  /* 0x000000ff040a7290 */ /* 0x000fe2000fffe1ff */
[----:B------:R-:W-:Y:S02]  /*1040*/  UMOV UR6, UR7 ;  /* 0x0000000700067c82 */ /* 0x000fe40008000000 */
[----:B------:R-:W-:Y:S02]  /*1050*/  USHF.R.U32.HI UR6, URZ, UR17, UR6 ;  /* 0x00000011ff067299 */ /* 0x000fe40008011606 */
[----:B------:R-:W-:Y:S02]  /*1060*/  UIMAD UR10, UR26, UR10, UR22 ;  /* 0x0000000a1a0a72a4 */ /* 0x000fe4000f8e0216 */
[----:B------:R-:W-:Y:S01]  /*1070*/  USEL UR6, UR4, UR6, !UP4 ;  /* 0x0000000604067287 */ /* 0x000fe2000e000000 */
[----:B------:R-:W-:Y:S01]  /*1080*/  @!UP0 UMOV UR7, UR9 ;  /* 0x0000000900078c82 */ /* 0x000fe20008000000 */
[----:B------:R-:W-:Y:S02]  /*1090*/  UIADD3 UR9, UPT, UPT, -UR5, URZ, URZ ;  /* 0x000000ff05097290 */ /* 0x000fe4000fffe1ff */
[----:B------:R-:W-:-:S02]  /*10a0*/  @!UP0 USHF.R.U32.HI UR7, URZ, UR17, UR7 ;  /* 0x00000011ff078299 */ /* 0x000fc40008011607 */
[----:B------:R-:W-:Y:S02]  /*10b0*/  UIADD3 UR8, UPT, UPT, -UR6, URZ, URZ ;  /* 0x000000ff06087290 */ /* 0x000fe4000fffe1ff */
[----:B------:R-:W-:Y:S02]  /*10c0*/  @!UP0 USEL UR7, UR5, UR7, !UP4 ;  /* 0x0000000705078287 */ /* 0x000fe4000e000000 */
[----:B------:R-:W-:Y:S02]  /*10d0*/  UIMAD UR8, UR18, UR8, UR4 ;  /* 0x00000008120872a4 */ /* 0x000fe4000f8e0204 */
[----:B------:R-:W-:Y:S02]  /*10e0*/  @!UP0 UIADD3 UR6, UPT, UPT, UR6, -UR7, URZ ;  /* 0x8000000706068290 */ /* 0x000fe4000fffe0ff */
[----:B------:R-:W-:Y:S02]  /*10f0*/  @!UP0 UIMAD UR8, UR8, UR14, UR7 ;  /* 0x0000000e080882a4 */ /* 0x000fe4000f8e0207 */
[----:B------:R-:W-:-:S02]  /*1100*/  @!UP0 UIMAD UR4, UR6, UR18, UR5 ;  /* 0x00000012060482a4 */ /* 0x000fc4000f8e0205 */
[----:B------:R-:W-:Y:S02]  /*1110*/  UIMAD UR6, UR19, UR9, UR50 ;  /* 0x00000009130672a4 */ /* 0x000fe4000f8e0232 */
[----:B------:R-:W-:Y:S01]  /*1120*/  UIMAD UR22, UR4, UR26, UR10 ;  /* 0x0000001a041672a4 */ /* 0x000fe2000f8e020a */
[----:B------:R-:W-:Y:S02]  /*1130*/  @!UP0 UMOV UR5, UR8 ;  /* 0x0000000800058c82 */ /* 0x000fe40008000000 */
[----:B------:R-:W-:-:S12]  /*1140*/  UIMAD UR50, UR5, UR19, UR6 ;  /* 0x00000013053272a4 */ /* 0x000fd8000f8e0206 */
.L_x_14:
[----:B------:R-:W1:Y:S02]  /*1150*/  LDCU UR4, c[0x0][0xc30] ;  /* 0x00018600ff0477ac */ /* 0x000e640008000800 */
[----:B-1----:R-:W-:-:S09]  /*1160*/  UISETP.NE.AND UP0, UPT, UR4, 0x1, UPT ;  /* 0x000000010400788c */ /* 0x002fd2000bf05270 */
[----:B------:R-:W-:Y:S05]  /*1170*/  BRA.U UP0, `(.L_x_15) ;  /* 0x0000000100447547 */ /* 0x000fea000b800000 */
[----:B------:R-:W1:Y:S01]  /*1180*/  LDCU.128 UR8, c[0x0][0xc10] ;  /* 0x00018200ff0877ac */ /* 0x000e620008000c00 */
[----:B------:R-:W2:Y:S01]  /*1190*/  LDCU UR12, c[0x0][0xc0c] ;  /* 0x00018180ff0c77ac */ /* 0x000ea20008000800 */
[----:B------:R-:W3:Y:S01]  /*11a0*/  LDCU UR13, c[0x0][0xc20] ;  /* 0x00018400ff0d77ac */ /* 0x000ee20008000800 */
[----:B-1----:R-:W-:Y:S02]  /*11b0*/  UIMAD.WIDE.U32 UR6, UR50, UR8, URZ ;  /* 0x00000008320672a5 */ /* 0x002fe4000f8e00ff */
[----:B------:R-:W-:Y:S02]  /*11c0*/  UIMAD.WIDE.U32 UR4, UR22, UR11, URZ ;  /* 0x0000000b160472a5 */ /* 0x000fe4000f8e00ff */
[----:B--2---:R-:W-:Y:S02]  /*11d0*/  UISETP.NE.AND UP1, UPT, UR12, 0x1, UPT ;  /* 0x000000010c00788c */ /* 0x004fe4000bf25270 */
[----:B------:R-:W-:Y:S01]  /*11e0*/  UISETP.NE.AND UP0, UPT, UR10, 0x1, UPT ;  /* 0x000000010a00788c */ /* 0x000fe2000bf05270 */
[----:B------:R-:W-:-:S02]  /*11f0*/  UMOV UR6, UR7 ;  /* 0x0000000700067c82 */ /* 0x000fc40008000000 */
[----:B------:R-:W-:Y:S01]  /*1200*/  UMOV UR4, UR5 ;  /* 0x0000000500047c82 */ /* 0x000fe20008000000 */
[----:B------:R-:W-:Y:S02]  /*1210*/  USHF.R.U32.HI UR6, URZ, UR9, UR6 ;  /* 0x00000009ff067299 */ /* 0x000fe40008011606 */
[----:B---3--:R-:W-:Y:S02]  /*1220*/  USHF.R.U32.HI UR4, URZ, UR13, UR4 ;  /* 0x0000000dff047299 */ /* 0x008fe40008011604 */
[----:B------:R-:W-:Y:S02]  /*1230*/  USEL UR5, UR50, UR6, !UP1 ;  /* 0x0000000632057287 */ /* 0x000fe4000c800000 */
[----:B------:R-:W-:-:S04]  /*1240*/  USEL UR4, UR22, UR4, !UP0 ;  /* 0x0000000416047287 */ /* 0x000fc8000c000000 */
[----:B------:R-:W-:Y:S02]  /*1250*/  UIADD3 UR6, UPT, UPT, UR5, -UR4, URZ ;  /* 0x8000000405067290 */ /* 0x000fe4000fffe0ff */
[----:B------:R-:W-:Y:S02]  /*1260*/  UIADD3 UR4, UPT, UPT, -UR5, UR4, URZ ;  /* 0x0000000405047290 */ /* 0x000fe4000fffe1ff */
[----:B------:R-:W-:Y:S02]  /*1270*/  UIMAD UR22, UR6, UR10, UR22 ;  /* 0x0000000a061672a4 */ /* 0x000fe4000f8e0216 */
[----:B------:R-:W-:-:S12]  /*1280*/  UIMAD UR50, UR4, UR12, UR50 ;  /* 0x0000000c043272a4 */ /* 0x000fd8000f8e0232 */
.L_x_15:
[----:B------:R-:W-:Y:S01]  /*1290*/  BAR.SYNC.DEFER_BLOCKING 0x0 ;  /* 0x0000000000007b1d */ /* 0x000fe20000010000 */
[----:B------:R-:W-:Y:S01]  /*12a0*/  UISETP.NE.AND UP0, UPT, UR15, 0x2, UPT ;  /* 0x000000020f00788c */ /* 0x000fe2000bf05270 */
[----:B------:R-:W-:Y:S02]  /*12b0*/  ISETP.NE.OR P2, PT, R0, 0x2, !P2 ;  /* 0x000000020000780c */ /* 0x000fe40005745670 */
[----:B------:R-:W-:Y:S02]  /*12c0*/  LOP3.LUT R0, R62, 0x1f, RZ, 0xc0, !PT ;  /* 0x0000001f3e007812 */ /* 0x000fe400078ec0ff */
[----:B------:R-:W1:Y:S04]  /*12d0*/  LDCU UR55, c[0x0][0xc24] ;  /* 0x00018480ff3777ac */ /* 0x000e680008000800 */
[----:B------:R-:W-:Y:S05]  /*12e0*/  BRA.U UP0, `(.L_x_16) ;  /* 0x0000005100747547 */ /* 0x000fea000b800000 */
[----:B------:R-:W2:Y:S01]  /*12f0*/  LDCU UR5, c[0x0][0x388] ;  /* 0x00007100ff0577ac */ /* 0x000ea20008000800 */
[----:B------:R-:W-:Y:S01]  /*1300*/  PLOP3.LUT P1, PT, PT, PT, UP2, 0x80, 0x8 ;  /* 0x000000000008781c */ /* 0x000fe20003f2f028 */
[----:B------:R-:W-:Y:S01]  /*1310*/  IMAD.MOV.U32 R2, RZ, RZ, RZ ;  /* 0x000000ffff027224 */ /* 0x000fe200078e00ff */
[----:B------:R-:W-:Y:S01]  /*1320*/  ISETP.EQ.OR P3, PT, R0, RZ, P2 ;  /* 0x000000ff0000720c */ /* 0x000fe20001762670 */
[----:B------:R-:W3:Y:S01]  /*1330*/  LDCU UR8, c[0x0][0x38c] ;  /* 0x00007180ff0877ac */ /* 0x000ee20008000800 */
[----:B------:R-:W-:Y:S01]  /*1340*/  PLOP3.LUT P1, PT, P1, PT, PT, 0x8, 0x80 ;  /* 0x000000000080781c */ /* 0x000fe20000f2e170 */
[----:B------:R-:W4:Y:S01]  /*1350*/  LDCU.64 UR6, c[0x0][0x390] ;  /* 0x00007200ff0677ac */ /* 0x000f220008000a00 */
[----:B------:R-:W-:Y:S01]  /*1360*/  UMOV UR39, 0x1 ;  /* 0x0000000100277882 */ /* 0x000fe20000000000 */
[----:B------:R-:W-:Y:S01]  /*1370*/  UMOV UR63, URZ ;  /* 0x000000ff003f7c82 */ /* 0x000fe20008000000 */
[----:B------:R-:W-:Y:S01]  /*1380*/  UMOV UR47, URZ ;  /* 0x000000ff002f7c82 */ /* 0x000fe20008000000 */
[----:B--2---:R-:W-:-:S04]  /*1390*/  UIADD3 UR5, UPT, UPT, UR5, 0x3f, URZ ;  /* 0x0000003f05057890 */ /* 0x004fc8000fffe0ff */
[----:B------:R-:W-:-:S04]  /*13a0*/  USHF.R.S32.HI UR4, URZ, 0x1f, UR5 ;  /* 0x0000001fff047899 */ /* 0x000fc80008011405 */
[----:B------:R-:W-:-:S04]  /*13b0*/  ULEA.HI UR4, UR4, UR5, URZ, 0x6 ;  /* 0x0000000504047291 */ /* 0x000fc8000f8f30ff */
[----:B------:R-:W-:-:S04]  /*13c0*/  USHF.R.S32.HI UR4, URZ, 0x6, UR4 ;  /* 0x00000006ff047899 */ /* 0x000fc80008011404 */
[----:B---3--:R-:W-:-:S04]  /*13d0*/  UIMAD UR4, UR4, UR8, URZ ;  /* 0x00000008040472a4 */ /* 0x008fc8000f8e02ff */
[----:B----4-:R-:W-:-:S04]  /*13e0*/  UIMAD UR4, UR4, UR6, URZ ;  /* 0x00000006040472a4 */ /* 0x010fc8000f8e02ff */
[----:B------:R-:W-:Y:S01]  /*13f0*/  UIMAD UR9, UR4, UR7, URZ ;  /* 0x00000007040972a4 */ /* 0x000fe2000f8e02ff */
[----:B------:R-:W2:Y:S01]  /*1400*/  LDCU UR7, c[0x0][0x370] ;  /* 0x00006e00ff0777ac */ /* 0x000ea20008000800 */
[----:B------:R-:W3:Y:S04]  /*1410*/  LDCU UR6, c[0x0][0x374] ;  /* 0x00006e80ff0677ac */ /* 0x000ee80008000800 */
[----:B------:R-:W-:Y:S01]  /*1420*/  IMAD.U32 R43, RZ, RZ, UR9 ;  /* 0x00000009ff2b7e24 */ /* 0x000fe2000f8e00ff */
[----:B------:R-:W-:Y:S02]  /*1430*/  UISETP.NE.AND UP1, UPT, UR9, URZ, UPT ;  /* 0x000000ff0900728c */ /* 0x000fe4000bf25270 */
[----:B------:R-:W-:-:S04]  /*1440*/  UISETP.LT.U32.AND UP0, UPT, UR9, 0x6, UPT ;  /* 0x000000060900788c */ /* 0x000fc8000bf01070 */
[----:B------:R-:W-:-:S04]  /*1450*/  USEL UR4, UR9, 0x6, UP0 ;  /* 0x0000000609047887 */ /* 0x000fc80008000000 */
[----:B------:R-:W-:Y:S01]  /*1460*/  UIADD3 UR5, UPT, UPT, UR4, -0x1, URZ ;  /* 0xffffffff04057890 */ /* 0x000fe2000fffe0ff */
[----:B--2---:R-:W-:Y:S01]  /*1470*/  IMAD.U32 R38, RZ, RZ, UR7 ;  /* 0x00000007ff267e24 */ /* 0x004fe2000f8e00ff */
[----:B------:R-:W-:Y:S01]  /*1480*/  @!UP1 UIADD3 UR5, UPT, UPT, UR4, URZ, URZ ;  /* 0x000000ff04059290 */ /* 0x000fe2000fffe0ff */
[----:B---3--:R-:W-:Y:S01]  /*1490*/  MOV R37, UR6 ;  /* 0x0000000600257c02 */ /* 0x008fe20008000f00 */
[----:B------:R-:W-:Y:S02]  /*14a0*/  UIADD3 UR6, UPT, UPT, UR9, -UR4, URZ ;  /* 0x8000000409067290 */ /* 0x000fe4000fffe0ff */
[----:B------:R-:W-:-:S04]  /*14b0*/  UIADD3 UR4, UPT, UPT, UR5, 0x1, URZ ;  /* 0x0000000105047890 */ /* 0x000fc8000fffe0ff */
[----:B------:R-:W-:Y:S02]  /*14c0*/  IMAD.U32 R42, RZ, RZ, UR6 ;  /* 0x00000006ff2a7e24 */ /* 0x000fe4000f8e00ff */
[----:B------:R-:W-:Y:S01]  /*14d0*/  MOV R36, UR4 ;  /* 0x0000000400247c02 */ /* 0x000fe20008000f00 */
[----:B------:R-:W-:Y:S02]  /*14e0*/  UMOV UR4, URZ ;  /* 0x000000ff00047c82 */ /* 0x000fe40008000000 */
[----:B------:R-:W-:-:S07]  /*14f0*/  MOV R41, UR4 ;  /* 0x0000000400297c02 */ /* 0x000fce0008000f00 */
.L_x_32:
[----:B------:R-:W2:Y:S01]  /*1500*/  S2UR UR71, SR_CgaCtaId ;  /* 0x00000000004779c3 */ /* 0x000ea20000008800 */
[----:B------:R-:W-:Y:S01]  /*1510*/  UMOV UR4, 0x400 ;  /* 0x0000040000047882 */ /* 0x000fe20000000000 */
[----:B------:R-:W-:Y:S01]  /*1520*/  R2UR UR5, R43 ;  /* 0x000000002b0572ca */ /* 0x000fe200000e0000 */
[----:B------:R-:W-:Y:S01]  /*1530*/  IMAD.U32 R0, RZ, RZ, UR39 ;  /* 0x00000027ff007e24 */ /* 0x000fe2000f8e00ff */
[----:B------:R-:W-:Y:S01]  /*1540*/  UMOV UR6, URZ ;  /* 0x000000ff00067c82 */ /* 0x000fe20008000000 */
[----:B------:R-:W-:Y:S01]  /*1550*/  USHF.L.U32 UR76, UR50, 0x6, URZ ;  /* 0x00000006324c7899 */ /* 0x000fe200080006ff */
[----:B------:R-:W-:Y:S01]  /*1560*/  IMAD.U32 R50, RZ, RZ, UR6 ;  /* 0x00000006ff327e24 */ /* 0x000fe2000f8e00ff */
[----:B------:R-:W-:Y:S01]  /*1570*/  UMOV UR31, URZ ;  /* 0x000000ff001f7c82 */ /* 0x000fe20008000000 */
[----:B------:R-:W-:-:S07]  /*1580*/  SHF.L.U32 R0, R0, 0x1f, RZ ;  /* 0x0000001f00007819 */ /* 0x000fce00000006ff */
[----:B------:R-:W-:-:S03]  /*1590*/  UISETP.NE.AND UP0, UPT, UR5, URZ, UPT ;  /* 0x000000ff0500728c */ /* 0x000fc6000bf05270 */
[----:B------:R-:W-:Y:S02]  /*15a0*/  UMOV UR5, URZ ;  /* 0x000000ff00057c82 */ /* 0x000fe40008000000 */
[----:B------:R-:W-:Y:S01]  /*15b0*/  IMAD.U32 R49, RZ, RZ, UR5 ;  /* 0x00000005ff317e24 */ /* 0x000fe2000f8e00ff */
[----:B--2---:R-:W-:-:S04]  /*15c0*/  ULEA UR71, UR71, UR4, 0x18 ;  /* 0x0000000447477291 */ /* 0x004fc8000f8ec0ff */
[----:B------:R-:W-:-:S09]  /*15d0*/  ULEA UR4, UR63, UR71, 0x3 ;  /* 0x000000473f047291 */ /* 0x000fd2000f8e18ff */
[----:B------:R2:W3:Y:S01]  /*15e0*/  SYNCS.PHASECHK.TRANS64.TRYWAIT P0, [UR4+0x30], R0 ;  /* 0x00003000ff0075a7 */ /* 0x0004e20008001104 */
[----:B------:R-:W-:-:S06]  /*15f0*/  USHF.L.U32 UR4, UR22, 0x6, URZ ;  /* 0x0000000616047899 */ /* 0x000fcc00080006ff */
[----:B------:R-:W-:Y:S01]  /*1600*/  MOV R35, UR4 ;  /* 0x0000000400237c02 */ /* 0x000fe20008000f00 */
[----:B------:R-:W-:Y:S02]  /*1610*/  UMOV UR4, URZ ;  /* 0x000000ff00047c82 */ /* 0x000fe40008000000 */
[----:B------:R-:W-:Y:S01]  /*1620*/  MOV R48, UR4 ;  /* 0x0000000400307c02 */ /* 0x000fe20008000f00 */
[----:B------:R-:W-:Y:S06]  /*1630*/  BRA.U !UP0, `(.L_x_17) ;  /* 0x0000002108607547 */ /* 0x000fec000b800000 */
[----:B------:R-:W4:Y:S01]  /*1640*/  LDCU.128 UR4, c[0x0][0x480] ;  /* 0x00009000ff0477ac */ /* 0x000f220008000c00 */
[----:B------:R-:W-:Y:S02]  /*1650*/  R2UR UR56, R36 ;  /* 0x00000000243872ca */ /* 0x000fe400000e0000 */
[----:B------:R-:W-:Y:S01]  /*1660*/  R2UR UR54, R35 ;  /* 0x00000000233672ca */ /* 0x000fe200000e0000 */
[----:B------:R-:W-:Y:S02]  /*1670*/  UIADD3 UR49, UPT, UPT, UR76, 0x8, URZ ;  /* 0x000000084c317890 */ /* 0x000fe4000fffe0ff */
[----:B------:R-:W-:Y:S02]  /*1680*/  UIADD3 UR48, UPT, UPT, UR76, 0x10, URZ ;  /* 0x000000104c307890 */ /* 0x000fe4000fffe0ff */
[----:B------:R-:W-:Y:S02]  /*1690*/  UIADD3 UR46, UPT, UPT, UR76, 0x18, URZ ;  /* 0x000000184c2e7890 */ /* 0x000fe4000fffe0ff */
[----:B------:R-:W-:-:S02]  /*16a0*/  UIADD3 UR45, UPT, UPT, UR76, 0x20, URZ ;  /* 0x000000204c2d7890 */ /* 0x000fc4000fffe0ff */
[----:B------:R-:W-:Y:S02]  /*16b0*/  UIADD3 UR44, UPT, UPT, UR76, 0x28, URZ ;  /* 0x000000284c2c7890 */ /* 0x000fe4000fffe0ff */
[----:B------:R-:W-:Y:S02]  /*16c0*/  UIADD3 UR38, UPT, UPT, UR76, 0x30, URZ ;  /* 0x000000304c267890 */ /* 0x000fe4000fffe0ff */
[----:B------:R-:W-:Y:S02]  /*16d0*/  UIADD3 UR31, UPT, UPT, UR76, 0x38, URZ ;  /* 0x000000384c1f7890 */ /* 0x000fe4000fffe0ff */
[----:B----4-:R-:W-:Y:S02]  /*16e0*/  UIMAD.WIDE.U32 UR12, UR49, UR5, URZ ;  /* 0x00000005310c72a5 */ /* 0x010fe4000f8e00ff */
[----:B------:R-:W-:Y:S02]  /*16f0*/  UIMAD.WIDE.U32 UR14, UR48, UR5, URZ ;  /* 0x00000005300e72a5 */ /* 0x000fe4000f8e00ff */
[----:B------:R-:W-:-:S02]  /*1700*/  UIMAD.WIDE.U32 UR24, UR76, UR5, URZ ;  /* 0x000000054c1872a5 */ /* 0x000fc4000f8e00ff */
[----:B------:R-:W-:Y:S02]  /*1710*/  UIMAD.WIDE.U32 UR16, UR46, UR5, URZ ;  /* 0x000000052e1072a5 */ /* 0x000fe4000f8e00ff */
[----:B------:R-:W-:Y:S02]  /*1720*/  UIMAD.WIDE.U32 UR18, UR45, UR5, URZ ;  /* 0x000000052d1272a5 */ /* 0x000fe4000f8e00ff */
[----:B------:R-:W-:Y:S02]  /*1730*/  UIMAD.WIDE.U32 UR20, UR44, UR5, URZ ;  /* 0x000000052c1472a5 */ /* 0x000fe4000f8e00ff */
[----:B------:R-:W-:Y:S02]  /*1740*/  UIMAD.WIDE.U32 UR22, UR38, UR5, URZ ;  /* 0x00000005261672a5 */ /* 0x000fe4000f8e00ff */
[----:B------:R-:W-:Y:S01]  /*1750*/  UIMAD.WIDE.U32 UR26, UR31, UR5, URZ ;  /* 0x000000051f1a72a5 */ /* 0x000fe2000f8e00ff */
[----:B------:R-:W4:Y:S02]  /*1760*/  LDCU.128 UR8, c[0x0][0x490] ;  /* 0x00009200ff0877ac */ /* 0x000f240008000c00 */
[----:B------:R-:W-:Y:S01]  /*1770*/  UMOV UR5, UR13 ;  /* 0x0000000d00057c82 */ /* 0x000fe20008000000 */
[----:B------:R-:W-:-:S02]  /*1780*/  UISETP.NE.AND UP0, UPT, UR4, 0x1, UPT ;  /* 0x000000010400788c */ /* 0x000fc4000bf05270 */
[----:B------:R-:W-:Y:S02]  /*1790*/  USHF.R.U32.HI UR28, URZ, UR6, UR5 ;  /* 0x00000006ff1c7299 */ /* 0x000fe40008011605 */
[----:B------:R-:W-:Y:S01]  /*17a0*/  UISETP.NE.AND UP1, UPT, UR7, 0x1, UPT ;  /* 0x000000010700788c */ /* 0x000fe2000bf25270 */
[----:B------:R-:W-:Y:S01]  /*17b0*/  UMOV UR5, UR15 ;  /* 0x0000000f00057c82 */ /* 0x000fe20008000000 */
[----:B------:R-:W-:Y:S02]  /*17c0*/  USEL UR16, UR49, UR28, !UP0 ;  /* 0x0000001c31107287 */ /* 0x000fe4000c000000 */
[----:B------:R-:W-:Y:S02]  /*17d0*/  USHF.R.U32.HI UR15, URZ, UR6, UR5 ;  /* 0x00000006ff0f7299 */ /* 0x000fe40008011605 */
[----:B------:R-:W-:Y:S01]  /*17e0*/  UIADD3 UR29, UPT, UPT, -UR16, URZ, URZ ;  /* 0x000000ff101d7290 */ /* 0x000fe2000fffe1ff */
[----:B------:R-:W-:Y:S01]  /*17f0*/  UMOV UR5, UR17 ;  /* 0x0000001100057c82 */ /* 0x000fe20008000000 */
[----:B------:R-:W-:-:S02]  /*1800*/  USEL UR15, UR48, UR15, !UP0 ;  /* 0x0000000f300f7287 */ /* 0x000fc4000c000000 */
[----:B------:R-:W-:Y:S02]  /*1810*/  USHF.R.U32.HI UR14, URZ, UR6, UR5 ;  /* 0x00000006ff0e7299 */ /* 0x000fe40008011605 */
[----:B------:R-:W-:Y:S01]  /*1820*/  UIADD3 UR28, UPT, UPT, -UR15, URZ, URZ ;  /* 0x000000ff0f1c7290 */ /* 0x000fe2000fffe1ff */
[----:B------:R-:W-:Y:S01]  /*1830*/  UMOV UR5, UR19 ;  /* 0x0000001300057c82 */ /* 0x000fe20008000000 */
[----:B------:R-:W-:Y:S02]  /*1840*/  USEL UR14, UR46, UR14, !UP0 ;  /* 0x0000000e2e0e7287 */ /* 0x000fe4000c000000 */
[----:B------:R-:W-:Y:S02]  /*1850*/  USHF.R.U32.HI UR13, URZ, UR6, UR5 ;  /* 0x00000006ff0d7299 */ /* 0x000fe40008011605 */
[----:B----4-:R-:W-:Y:S01]  /*1860*/  UIMAD.WIDE.U32 UR32, UR14, UR8, URZ ;  /* 0x000000080e2072a5 */ /* 0x010fe2000f8e00ff */
[----:B------:R-:W-:Y:S01]  /*1870*/  UMOV UR5, UR21 ;  /* 0x0000001500057c82 */ /* 0x000fe20008000000 */
[----:B------:R-:W-:-:S02]  /*1880*/  USEL UR13, UR45, UR13, !UP0 ;  /* 0x0000000d2d0d7287 */ /* 0x000fc4000c000000 */
[----:B------:R-:W-:Y:S02]  /*1890*/  USHF.R.U32.HI UR12, URZ, UR6, UR5 ;  /* 0x00000006ff0c7299 */ /* 0x000fe40008011605 */
[----:B------:R-:W-:Y:S01]  /*18a0*/  UIMAD.WIDE.U32 UR20, UR16, UR8, URZ ;  /* 0x00000008101472a5 */ /* 0x000fe2000f8e00ff */
[----:B------:R-:W-:Y:S01]  /*18b0*/  UMOV UR5, UR23 ;  /* 0x0000001700057c82 */ /* 0x000fe20008000000 */
[----:B------:R-:W-:Y:S02]  /*18c0*/  USEL UR12, UR44, UR12, !UP0 ;  /* 0x0000000c2c0c7287 */ /* 0x000fe4000c000000 */
[----:B------:R-:W-:Y:S02]  /*18d0*/  USHF.R.U32.HI UR18, URZ, UR6, UR5 ;  /* 0x00000006ff127299 */ /* 0x000fe40008011605 */
[----:B------:R-:W-:Y:S01]  /*18e0*/  UIMAD.WIDE.U32 UR22, UR15, UR8, URZ ;  /* 0x000000080f1672a5 */ /* 0x000fe2000f8e00ff */
[----:B------:R-:W-:Y:S01]  /*18f0*/  UMOV UR5, UR25 ;  /* 0x0000001900057c82 */ /* 0x000fe20008000000 */
[----:B------:R-:W-:-:S02]  /*1900*/  UIMAD.WIDE.U32 UR34, UR13, UR8, URZ ;  /* 0x000000080d2272a5 */ /* 0x000fc4000f8e00ff */
[----:B------:R-:W-:Y:S02]  /*1910*/  USHF.R.U32.HI UR17, URZ, UR6, UR5 ;  /* 0x00000006ff117299 */ /* 0x000fe40008011605 */
[----:B------:R-:W-:Y:S01]  /*1920*/  UIMAD.WIDE.U32 UR36, UR12, UR8, URZ ;  /* 0x000000080c2472a5 */ /* 0x000fe2000f8e00ff */
[----:B------:R-:W-:Y:S01]  /*1930*/  UMOV UR5, UR27 ;  /* 0x0000001b00057c82 */ /* 0x000fe20008000000 */
[----:B------:R-:W-:Y:S02]  /*1940*/  USEL UR17, UR76, UR17, !UP0 ;  /* 0x000000114c117287 */ /* 0x000fe4000c000000 */
[----:B------:R-:W-:Y:S02]  /*1950*/  USHF.R.U32.HI UR5, URZ, UR6, UR5 ;  /* 0x00000006ff057299 */ /* 0x000fe40008011605 */
[----:B------:R-:W-:Y:S02]  /*1960*/  USEL UR6, UR38, UR18, !UP0 ;  /* 0x0000001226067287 */ /* 0x000fe4000c000000 */
[----:B------:R-:W-:-:S02]  /*1970*/  USEL UR5, UR31, UR5, !UP0 ;  /* 0x000000051f057287 */ /* 0x000fc4000c000000 */
[----:B------:R-:W-:Y:S02]  /*1980*/  UIMAD.WIDE.U32 UR18, UR17, UR8, URZ ;  /* 0x00000008111272a5 */ /* 0x000fe4000f8e00ff */
[----:B------:R-:W-:Y:S02]  /*1990*/  UIMAD.WIDE.U32 UR40, UR6, UR8, URZ ;  /* 0x00000008062872a5 */ /* 0x000fe4000f8e00ff */
[----:B------:R-:W-:Y:S02]  /*19a0*/  UIMAD.WIDE.U32 UR42, UR5, UR8, URZ ;  /* 0x00000008052a72a5 */ /* 0x000fe4000f8e00ff */
[----:B------:R-:W-:Y:S02]  /*19b0*/  UIADD3 UR27, UPT, UPT, -UR14, URZ, URZ ;  /* 0x000000ff0e1b7290 */ /* 0x000fe4000fffe1ff */
[----:B------:R-:W-:Y:S02]  /*19c0*/  UIADD3 UR26, UPT, UPT, -UR13, URZ, URZ ;  /* 0x000000ff0d1a7290 */ /* 0x000fe4000fffe1ff */
[----:B------:R-:W-:-:S02]  /*19d0*/  UIADD3 UR25, UPT, UPT, -UR12, URZ, URZ ;  /* 0x000000ff0c197290 */ /* 0x000fc4000fffe1ff */
[----:B------:R-:W-:Y:S02]  /*19e0*/  UIADD3 UR24, UPT, UPT, -UR6, URZ, URZ ;  /* 0x000000ff06187290 */ /* 0x000fe4000fffe1ff */
[----:B------:R-:W-:Y:S02]  /*19f0*/  UIADD3 UR30, UPT, UPT, -UR17, URZ, URZ ;  /* 0x000000ff111e7290 */ /* 0x000fe4000fffe1ff */
[----:B------:R-:W-:Y:S02]  /*1a00*/  UIADD3 UR8, UPT, UPT, -UR5, URZ, URZ ;  /* 0x000000ff05087290 */ /* 0x000fe4000fffe1ff */
[----:B------:R-:W-:Y:S02]  /*1a10*/  UIMAD UR53, UR4, UR29, UR49 ;  /* 0x0000001d043572a4 */ /* 0x000fe4000f8e0231 */
[----:B------:R-:W-:Y:S02]  /*1a20*/  UIMAD UR52, UR4, UR28, UR48 ;  /* 0x0000001c043472a4 */ /* 0x000fe4000f8e0230 */
[----:B------:R-:W-:-:S02]  /*1a30*/  UIMAD UR50, UR4, UR27, UR46 ;  /* 0x0000001b043272a4 */ /* 0x000fc4000f8e022e */
[----:B------:R-:W-:Y:S02]  /*1a40*/  UIMAD UR49, UR4, UR26, UR45 ;  /* 0x0000001a043172a4 */ /* 0x000fe4000f8e022d */
[----:B------:R-:W-:Y:S02]  /*1a50*/  UIMAD UR48, UR4, UR25, UR44 ;  /* 0x00000019043072a4 */ /* 0x000fe4000f8e022c */
[----:B------:R-:W-:Y:S02]  /*1a60*/  UIMAD UR46, UR4, UR24, UR38 ;  /* 0x00000018042e72a4 */ /* 0x000fe4000f8e0226 */
[----:B------:R-:W-:Y:S02]  /*1a70*/  UIMAD UR44, UR4, UR30, UR76 ;  /* 0x0000001e042c72a4 */ /* 0x000fe4000f8e024c */
[----:B------:R-:W-:Y:S01]  /*1a80*/  UIMAD UR45, UR4, UR8, UR31 ;  /* 0x00000008042d72a4 */ /* 0x000fe2000f8e021f */
[----:B------:R-:W4:Y:S02]  /*1a90*/  LDCU UR51, c[0x0][0x4a0] ;  /* 0x00009400ff3377ac */ /* 0x000f240008000800 */
[----:B------:R-:W-:Y:S01]  /*1aa0*/  UMOV UR4, UR19 ;  /* 0x0000001300047c82 */ /* 0x000fe20008000000 */
[----:B------:R-:W-:-:S02]  /*1ab0*/  UISETP.NE.AND UP0, UPT, UR10, 0x1, UPT ;  /* 0x000000010a00788c */ /* 0x000fc4000bf05270 */
[----:B------:R-:W-:Y:S01]  /*1ac0*/  USHF.R.U32.HI UR30, URZ, UR9, UR4 ;  /* 0x00000009ff1e7299 */ /* 0x000fe20008011604 */
[----:B------:R-:W1:Y:S02]  /*1ad0*/  LDCU UR77, c[0x0][0x38c] ;  /* 0x00007180ff4d77ac */ /* 0x000e640008000800 */
[----:B------:R-:W-:Y:S01]  /*1ae0*/  UMOV UR4, UR21 ;  /* 0x0000001500047c82 */ /* 0x000fe20008000000 */
[----:B------:R-:W-:Y:S02]  /*1af0*/  USEL UR30, UR17, UR30, !UP1 ;  /* 0x0000001e111e7287 */ /* 0x000fe4000c800000 */
[----:B------:R-:W-:Y:S02]  /*1b00*/  USHF.R.U32.HI UR29, URZ, UR9, UR4 ;  /* 0x00000009ff1d7299 */ /* 0x000fe40008011604 */
[----:B------:R-:W-:Y:S01]  /*1b10*/  UIADD3 UR22, UPT, UPT, -UR30, URZ, URZ ;  /* 0x000000ff1e167290 */ /* 0x000fe2000fffe1ff */
[----:B------:R-:W-:Y:S01]  /*1b20*/  UMOV UR4, UR23 ;  /* 0x0000001700047c82 */ /* 0x000fe20008000000 */
[----:B------:R-:W-:-:S02]  /*1b30*/  USEL UR29, UR16, UR29, !UP1 ;  /* 0x0000001d101d7287 */ /* 0x000fc4000c800000 */
[----:B------:R-:W-:Y:S02]  /*1b40*/  USHF.R.U32.HI UR21, URZ, UR9, UR4 ;  /* 0x00000009ff157299 */ /* 0x000fe40008011604 */
[----:B------:R-:W-:Y:S01]  /*1b50*/  UIMAD UR40, UR7, UR22, UR17 ;  /* 0x00000016072872a4 */ /* 0x000fe2000f8e0211 */
        /* <DEDUP_REMOVED lines=19> */
[----:B------:R-:W-:Y:S02]  /*1c90*/  UIADD3 UR8, UPT, UPT, -UR24, URZ, URZ ;  /* 0x000000ff18087290 */ /* 0x000fe4000fffe1ff */
[----:B------:R-:W-:-:S02]  /*1ca0*/  USEL UR23, UR5, UR9, !UP1 ;  /* 0x0000000905177287 */ /* 0x000fc4000c800000 */
[----:B------:R-:W-:Y:S02]  /*1cb0*/  UIADD3 UR9, UPT, UPT, -UR25, URZ, URZ ;  /* 0x000000ff19097290 */ /* 0x000fe4000fffe1ff */
[----:B------:R-:W-:Y:S02]  /*1cc0*/  UIADD3 UR4, UPT, UPT, -UR23, URZ, URZ ;  /* 0x000000ff17047290 */ /* 0x000fe4000fffe1ff */
[----:B------:R-:W-:Y:S02]  /*1cd0*/  UIMAD UR38, UR7, UR21, UR16 ;  /* 0x00000015072672a4 */ /* 0x000fe4000f8e0210 */
[----:B------:R-:W-:Y:S02]  /*1ce0*/  UIMAD UR31, UR7, UR4, UR5 ;  /* 0x00000004071f72a4 */ /* 0x000fe4000f8e0205 */
[----:B------:R-:W-:Y:S02]  /*1cf0*/  UIMAD.WIDE.U32 UR4, UR30, UR11, URZ ;  /* 0x0000000b1e0472a5 */ /* 0x000fe4000f8e00ff */
[----:B------:R-:W-:-:S02]  /*1d00*/  UIMAD UR37, UR7, UR20, UR15 ;  /* 0x00000014072572a4 */ /* 0x000fc4000f8e020f */
[----:B------:R-:W-:Y:S02]  /*1d10*/  UIMAD UR36, UR7, UR19, UR14 ;  /* 0x00000013072472a4 */ /* 0x000fe4000f8e020e */
[----:B------:R-:W-:Y:S02]  /*1d20*/  UIMAD UR34, UR7, UR18, UR13 ;  /* 0x00000012072272a4 */ /* 0x000fe4000f8e020d */
[----:B------:R-:W-:Y:S02]  /*1d30*/  UIMAD UR33, UR7, UR9, UR12 ;  /* 0x00000009072172a4 */ /* 0x000fe4000f8e020c */
[----:B------:R-:W-:Y:S02]  /*1d40*/  UIMAD UR32, UR7, UR8, UR6 ;  /* 0x00000008072072a4 */ /* 0x000fe4000f8e0206 */
[----:B------:R-:W-:Y:S02]  /*1d50*/  UIMAD.WIDE.U32 UR6, UR29, UR11, URZ ;  /* 0x0000000b1d0672a5 */ /* 0x000fe4000f8e00ff */
[----:B------:R-:W-:Y:S01]  /*1d60*/  UIMAD.WIDE.U32 UR8, UR28, UR11, URZ ;  /* 0x0000000b1c0872a5 */ /* 0x000fe2000f8e00ff */
[----:B------:R-:W-:Y:S01]  /*1d70*/  UMOV UR4, UR5 ;  /* 0x0000000500047c82 */ /* 0x000fe20008000000 */
[----:B------:R-:W-:-:S02]  /*1d80*/  UIMAD.WIDE.U32 UR12, UR27, UR11, URZ ;  /* 0x0000000b1b0c72a5 */ /* 0x000fc4000f8e00ff */
[----:B----4-:R-:W-:Y:S02]  /*1d90*/  USHF.R.U32.HI UR22, URZ, UR51, UR4 ;  /* 0x00000033ff167299 */ /* 0x010fe40008011604 */
[----:B------:R-:W-:Y:S01]  /*1da0*/  UIMAD.WIDE.U32 UR14, UR26, UR11, URZ ;  /* 0x0000000b1a0e72a5 */ /* 0x000fe2000f8e00ff */
[----:B------:R-:W-:Y:S01]  /*1db0*/  UMOV UR4, UR7 ;  /* 0x0000000700047c82 */ /* 0x000fe20008000000 */
[----:B------:R-:W-:Y:S02]  /*1dc0*/  UIMAD.WIDE.U32 UR16, UR25, UR11, URZ ;  /* 0x0000000b191072a5 */ /* 0x000fe4000f8e00ff */
[----:B------:R-:W-:Y:S02]  /*1dd0*/  UIMAD.WIDE.U32 UR18, UR24, UR11, URZ ;  /* 0x0000000b181272a5 */ /* 0x000fe4000f8e00ff */
[----:B------:R-:W-:Y:S02]  /*1de0*/  UIMAD.WIDE.U32 UR20, UR23, UR11, URZ ;  /* 0x0000000b171472a5 */ /* 0x000fe4000f8e00ff */
[----:B------:R-:W-:-:S02]  /*1df0*/  USHF.R.U32.HI UR11, URZ, UR51, UR4 ;  /* 0x00000033ff0b7299 */ /* 0x000fc40008011604 */
[----:B------:R-:W-:Y:S01]  /*1e00*/  USEL UR65, UR30, UR22, !UP0 ;  /* 0x000000161e417287 */ /* 0x000fe2000c000000 */
[----:B------:R-:W-:Y:S01]  /*1e10*/  UMOV UR4, UR9 ;  /* 0x0000000900047c82 */ /* 0x000fe20008000000 */
[----:B------:R-:W-:Y:S02]  /*1e20*/  USEL UR64, UR29, UR11, !UP0 ;  /* 0x0000000b1d407287 */ /* 0x000fe4000c000000 */
[----:B------:R-:W-:Y:S02]  /*1e30*/  USHF.R.U32.HI UR9, URZ, UR51, UR4 ;  /* 0x00000033ff097299 */ /* 0x000fe40008011604 */
[----:B------:R-:W-:Y:S01]  /*1e40*/  IMAD.U32 R34, RZ, RZ, UR65 ;  /* 0x00000041ff227e24 */ /* 0x000fe2000f8e00ff */
[----:B------:R-:W-:Y:S01]  /*1e50*/  UIADD3 UR12, UPT, UPT, -UR65, URZ, URZ ;  /* 0x000000ff410c7290 */ /* 0x000fe2000fffe1ff */
[----:B------:R-:W-:Y:S01]  /*1e60*/  UMOV UR4, UR13 ;  /* 0x0000000d00047c82 */ /* 0x000fe20008000000 */
[----:B------:R-:W-:Y:S01]  /*1e70*/  USEL UR62, UR28, UR9, !UP0 ;  /* 0x000000091c3e7287 */ /* 0x000fe2000c000000 */
[----:B------:R-:W-:Y:S01]  /*1e80*/  IMAD.U32 R30, RZ, RZ, UR64 ;  /* 0x00000040ff1e7e24 */ /* 0x000fe2000f8e00ff */
[----:B------:R-:W-:-:S02]  /*1e90*/  USHF.R.U32.HI UR8, URZ, UR51, UR4 ;  /* 0x00000033ff087299 */ /* 0x000fc40008011604 */
[----:B------:R-:W-:Y:S01]  /*1ea0*/  UIMAD UR30, UR10, UR12, UR30 ;  /* 0x0000000c0a1e72a4 */ /* 0x000fe2000f8e021e */
[----:B------:R-:W-:Y:S01]  /*1eb0*/  UMOV UR4, UR15 ;  /* 0x0000000f00047c82 */ /* 0x000fe20008000000 */
[----:B------:R-:W-:Y:S01]  /*1ec0*/  USEL UR61, UR27, UR8, !UP0 ;  /* 0x000000081b3d7287 */ /* 0x000fe2000c000000 */
[----:B------:R-:W-:Y:S01]  /*1ed0*/  MOV R26, UR62 ;  /* 0x0000003e001a7c02 */ /* 0x000fe20008000f00 */
[----:B------:R-:W-:Y:S01]  /*1ee0*/  USHF.R.U32.HI UR7, URZ, UR51, UR4 ;  /* 0x00000033ff077299 */ /* 0x000fe20008011604 */
[----:B------:R-:W4:Y:S03]  /*1ef0*/  LDCU UR12, c[0x0][0x4ec] ;  /* 0x00009d80ff0c77ac */ /* 0x000f260008000800 */
[----:B------:R-:W-:Y:S01]  /*1f00*/  IMAD.U32 R22, RZ, RZ, UR61 ;  /* 0x0000003dff167e24 */ /* 0x000fe2000f8e00ff */
[----:B------:R-:W-:Y:S01]  /*1f10*/  UMOV UR4, UR17 ;  /* 0x0000001100047c82 */ /* 0x000fe20008000000 */
[----:B------:R-:W-:-:S02]  /*1f20*/  USEL UR60, UR26, UR7, !UP0 ;  /* 0x000000071a3c7287 */ /* 0x000fc4000c000000 */
[----:B------:R-:W-:Y:S02]  /*1f30*/  USHF.R.U32.HI UR6, URZ, UR51, UR4 ;  /* 0x00000033ff067299 */ /* 0x000fe40008011604 */
[----:B------:R-:W-:Y:S02]  /*1f40*/  UIADD3 UR7, UPT, UPT, -UR60, URZ, URZ ;  /* 0x000000ff3c077290 */ /* 0x000fe4000fffe1ff */
[----:B------:R-:W-:Y:S01]  /*1f50*/  USEL UR59, UR25, UR6, !UP0 ;  /* 0x00000006193b7287 */ /* 0x000fe2000c000000 */
[----:B------:R-:W-:Y:S01]  /*1f60*/  MOV R18, UR60 ;  /* 0x0000003c00127c02 */ /* 0x000fe20008000f00 */
[----:B------:R-:W-:Y:S02]  /*1f70*/  UIMAD UR26, UR10, UR7, UR26 ;  /* 0x000000070a1a72a4 */ /* 0x000fe4000f8e021a */
[----:B------:R-:W-:Y:S02]  /*1f80*/  UIADD3 UR6, UPT, UPT, -UR59, URZ, URZ ;  /* 0x000000ff3b067290 */ /* 0x000fe4000fffe1ff */
[----:B------:R-:W-:Y:S01]  /*1f90*/  UIADD3 UR9, UPT, UPT, -UR62, URZ, URZ ;  /* 0x000000ff3e097290 */ /* 0x000fe2000fffe1ff */
[----:B------:R-:W-:Y:S01]  /*1fa0*/  IMAD.U32 R14, RZ, RZ, UR59 ;  /* 0x0000003bff0e7e24 */ /* 0x000fe2000f8e00ff */
[----:B------:R-:W-:-:S02]  /*1fb0*/  UIMAD UR25, UR10, UR6, UR25 ;  /* 0x000000060a1972a4 */ /* 0x000fc4000f8e0219 */
[----:B------:R-:W-:Y:S02]  /*1fc0*/  UIADD3 UR8, UPT, UPT, -UR61, URZ, URZ ;  /* 0x000000ff3d087290 */ /* 0x000fe4000fffe1ff */
[----:B------:R-:W-:Y:S02]  /*1fd0*/  UIADD3 UR11, UPT, UPT, -UR64, URZ, URZ ;  /* 0x000000ff400b7290 */ /* 0x000fe4000fffe1ff */
[----:B------:R-:W-:Y:S01]  /*1fe0*/  UIMAD UR28, UR10, UR9, UR28 ;  /* 0x000000090a1c72a4 */ /* 0x000fe2000f8e021c */
[----:B------:R-:W4:Y:S01]  /*1ff0*/  LDCU.64 UR6, c[0x0][0x4c0] ;  /* 0x00009800ff0677ac */ /* 0x000f220008000a00 */
[----:B------:R-:W-:Y:S02]  /*2000*/  UIMAD UR29, UR10, UR11, UR29 ;  /* 0x0000000b0a1d72a4 */ /* 0x000fe4000f8e021d */
[----:B------:R-:W-:-:S03]  /*2010*/  UIMAD UR11, UR10, UR8, UR27 ;  /* 0x000000080a0b72a4 */ /* 0x000fc6000f8e021b */
[----:B------:R-:W2:Y:S01]  /*2020*/  LDCU.64 UR8, c[0x0][0x4f0] ;  /* 0x00009e00ff0877ac */ /* 0x000ea20008000a00 */
[----:B------:R-:W3:Y:S01]  /*2030*/  LDCU UR13, c[0x0][0x4c8] ;  /* 0x00009900ff0d77ac */ /* 0x000ee20008000800 */
[----:B------:R-:W-:Y:S01]  /*2040*/  UMOV UR4, UR19 ;  /* 0x0000001300047c82 */ /* 0x000fe20008000000 */
[----:B------:R-:W1:Y:S01]  /*2050*/  LDCU UR15, c[0x0][0x4cc] ;  /* 0x00009980ff0f77ac */ /* 0x000e620008000800 */
[----:B----4-:R-:W-:Y:S02]  /*2060*/  UIMAD UR16, UR44, UR6, UR12 ;  /* 0x000000062c1072a4 */ /* 0x010fe4000f8e020c */
[----:B------:R-:W-:Y:S02]  /*2070*/  UIMAD UR14, UR53, UR6, UR12 ;  /* 0x00000006350e72a4 */ /* 0x000fe4000f8e020c */
[----:B------:R-:W-:Y:S02]  /*2080*/  UIMAD UR17, UR52, UR6, UR12 ;  /* 0x00000006341172a4 */ /* 0x000fe4000f8e020c */
[----:B------:R-:W-:Y:S01]  /*2090*/  IMAD.U32 R33, RZ, RZ, UR16 ;  /* 0x00000010ff217e24 */ /* 0x000fe2000f8e00ff */
[----:B------:R-:W-:Y:S01]  /*20a0*/  UIMAD UR16, UR50, UR6, UR12 ;  /* 0x00000006321072a4 */ /* 0x000fe2000f8e020c */
[----:B------:R-:W-:Y:S01]  /*20b0*/  MOV R29, UR14 ;  /* 0x0000000e001d7c02 */ /* 0x000fe20008000f00 */
[----:B------:R-:W-:Y:S01]  /*20c0*/  UIMAD UR14, UR49, UR6, UR12 ;  /* 0x00000006310e72a4 */ /* 0x000fe2000f8e020c */
[----:B------:R-:W-:Y:S01]  /*20d0*/  IMAD.U32 R25, RZ, RZ, UR17 ;  /* 0x00000011ff197e24 */ /* 0x000fe2000f8e00ff */
[----:B------:R-:W-:-:S02]  /*20e0*/  UIMAD UR17, UR48, UR6, UR12 ;  /* 0x00000006301172a4 */ /* 0x000fc4000f8e020c */
[----:B------:R-:W-:Y:S01]  /*20f0*/  MOV R21, UR16 ;  /* 0x0000001000157c02 */ /* 0x000fe20008000f00 */
[----:B------:R-:W-:Y:S01]  /*2100*/  UIMAD UR16, UR46, UR6, UR12 ;  /* 0x000000062e1072a4 */ /* 0x000fe2000f8e020c */
[----:B------:R-:W-:Y:S01]  /*2110*/  IMAD.U32 R17, RZ, RZ, UR14 ;  /* 0x0000000eff117e24 */ /* 0x000fe2000f8e00ff */
[----:B------:R-:W-:Y:S01]  /*2120*/  UIMAD UR14, UR45, UR6, UR12 ;  /* 0x000000062d0e72a4 */ /* 0x000fe2000f8e020c */
[----:B------:R-:W-:Y:S01]  /*2130*/  MOV R13, UR17 ;  /* 0x00000011000d7c02 */ /* 0x000fe20008000f00 */
[----:B--2---:R-:W-:Y:S02]  /*2140*/  UIMAD UR6, UR38, UR7, UR8 ;  /* 0x00000007260672a4 */ /* 0x004fe4000f8e0208 */
[----:B------:R-:W-:Y:S01]  /*2150*/  UIMAD UR12, UR40, UR7, UR8 ;  /* 0x00000007280c72a4 */ /* 0x000fe2000f8e0208 */
[----:B------:R-:W-:Y:S01]  /*2160*/  IMAD.U32 R9, RZ, RZ, UR16 ;  /* 0x00000010ff097e24 */ /* 0x000fe2000f8e00ff */
[----:B------:R-:W-:Y:S01]  /*2170*/  MOV R5, UR14 ;  /* 0x0000000e00057c02 */ /* 0x000fe20008000f00 */
[----:B------:R-:W-:Y:S01]  /*2180*/  UIMAD UR14, UR37, UR7, UR8 ;  /* 0x00000007250e72a4 */ /* 0x000fe2000f8e0208 */
[----:B------:R-:W-:Y:S01]  /*2190*/  MOV R28, UR6 ;  /* 0x00000006001c7c02 */ /* 0x000fe20008000f00 */
[----:B------:R-:W-:Y:S01]  /*21a0*/  UIMAD UR6, UR34, UR7, UR8 ;  /* 0x00000007220672a4 */ /* 0x000fe2000f8e0208 */
[----:B------:R-:W-:Y:S01]  /*21b0*/  IMAD.U32 R32, RZ, RZ, UR12 ;  /* 0x0000000cff207e24 */ /* 0x000fe2000f8e00ff */
[----:B------:R-:W-:-:S02]  /*21c0*/  UIMAD UR12, UR36, UR7, UR8 ;  /* 0x00000007240c72a4 */ /* 0x000fc4000f8e0208 */
[----:B------:R-:W-:Y:S01]  /*21d0*/  USHF.R.U32.HI UR5, URZ, UR51, UR4 ;  /* 0x00000033ff057299 */ /* 0x000fe20008011604 */
[----:B-----5:R-:W-:Y:S01]  /*21e0*/  IMAD.U32 R24, RZ, RZ, UR14 ;  /* 0x0000000eff187e24 */ /* 0x020fe2000f8e00ff */
[----:B------:R-:W-:Y:S01]  /*21f0*/  UIMAD UR14, UR33, UR7, UR8 ;  /* 0x00000007210e72a4 */ /* 0x000fe2000f8e0208 */
[----:B------:R-:W-:Y:S01]  /*2200*/  IMAD.U32 R16, RZ, RZ, UR6 ;  /* 0x00000006ff107e24 */ /* 0x000fe2000f8e00ff */
[----:B------:R-:W-:Y:S01]  /*2210*/  UIMAD UR6, UR31, UR7, UR8 ;  /* 0x000000071f0672a4 */ /* 0x000fe2000f8e0208 */
[----:B------:R-:W-:Y:S01]  /*2220*/  MOV R20, UR12 ;  /* 0x0000000c00147c02 */ /* 0x000fe20008000f00 */
[----:B------:R-:W-:Y:S01]  /*2230*/  UMOV UR4, UR21 ;  /* 0x0000001500047c82 */ /* 0x000fe20008000000 */
[----:B------:R-:W-:Y:S01]  /*2240*/  UIMAD UR12, UR32, UR7, UR8 ;  /* 0x00000007200c72a4 */ /* 0x000fe2000f8e0208 */
[----:B------:R-:W-:Y:S01]  /*2250*/  MOV R12, UR14 ;  /* 0x0000000e000c7c02 */ /* 0x000fe20008000f00 */
[----:B------:R-:W-:Y:S01]  /*2260*/  USHF.R.U32.HI UR4, URZ, UR51, UR4 ;  /* 0x00000033ff047299 */ /* 0x000fe20008011604 */
[----:B------:R-:W-:Y:S01]  /*2270*/  MOV R4, UR6 ;  /* 0x0000000600047c02 */ /* 0x000fe20008000f00 */
[----:B---3--:R-:W-:-:S02]  /*2280*/  UIMAD UR7, UR30, UR13, UR9 ;  /* 0x0000000d1e0772a4 */ /* 0x008fc4000f8e0209 */
[----:B------:R-:W-:Y:S01]  /*2290*/  UIMAD UR6, UR28, UR13, UR9 ;  /* 0x0000000d1c0672a4 */ /* 0x000fe2000f8e0209 */
[----:B------:R-:W-:Y:S01]  /*22a0*/  IMAD.U32 R8, RZ, RZ, UR12 ;  /* 0x0000000cff087e24 */ /* 0x000fe2000f8e00ff */
[----:B------:R-:W-:Y:S02]  /*22b0*/  USEL UR58, UR24, UR5, !UP0 ;  /* 0x00000005183a7287 */ /* 0x000fe4000c000000 */
[----:B------:R-:W-:Y:S01]  /*22c0*/  USEL UR57, UR23, UR4, !UP0 ;  /* 0x0000000417397287 */ /* 0x000fe2000c000000 */
[----:B------:R-:W-:Y:S01]  /*22d0*/  IMAD.U32 R31, RZ, RZ, UR7 ;  /* 0x00000007ff1f7e24 */ /* 0x000fe2000f8e00ff */
[----:B------:R-:W-:Y:S01]  /*22e0*/  UIADD3 UR5, UPT, UPT, -UR58, URZ, URZ ;  /* 0x000000ff3a057290 */ /* 0x000fe2000fffe1ff */
[----:B------:R-:W-:Y:S01]  /*22f0*/  IMAD.U32 R23, RZ, RZ, UR6 ;  /* 0x00000006ff177e24 */ /* 0x000fe2000f8e00ff */
[----:B------:R-:W-:Y:S01]  /*2300*/  UIADD3 UR4, UPT, UPT, -UR57, URZ, URZ ;  /* 0x000000ff39047290 */ /* 0x000fe2000fffe1ff */
[----:B------:R-:W-:Y:S01]  /*2310*/  MOV R10, UR58 ;  /* 0x0000003a000a7c02 */ /* 0x000fe20008000f00 */
[----:B------:R-:W-:Y:S01]  /*2320*/  UIMAD UR8, UR29, UR13, UR9 ;  /* 0x0000000d1d0872a4 */ /* 0x000fe2000f8e0209 */
[----:B------:R-:W-:Y:S01]  /*2330*/  IMAD.U32 R6, RZ, RZ, UR57 ;  /* 0x00000039ff067e24 */ /* 0x000fe2000f8e00ff */
[----:B------:R-:W-:-:S02]  /*2340*/  UIMAD UR7, UR11, UR13, UR9 ;  /* 0x0000000d0b0772a4 */ /* 0x000fc4000f8e0209 */
[----:B------:R-:W-:Y:S02]  /*2350*/  UIMAD UR6, UR25, UR13, UR9 ;  /* 0x0000000d190672a4 */ /* 0x000fe4000f8e0209 */
[----:B------:R-:W-:Y:S01]  /*2360*/  UIMAD UR24, UR10, UR5, UR24 ;  /* 0x000000050a1872a4 */ /* 0x000fe2000f8e0218 */
[----:B------:R-:W-:Y:S01]  /*2370*/  MOV R27, UR8 ;  /* 0x00000008001b7c02 */ /* 0x000fe20008000f00 */
[----:B------:R-:W-:Y:S01]  /*2380*/  UIMAD UR10, UR10, UR4, UR23 ;  /* 0x000000040a0a72a4 */ /* 0x000fe2000f8e0217 */
[----:B------:R-:W-:Y:S01]  /*2390*/  MOV R19, UR7 ;  /* 0x0000000700137c02 */ /* 0x000fe20008000f00 */
[----:B------:R-:W-:Y:S01]  /*23a0*/  UIMAD UR8, UR26, UR13, UR9 ;  /* 0x0000000d1a0872a4 */ /* 0x000fe2000f8e0209 */
[----:B------:R-:W-:Y:S01]  /*23b0*/  MOV R11, UR6 ;  /* 0x00000006000b7c02 */ /* 0x000fe20008000f00 */
[----:B------:R-:W-:Y:S02]  /*23c0*/  UIMAD UR7, UR24, UR13, UR9 ;  /* 0x0000000d180772a4 */ /* 0x000fe4000f8e0209 */
[----:B------:R-:W-:-:S02]  /*23d0*/  UIMAD UR6, UR10, UR13, UR9 ;  /* 0x0000000d0a0672a4 */ /* 0x000fc4000f8e0209 */
[----:B------:R-:W-:Y:S01]  /*23e0*/  UIADD3 UR4, UPT, UPT, UR56, UR47, URZ ;  /* 0x0000002f38047290 */ /* 0x000fe2000fffe0ff */
[----:B------:R-:W-:Y:S01]  /*23f0*/  IMAD.U32 R15, RZ, RZ, UR8 ;  /* 0x00000008ff0f7e24 */ /* 0x000fe2000f8e00ff */
[----:B------:R-:W-:Y:S01]  /*2400*/  UMOV UR8, URZ ;  /* 0x000000ff00087c82 */ /* 0x000fe20008000000 */
[----:B------:R-:W-:Y:S01]  /*2410*/  IMAD.U32 R7, RZ, RZ, UR7 ;  /* 0x00000007ff077e24 */ /* 0x000fe2000f8e00ff */
[----:B------:R-:W-:Y:S01]  /*2420*/  MOV R3, UR6 ;  /* 0x0000000600037c02 */ /* 0x000fe20008000f00 */
[----:B------:R-:W-:Y:S01]  /*2430*/  UMOV UR7, URZ ;  /* 0x000000ff00077c82 */ /* 0x000fe20008000000 */
[----:B------:R-:W-:Y:S01]  /*2440*/  UMOV UR6, URZ ;  /* 0x000000ff00067c82 */ /* 0x000fe20008000000 */
[----:B------:R-:W-:Y:S01]  /*2450*/  IMAD.U32 R48, RZ, RZ, UR8 ;  /* 0x00000008ff307e24 */ /* 0x000fe2000f8e00ff */
[----:B------:R-:W-:Y:S01]  /*2460*/  MOV R50, UR6 ;  /* 0x0000000600327c02 */ /* 0x000fe20008000f00 */
[----:B------:R-:W-:Y:S01]  /*2470*/  IMAD.U32 R49, RZ, RZ, UR7 ;  /* 0x00000007ff317e24 */ /* 0x000fe2000f8e00ff */
[----:B------:R-:W-:Y:S01]  /*2480*/  MOV R41, UR4 ;  /* 0x0000000400297c02 */ /* 0x000fe20008000f00 */
[----:B------:R-:W2:Y:S01]  /*2490*/  LDCU.64 UR74, c[0x0][0x390] ;  /* 0x00007200ff4a77ac */ /* 0x000ea20008000a00 */
[----:B------:R-:W3:Y:S01]  /*24a0*/  LDCU.64 UR4, c[0x0][0x4f8] ;  /* 0x00009f00ff0477ac */ /* 0x000ee20008000a00 */
[----:B------:R-:W-:-:S02]  /*24b0*/  UIADD3 UR67, UPT, UPT, UR54, 0x8, URZ ;  /* 0x0000000836437890 */ /* 0x000fc4000fffe0ff */
[----:B------:R-:W-:Y:S02]  /*24c0*/  UIADD3 UR59, UPT, UPT, UR54, 0x10, URZ ;  /* 0x00000010363b7890 */ /* 0x000fe4000fffe0ff */
[----:B------:R-:W-:Y:S02]  /*24d0*/  UIADD3 UR51, UPT, UPT, UR54, 0x18, URZ ;  /* 0x0000001836337890 */ /* 0x000fe4000fffe0ff */
[----:B------:R-:W-:Y:S02]  /*24e0*/  UIADD3 UR43, UPT, UPT, UR54, 0x20, URZ ;  /* 0x00000020362b7890 */ /* 0x000fe4000fffe0ff */
[----:B------:R-:W-:Y:S02]  /*24f0*/  UIADD3 UR35, UPT, UPT, UR54, 0x28, URZ ;  /* 0x0000002836237890 */ /* 0x000fe4000fffe0ff */
[----:B------:R-:W-:Y:S02]  /*2500*/  UIADD3 UR27, UPT, UPT, UR54, 0x30, URZ ;  /* 0x00000030361b7890 */ /* 0x000fe4000fffe0ff */
[----:B------:R-:W-:Y:S01]  /*2510*/  UIADD3 UR19, UPT, UPT, UR54, 0x38, URZ ;  /* 0x0000003836137890 */ /* 0x000fe2000fffe0ff */
[----:B------:R-:W-:Y:S01]  /*2520*/  UMOV UR23, UR63 ;  /* 0x0000003f00177c82 */ /* 0x000fe20008000000 */
[----:B-1----:R-:W-:-:S10]  /*2530*/  UMOV UR31, URZ ;  /* 0x000000ff001f7c82 */ /* 0x002fd40008000000 */
.L_x_22:
[----:B------:R-:W-:Y:S01]  /*2540*/  @!P2 MOV R45, 0x8000 ;  /* 0x00008000002da802 */ /* 0x000fe20000000f00 */
[----:B------:R-:W-:Y:S06]  /*2550*/  ULEA UR6, UR23, UR71, 0x3 ;  /* 0x0000004717067291 */ /* 0x000fec000f8e18ff */
[----:B------:R-:W-:Y:S01]  /*2560*/  MOV R0, UR6 ;  /* 0x0000000600007c02 */ /* 0x000fe20008000f00 */
[----:B------:R-:W-:Y:S06]  /*2570*/  @P0 BRA `(.L_x_18) ;  /* 0x0000000000140947 */ /* 0x000fec0003800000 */
[----:B------:R-:W-:Y:S01]  /*2580*/  R2UR UR6, R0 ;  /* 0x00000000000672ca */ /* 0x000fe200000e0000 */
[----:B------:R-:W-:Y:S05]  /*2590*/  IMAD.U32 R44, RZ, RZ, UR39 ;  /* 0x00000027ff2c7e24 */ /* 0x000fea000f8e00ff */
[----:B------:R-:W-:Y:S07]  /*25a0*/  SHF.L.U32 R47, R44, 0x1f, RZ ;  /* 0x0000001f2c2f7819 */ /* 0x000fee00000006ff */
[----:B------:R-:W1:Y:S02]  /*25b0*/  SYNCS.PHASECHK.TRANS64.TRYWAIT P0, [UR6+0x30], R47 ;  /* 0x0000302fff0075a7 */ /* 0x000e640008001106 */
[----:B-1----:R-:W-:Y:S05]  /*25c0*/  @!P0 BRA `(.L_x_19) ;  /* 0x0000008c00f48947 */ /* 0x002fea0003800000 */
.L_x_18:
[----:B------:R-:W-:Y:S01]  /*25d0*/  R2UR UR6, R0 ;  /* 0x00000000000672ca */ /* 0x000fe200000e0000 */
[----:B------:R-:W-:Y:S11]  /*25e0*/  BSSY.RECONVERGENT B0, `(.L_x_20) ;  /* 0x0000005000007945 */ /* 0x000ff60003800200 */
[----:B------:R-:W-:Y:S01]  /*25f0*/  @!UPT UIADD3 URZ, UPT, UPT, URZ, URZ, URZ ;  /* 0x000000fffffff290 */ /* 0x000fe2000fffe0ff */
[----:B------:R4:W-:Y:S01]  /*2600*/  @!P2 SYNCS.ARRIVE.TRANS64 RZ, [UR6], R45 ;  /* 0x0000002dffffa9a7 */ /* 0x0009e20008000006 */
[----:B------:R-:W-:Y:S05]  /*2610*/  @P3 BRA `(.L_x_21) ;  /* 0x0000000000043947 */ /* 0x000fea0003800000 */
[----:B--23--:R-:W-:Y:S05]  /*2620*/  BPT.TRAP 0x1 ;  /* 0x000000040000795c */ /* 0x00cfea0000300000 */
.L_x_21:
[----:B--23--:R-:W-:Y:S05]  /*2630*/  BSYNC.RECONVERGENT B0 ;  /* 0x0000000000007941 */ /* 0x00cfea0003800200 */
.L_x_20:
[----:B------:R-:W2:Y:S01]  /*2640*/  LDCU.64 UR10, c[0x0][0x4d0] ;  /* 0x00009a00ff0a77ac */ /* 0x000ea20008000a00 */
[----:B------:R-:W-:Y:S02]  /*2650*/  R2UR UR44, R48 ;  /* 0x00000000302c72ca */ /* 0x000fe400000e0000 */
[----:B------:R-:W-:Y:S01]  /*2660*/  R2UR UR45, R49 ;  /* 0x00000000312d72ca */ /* 0x000fe200000e0000 */
[----:B------:R-:W3:Y:S01]  /*2670*/  LDCU UR6, c[0x0][0x500] ;  /* 0x0000a000ff0677ac */ /* 0x000ee20008000800 */
[----:B------:R-:W-:Y:S02]  /*2680*/  R2UR UR46, R50 ;  /* 0x00000000322e72ca */ /* 0x000fe400000e0000 */
[----:B-1----:R-:W-:Y:S01]  /*2690*/  MOV.SPILL R44, UR43 ;  /* 0x0000002b002c7c02 */ /* 0x002fe20009000f00 */
[----:B------:R-:W1:Y:S01]  /*26a0*/  LDCU.64 UR24, c[0x0][0x348] ;  /* 0x00006900ff1877ac */ /* 0x000e620008000a00 */
[----:B------:R-:W-:Y:S02]  /*26b0*/  R2UR UR43, R35 ;  /* 0x00000000232b72ca */ /* 0x000fe400000e0000 */
[----:B------:R-:W-:Y:S01]  /*26c0*/  R2UR UR41, R0 ;  /* 0x00000000002972ca */ /* 0x000fe200000e0000 */
[----:B------:R-:W-:Y:S01]  /*26d0*/  UIADD3 UR9, UPT, UPT, UR23, 0x1, URZ ;  /* 0x0000000117097890 */ /* 0x000fe2000fffe0ff */
[----:B------:R-:W-:Y:S01]  /*26e0*/  MOV.SPILL R54, UR27 ;  /* 0x0000001b00367c02 */ /* 0x000fe20009000f00 */
[----:B------:R-:W-:Y:S01]  /*26f0*/  UIMAD UR8, UR44, UR15, UR4 ;  /* 0x0000000f2c0872a4 */ /* 0x000fe2000f8e0204 */
[----:B------:R-:W-:Y:S01]  /*2700*/  MOV.SPILL R49, UR44 ;  /* 0x0000002c00317c02 */ /* 0x000fe20009000f00 */
[----:B------:R-:W-:Y:S01]  /*2710*/  UISETP.NE.AND UP0, UPT, UR9, 0x6, UPT ;  /* 0x000000060900788c */ /* 0x000fe2000bf05270 */
[----:B------:R-:W-:Y:S01]  /*2720*/  MOV.SPILL R50, UR45 ;  /* 0x0000002d00327c02 */ /* 0x000fe20009000f00 */
[----:B------:R-:W-:Y:S01]  /*2730*/  ULEA UR23, UR23, UR71, 0xe ;  /* 0x0000004717177291 */ /* 0x000fe2000f8e70ff */
[----:B------:R-:W-:Y:S01]  /*2740*/  MOV.SPILL R51, UR46 ;  /* 0x0000002e00337c02 */ /* 0x000fe20009000f00 */
[----:B------:R-:W-:Y:S01]  /*2750*/  USEL UR63, UR9, URZ, UP0 ;  /* 0x000000ff093f7287 */ /* 0x000fe20008000000 */
[----:B------:R-:W-:Y:S01]  /*2760*/  R2UR UR44, R32 ;  /* 0x00000000202c72ca */ /* 0x000fe200000e0000 */
[----:B------:R-:W-:Y:S01]  /*2770*/  USHF.L.U32 UR42, UR31, 0x6, URZ ;  /* 0x000000061f2a7899 */ /* 0x000fe200080006ff */
[----:B------:R-:W-:Y:S01]  /*2780*/  MOV.SPILL R48, UR43 ;  /* 0x0000002b00307c02 */ /* 0x000fe20009000f00 */
[----:B------:R-:W-:Y:S01]  /*2790*/  UIADD3 UR40, UPT, UPT, UR23, 0x6800, URZ ;  /* 0x0000680017287890 */ /* 0x000fe2000fffe0ff */
[----:B------:R-:W-:Y:S01]  /*27a0*/  R2UR UR43, R33 ;  /* 0x00000000212b72ca */ /* 0x000fe200000e0000 */
[----:B--2---:R-:W-:Y:S01]  /*27b0*/  UIMAD UR7, UR45, UR10, UR5 ;  /* 0x0000000a2d0772a4 */ /* 0x004fe2000f8e0205 */
[----:B------:R-:W-:Y:S01]  /*27c0*/  R2UR UR45, R31 ;  /* 0x000000001f2d72ca */ /* 0x000fe200000e0000 */
[----:B------:R-:W-:Y:S01]  /*27d0*/  USEL UR10, URZ, 0x1, UP0 ;  /* 0x00000001ff0a7887 */ /* 0x000fe20008000000 */
[----:B------:R-:W-:Y:S01]  /*27e0*/  R2UR UR27, R29 ;  /* 0x000000001d1b72ca */ /* 0x000fe200000e0000 */
[----:B---3--:R-:W-:Y:S01]  /*27f0*/  UIMAD UR6, UR46, UR11, UR6 ;  /* 0x0000000b2e0672a4 */ /* 0x008fe2000f8e0206 */
[----:B------:R-:W-:Y:S01]  /*2800*/  R2UR UR46, R34 ;  /* 0x00000000222e72ca */ /* 0x000fe200000e0000 */
[----:B------:R-:W-:Y:S01]  /*2810*/  ULOP3.LUT UR39, UR39, UR10, URZ, 0x3c, !UPT ;  /* 0x0000000a27277292 */ /* 0x000fe2000f8e3cff */
[----:B------:R-:W-:Y:S01]  /*2820*/  R2UR UR28, R28 ;  /* 0x000000001c1c72ca */ /* 0x000fe200000e0000 */
[----:B------:R-:W-:Y:S01]  /*2830*/  ULEA UR7, UR7, UR8, 0x5 ;  /* 0x0000000807077291 */ /* 0x000fe2000f8e28ff */
[----:B------:R-:W-:Y:S01]  /*2840*/  R2UR UR29, R27 ;  /* 0x000000001b1d72ca */ /* 0x000fe200000e0000 */
[----:B-1----:R-:W-:Y:S01]  /*2850*/  UIADD3 UR16, UP1, UPT, UR24, 0x80, URZ ;  /* 0x0000008018107890 */ /* 0x002fe2000ff3e0ff */
[----:B------:R-:W-:Y:S01]  /*2860*/  R2UR UR30, R30 ;  /* 0x000000001e1e72ca */ /* 0x000fe200000e0000 */
[----:B------:R-:W-:Y:S01]  /*2870*/  ULEA UR6, UR6, UR7, 0xa ;  /* 0x0000000706067291 */ /* 0x000fe2000f8e50ff */
[----:B------:R-:W-:Y:S01]  /*2880*/  IMAD.U32 R0, RZ, RZ, UR39 ;  /* 0x00000027ff007e24 */ /* 0x000fe2000f8e00ff */
[----:B------:R-:W-:Y:S01]  /*2890*/  ULEA UR8, UR63, UR71, 0x3 ;  /* 0x000000473f087291 */ /* 0x000fe2000f8e18ff */
[----:B------:R-:W-:Y:S01]  /*28a0*/  MOV.SPILL R52, UR24 ;  /* 0x0000001800347c02 */ /* 0x000fe20009000f00 */
[----:B------:R-:W-:Y:S01]  /*28b0*/  UIADD3.X UR17, UPT, UPT, URZ, UR25, URZ, UP1, !UPT ;  /* 0x00000019ff117290 */ /* 0x000fe20008ffe4ff */
[----:B------:R-:W-:Y:S01]  /*28c0*/  MOV.SPILL R53, UR25 ;  /* 0x0000001900357c02 */ /* 0x000fe20009000f00 */
[----:B------:R-:W-:Y:S01]  /*28d0*/  UPRMT UR6, UR6, 0x5410, URZ ;  /* 0x0000541006067896 */ /* 0x000fe200080000ff */
[----:B------:R-:W-:Y:S01]  /*28e0*/  SHF.L.U32 R60, R0, 0x1f, RZ ;  /* 0x0000001f003c7819 */ /* 0x000fe200000006ff */
[----:B------:R-:W-:Y:S01]  /*28f0*/  UIADD3 UR10, UPT, UPT, UR42, 0x20, URZ ;  /* 0x000000202a0a7890 */ /* 0x000fe2000fffe0ff */
[----:B------:R-:W-:Y:S01]  /*2900*/  MOV.SPILL R46, UR51 ;  /* 0x00000033002e7c02 */ /* 0x000fe20009000f00 */
[----:B------:R-:W-:Y:S01]  /*2910*/  UMOV UR7, UR46 ;  /* 0x0000002e00077c82 */ /* 0x000fe20008000000 */
[----:B------:R1:W2:Y:S01]  /*2920*/  SYNCS.PHASECHK.TRANS64.TRYWAIT P0, [UR8+0x30], R60 ;  /* 0x0000303cff0075a7 */ /* 0x0002a20008001108 */
[----:B------:R-:W-:Y:S01]  /*2930*/  UIADD3 UR8, UPT, UPT, UR23, 0x6c00, URZ ;  /* 0x00006c0017087890 */ /* 0x000fe2000fffe0ff */
[----:B------:R-:W-:Y:S01]  /*2940*/  R2UR UR51, R25 ;  /* 0x00000000193372ca */ /* 0x000fe200000e0000 */
[----:B------:R-:W-:Y:S01]  /*2950*/  UMOV UR11, UR43 ;  /* 0x0000002b000b7c82 */ /* 0x000fe20008000000 */
[----:B------:R3:W-:Y:S01]  /*2960*/  UTMALDG.5D.IM2COL [UR40], [UR16], UR6 ;  /* 0x00000028100073b4 */ /* 0x0007e20008060006 */
[----:B------:R-:W-:Y:S01]  /*2970*/  UMOV UR21, UR41 ;  /* 0x0000002900157c82 */ /* 0x000fe20008000000 */
[----:B------:R-:W-:Y:S01]  /*2980*/  UMOV UR12, UR44 ;  /* 0x0000002c000c7c82 */ /* 0x000fe20008000000 */
[----:B------:R-:W-:Y:S01]  /*2990*/  UMOV UR13, UR45 ;  /* 0x0000002d000d7c82 */ /* 0x000fe20008000000 */
[----:B------:R-:W-:Y:S01]  /*29a0*/  UMOV UR9, UR21 ;  /* 0x0000001500097c82 */ /* 0x000fe20008000000 */
[----:B------:R-:W-:Y:S01]  /*29b0*/  UMOV UR14, UR7 ;  /* 0x00000007000e7c82 */ /* 0x000fe20008000000 */
[----:B------:R-:W-:Y:S01]  /*29c0*/  UIADD3 UR24, UPT, UPT, UR23, 0x7000, URZ ;  /* 0x0000700017187890 */ /* 0x000fe2000fffe0ff */
[----:B------:R-:W-:Y:S01]  /*29d0*/  R2UR UR52, R24 ;  /* 0x00000000183472ca */ /* 0x000fe200000e0000 */
[----:B------:R5:W-:Y:S01]  /*29e0*/  UTMALDG.5D.IM2COL [UR8], [UR16], UR6 ;  /* 0x00000008100073b4 */ /* 0x000be20008060006 */
[----:B------:R-:W-:Y:S01]  /*29f0*/  UMOV UR18, UR42 ;  /* 0x0000002a00127c82 */ /* 0x000fe20008000000 */
[----:B------:R-:W-:Y:S01]  /*2a00*/  UMOV UR25, UR21 ;  /* 0x0000001500197c82 */ /* 0x000fe20008000000 */
[----:B------:R-:W-:Y:S01]  /*2a10*/  UMOV UR26, UR18 ;  /* 0x00000012001a7c82 */ /* 0x000fe20008000000 */
[----:B------:R-:W-:Y:S01]  /*2a20*/  R2UR UR53, R23 ;  /* 0x00000000173572ca */ /* 0x000fe200000e0000 */
[----:B------:R-:W-:Y:S01]  /*2a30*/  UIADD3 UR48, UPT, UPT, UR23, 0x7800, URZ ;  /* 0x0000780017307890 */ /* 0x000fe2000fffe0ff */
[----:B------:R-:W-:Y:S01]  /*2a40*/  R2UR UR54, R26 ;  /* 0x000000001a3672ca */ /* 0x000fe200000e0000 */
[----:B------:R-:W-:Y:S01]  /*2a50*/  UMOV UR49, UR21 ;  /* 0x0000001500317c82 */ /* 0x000fe20008000000 */
[----:B------:R1:W-:Y:S01]  /*2a60*/  UTMALDG.5D.IM2COL [UR24], [UR16], UR6 ;  /* 0x00000018100073b4 */ /* 0x0003e20008060006 */
[----:B------:R-:W-:Y:S01]  /*2a70*/  UMOV UR7, UR30 ;  /* 0x0000001e00077c82 */ /* 0x000fe20008000000 */
[----:B------:R-:W-:Y:S01]  /*2a80*/  UMOV UR50, UR18 ;  /* 0x0000001200327c82 */ /* 0x000fe20008000000 */
[----:B------:R-:W-:Y:S01]  /*2a90*/  MOV.SPILL R58, UR67 ;  /* 0x00000043003a7c02 */ /* 0x000fe20009000f00 */
[----:B------:R-:W-:Y:S01]  /*2aa0*/  UIADD3 UR64, UPT, UPT, UR23, 0x8800, URZ ;  /* 0x0000880017407890 */ /* 0x000fe2000fffe0ff */
[----:B------:R-:W-:Y:S01]  /*2ab0*/  R2UR UR67, R17 ;  /* 0x00000000114372ca */ /* 0x000fe200000e0000 */
[----:B------:R-:W-:Y:S01]  /*2ac0*/  UMOV UR65, UR21 ;  /* 0x0000001500417c82 */ /* 0x000fe20008000000 */
[----:B------:R-:W-:Y:S01]  /*2ad0*/  R2UR UR68, R16 ;  /* 0x00000000104472ca */ /* 0x000fe200000e0000 */
[----:B------:R-:W-:Y:S01]  /*2ae0*/  UMOV UR66, UR18 ;  /* 0x0000001200427c82 */ /* 0x000fe20008000000 */
[----:B------:R-:W-:Y:S01]  /*2af0*/  R2UR UR69, R15 ;  /* 0x000000000f4572ca */ /* 0x000fe200000e0000 */
[----:B------:R-:W-:Y:S01]  /*2b00*/  UMOV UR72, 0x0 ;  /* 0x0000000000487882 */ /* 0x000fe20000000000 */
[----:B------:R-:W-:Y:S01]  /*2b10*/  R2UR UR70, R18 ;  /* 0x00000000124672ca */ /* 0x000fe200000e0000 */
[----:B------:R-:W-:Y:S01]  /*2b20*/  UMOV UR73, 0x10000000 ;  /* 0x1000000000497882 */ /* 0x000fe20000000000 */
[----:B------:R-:W-:Y:S01]  /*2b30*/  UIADD3 UR56, UPT, UPT, UR23, 0x1f800, URZ ;  /* 0x0001f80017387890 */ /* 0x000fe2000fffe0ff */
[----:B----4-:R-:W-:Y:S01]  /*2b40*/  MOV.SPILL R45, UR47 ;  /* 0x0000002f002d7c02 */ /* 0x010fe20009000f00 */
[----:B------:R-:W-:Y:S01]  /*2b50*/  UMOV UR58, UR18 ;  /* 0x00000012003a7c82 */ /* 0x000fe20008000000 */
[----:B------:R-:W-:Y:S01]  /*2b60*/  UIADD3 UR32, UPT, UPT, UR23, 0x21000, URZ ;  /* 0x0002100017207890 */ /* 0x000fe2000fffe0ff */
[----:B------:R-:W-:Y:S01]  /*2b70*/  MOV.SPILL R55, UR31 ;  /* 0x0000001f00377c02 */ /* 0x000fe20009000f00 */
[----:B------:R-:W-:Y:S01]  /*2b80*/  UMOV UR34, UR18 ;  /* 0x0000001200227c82 */ /* 0x000fe20008000000 */
[----:B------:R-:W-:Y:S02]  /*2b90*/  R2UR.FILL UR47, R45 ;  /* 0x000000002d2f72ca */ /* 0x000fe400004e0000 */
[----:B------:R-:W-:Y:S02]  /*2ba0*/  R2UR.FILL UR31, R55 ;  /* 0x00000000371f72ca */ /* 0x000fe400004e0000 */
[----:B------:R-:W-:Y:S02]  /*2bb0*/  MOV.SPILL R47, UR55 ;  /* 0x00000037002f7c02 */ /* 0x000fe40009000f00 */
[----:B---3--:R-:W-:Y:S01]  /*2bc0*/  R2UR UR43, R21 ;  /* 0x00000000152b72ca */ /* 0x008fe200000e0000 */
[----:B------:R-:W-:Y:S01]  /*2bd0*/  UIADD3 UR40, UPT, UPT, UR23, 0x8000, URZ ;  /* 0x0000800017287890 */ /* 0x000fe2000fffe0ff */
[----:B------:R-:W-:Y:S01]  /*2be0*/  R2UR UR44, R20 ;  /* 0x00000000142c72ca */ /* 0x000fe200000e0000 */
[----:B------:R-:W-:Y:S01]  /*2bf0*/  UMOV UR41, UR21 ;  /* 0x0000001500297c82 */ /* 0x000fe20008000000 */
[----:B------:R-:W-:Y:S01]  /*2c00*/  R2UR UR45, R19 ;  /* 0x00000000132d72ca */ /* 0x000fe200000e0000 */
[----:B------:R-:W-:Y:S01]  /*2c10*/  UMOV UR42, UR18 ;  /* 0x00000012002a7c82 */ /* 0x000fe20008000000 */
[----:B------:R-:W-:Y:S01]  /*2c20*/  R2UR UR46, R22 ;  /* 0x00000000162e72ca */ /* 0x000fe200000e0000 */
[----:B------:R-:W-:Y:S01]  /*2c30*/  UIADD3 UR47, UPT, UPT, UR47, 0x1, URZ ;  /* 0x000000012f2f7890 */ /* 0x000fe2000fffe0ff */
[----:B------:R-:W-:Y:S01]  /*2c40*/  MOV.SPILL R59, UR71 ;  /* 0x00000047003b7c02 */ /* 0x000fe20009000f00 */
[----:B-----5:R-:W-:Y:S01]  /*2c50*/  UIADD3 UR8, UPT, UPT, UR23, 0x7400, URZ ;  /* 0x0000740017087890 */ /* 0x020fe2000fffe0ff */
[----:B------:R-:W-:Y:S01]  /*2c60*/  R2UR.FILL UR55, R47 ;  /* 0x000000002f3772ca */ /* 0x000fe200004e0000 */
[----:B------:R-:W-:Y:S01]  /*2c70*/  UMOV UR11, UR27 ;  /* 0x0000001b000b7c82 */ /* 0x000fe20008000000 */
[----:B------:R-:W-:Y:S01]  /*2c80*/  UMOV UR12, UR28 ;  /* 0x0000001c000c7c82 */ /* 0x000fe20008000000 */
[----:B------:R-:W-:Y:S01]  /*2c90*/  UMOV UR13, UR29 ;  /* 0x0000001d000d7c82 */ /* 0x000fe20008000000 */
[----:B------:R-:W-:Y:S01]  /*2ca0*/  UMOV UR14, UR7 ;  /* 0x00000007000e7c82 */ /* 0x000fe20008000000 */
[----:B------:R-:W-:Y:S01]  /*2cb0*/  UMOV UR7, UR54 ;  /* 0x0000003600077c82 */ /* 0x000fe20008000000 */
[----:B-1----:R-:W-:Y:S01]  /*2cc0*/  R2UR UR27, R13 ;  /* 0x000000000d1b72ca */ /* 0x002fe200000e0000 */
[----:B------:R-:W-:Y:S01]  /*2cd0*/  UIADD3 UR24, UPT, UPT, UR23, 0x9000, URZ ;  /* 0x0000900017187890 */ /* 0x000fe2000fffe0ff */
[----:B------:R1:W-:Y:S01]  /*2ce0*/  UTMALDG.5D.IM2COL [UR8], [UR16], UR6 ;  /* 0x00000008100073b4 */ /* 0x0003e20008060006 */
[----:B------:R-:W-:Y:S02]  /*2cf0*/  R2UR UR28, R12 ;  /* 0x000000000c1c72ca */ /* 0x000fe400000e0000 */
[----:B------:R-:W-:Y:S02]  /*2d00*/  R2UR UR29, R11 ;  /* 0x000000000b1d72ca */ /* 0x000fe400000e0000 */
[----:B------:R-:W-:Y:S02]  /*2d10*/  R2UR UR30, R14 ;  /* 0x000000000e1e72ca */ /* 0x000fe400000e0000 */
[----:B------:R-:W-:Y:S01]  /*2d20*/  R2UR.FILL UR71, R59 ;  /* 0x000000003b4772ca */ /* 0x000fe200004e0000 */
[----:B------:R3:W-:Y:S01]  /*2d30*/  UTMALDG.5D.IM2COL [UR48], [UR16], UR6 ;  /* 0x00000030100073b4 */ /* 0x0007e20008060006 */
[----:B-1----:R-:W-:Y:S01]  /*2d40*/  UIADD3 UR8, UPT, UPT, UR23, 0x7c00, URZ ;  /* 0x00007c0017087890 */ /* 0x002fe2000fffe0ff */
[----:B------:R-:W-:Y:S01]  /*2d50*/  UMOV UR11, UR51 ;  /* 0x00000033000b7c82 */ /* 0x000fe20008000000 */
[----:B------:R-:W-:Y:S01]  /*2d60*/  UMOV UR12, UR52 ;  /* 0x00000034000c7c82 */ /* 0x000fe20008000000 */
[----:B------:R-:W-:Y:S01]  /*2d70*/  UMOV UR13, UR53 ;  /* 0x00000035000d7c82 */ /* 0x000fe20008000000 */
[----:B------:R-:W-:Y:S01]  /*2d80*/  UMOV UR14, UR7 ;  /* 0x00000007000e7c82 */ /* 0x000fe20008000000 */
[----:B------:R-:W-:Y:S01]  /*2d90*/  UMOV UR7, UR46 ;  /* 0x0000002e00077c82 */ /* 0x000fe20008000000 */
[----:B---3--:R-:W-:Y:S03]  /*2da0*/  R2UR UR51, R5 ;  /* 0x00000000053372ca */ /* 0x008fe600000e0000 */
[----:B------:R1:W-:Y:S01]  /*2db0*/  UTMALDG.5D.IM2COL [UR8], [UR16], UR6 ;  /* 0x00000008100073b4 */ /* 0x0003e20008060006 */
[----:B------:R-:W-:Y:S01]  /*2dc0*/  R2UR UR52, R4 ;  /* 0x00000000043472ca */ /* 0x000fe200000e0000 */
[----:B------:R-:W-:Y:S01]  /*2dd0*/  UIADD3 UR48, UPT, UPT, UR23, 0xa000, URZ ;  /* 0x0000a00017307890 */ /* 0x000fe2000fffe0ff */
[----:B------:R-:W-:Y:S02]  /*2de0*/  R2UR UR53, R3 ;  /* 0x00000000033572ca */ /* 0x000fe400000e0000 */
[----:B------:R-:W-:Y:S01]  /*2df0*/  R2UR UR54, R6 ;  /* 0x00000000063672ca */ /* 0x000fe200000e0000 */
        /* <DEDUP_REMOVED lines=20> */
[----:B---3--:R-:W-:Y:S03]  /*2f40*/  R2UR.FILL UR67, R58 ;  /* 0x000000003a4372ca */ /* 0x008fe600004e0000 */
[----:B------:R1:W-:Y:S01]  /*2f50*/  UTMALDG.5D.IM2COL [UR8], [UR16], UR6 ;  /* 0x00000008100073b4 */ /* 0x0003e20008060006 */
[----:B------:R-:W-:Y:S01]  /*2f60*/  UIADD3 UR64, UPT, UPT, UR23, 0x1f000, URZ ;  /* 0x0001f00017407890 */ /* 0x000fe2000fffe0ff */
        /* <DEDUP_REMOVED lines=9> */
[----:B------:R-:W-:Y:S02]  /*3000*/  R2UR.FILL UR24, R52 ;  /* 0x00000000341872ca */ /* 0x000fe400004e0000 */
        /* <DEDUP_REMOVED lines=10> */
[----:B------:R-:W-:Y:S01]  /*30b0*/  R2UR.FILL UR45, R50 ;  /* 0x00000000322d72ca */ /* 0x000fe200004e0000 */
[----:B------:R-:W-:Y:S01]  /*30c0*/  UIADD3 UR40, UPT, UPT, UR23, 0x1e800, URZ ;  /* 0x0001e80017287890 */ /* 0x000fe2000fffe0ff */
[----:B------:R-:W-:Y:S02]  /*30d0*/  R2UR.FILL UR44, R49 ;  /* 0x00000000312c72ca */ /* 0x000fe400004e0000 */
[----:B------:R-:W-:Y:S01]  /*30e0*/  R2UR.FILL UR43, R48 ;  /* 0x00000000302b72ca */ /* 0x000fe200004e0000 */
[----:B------:R3:W-:Y:S10]  /*30f0*/  UTMALDG.5D.IM2COL [UR48], [UR16], UR6 ;  /* 0x00000030100073b4 */ /* 0x0007f40008060006 */
[----:B------:R-:W-:Y:S02]  /*3100*/  UMOV UR20, UR44 ;  /* 0x0000002c00147c82 */ /* 0x000fe40008000000 */
[----:B------:R-:W-:Y:S01]  /*3110*/  UMOV UR68, UR20 ;  /* 0x0000001400447c82 */ /* 0x000fe20008000000 */
[----:B-1----:R-:W-:Y:S01]  /*3120*/  UIADD3 UR8, UPT, UPT, UR23, 0xa400, URZ ;  /* 0x0000a40017087890 */ /* 0x002fe2000fffe0ff */
[----:B------:R-:W-:Y:S01]  /*3130*/  UMOV UR11, UR51 ;  /* 0x00000033000b7c82 */ /* 0x000fe20008000000 */
[----:B------:R-:W-:Y:S01]  /*3140*/  UMOV UR12, UR52 ;  /* 0x00000034000c7c82 */ /* 0x000fe20008000000 */
[----:B------:R-:W-:Y:S01]  /*3150*/  UMOV UR13, UR53 ;  /* 0x00000035000d7c82 */ /* 0x000fe20008000000 */
[----:B------:R-:W-:Y:S01]  /*3160*/  UMOV UR14, UR7 ;  /* 0x00000007000e7c82 */ /* 0x000fe20008000000 */
[----:B---3--:R-:W-:Y:S04]  /*3170*/  R2UR.FILL UR51, R46 ;  /* 0x000000002e3372ca */ /* 0x008fe800004e0000 */
[----:B------:R1:W-:Y:S01]  /*3180*/  UTMALDG.5D.IM2COL [UR8], [UR16], UR6 ;  /* 0x00000008100073b4 */ /* 0x0003e20008060006 */
[----:B------:R-:W-:Y:S02]  /*3190*/  UIADD3 UR48, UPT, UPT, UR23, 0x20000, URZ ;  /* 0x0002000017307890 */ /* 0x000fe4000fffe0ff */
[----:B-1----:R-:W-:Y:S02]  /*31a0*/  UIADD3 UR6, UP0, UPT, UR24, 0x200, URZ ;  /* 0x0000020018067890 */ /* 0x002fe4000ff1e0ff */
[----:B------:R-:W-:Y:S02]  /*31b0*/  UIADD3 UR8, UPT, UPT, UR23, 0x1ec00, URZ ;  /* 0x0001ec0017087890 */ /* 0x000fe4000fffe0ff */
[----:B------:R-:W-:Y:S01]  /*31c0*/  UIADD3.X UR7, UPT, UPT, URZ, UR25, URZ, UP0, !UPT ;  /* 0x00000019ff077290 */ /* 0x000fe200087fe4ff */
[----:B------:R-:W-:Y:S01]  /*31d0*/  UMOV UR11, UR43 ;  /* 0x0000002b000b7c82 */ /* 0x000fe20008000000 */
[----:B------:R-:W-:Y:S01]  /*31e0*/  UMOV UR12, UR20 ;  /* 0x00000014000c7c82 */ /* 0x000fe20008000000 */
[----:B------:R-:W-:Y:S01]  /*31f0*/  UIADD3 UR24, UPT, UPT, UR23, 0x21800, URZ ;  /* 0x0002180017187890 */ /* 0x000fe2000fffe0ff */
[----:B------:R-:W-:Y:S01]  /*3200*/  UMOV UR17, UR45 ;  /* 0x0000002d00117c82 */ /* 0x000fe20008000000 */
[----:B------:R-:W-:Y:S01]  /*3210*/  UMOV UR16, UR46 ;  /* 0x0000002e00107c82 */ /* 0x000fe20008000000 */
[----:B------:R-:W-:Y:S03]  /*3220*/  UMOV UR13, UR17 ;  /* 0x00000011000d7c82 */ /* 0x000fe60008000000 */
[----:B------:R1:W-:Y:S01]  /*3230*/  UTMALDG.5D [UR40], [UR6], desc[UR72] ;  /* 0x00004828060075b4 */ /* 0x0003e20008021000 */
[----:B------:R-:W-:Y:S01]  /*3240*/  UMOV UR14, UR16 ;  /* 0x00000010000e7c82 */ /* 0x000fe20008000000 */
[----:B------:R-:W-:Y:S01]  /*3250*/  UMOV UR69, UR17 ;  /* 0x0000001100457c82 */ /* 0x000fe20008000000 */
[----:B------:R-:W-:Y:S01]  /*3260*/  UMOV UR70, UR16 ;  /* 0x0000001000467c82 */ /* 0x000fe20008000000 */
[----:B------:R3:W-:Y:S01]  /*3270*/  UTMALDG.5D [UR8], [UR6], desc[UR72] ;  /* 0x00004808060075b4 */ /* 0x0007e20008021000 */
[----:B------:R4:W-:Y:S01]  /*3280*/  UTMALDG.5D [UR64], [UR6], desc[UR72] ;  /* 0x00004840060075b4 */ /* 0x0009e20008021000 */
[----:B-1----:R-:W-:Y:S01]  /*3290*/  R2UR.FILL UR43, R44 ;  /* 0x000000002c2b72ca */ /* 0x002fe200004e0000 */
[----:B------:R-:W-:Y:S02]  /*32a0*/  UIADD3 UR40, UPT, UPT, UR23, 0x20800, URZ ;  /* 0x0002080017287890 */ /* 0x000fe4000fffe0ff */
[----:B---3--:R-:W-:Y:S01]  /*32b0*/  UIADD3 UR8, UPT, UPT, UR23, 0x1f400, URZ ;  /* 0x0001f40017087890 */ /* 0x008fe2000fffe0ff */
[----:B------:R-:W-:Y:S01]  /*32c0*/  UMOV UR11, UR67 ;  /* 0x00000043000b7c82 */ /* 0x000fe20008000000 */
[----:B----4-:R-:W-:Y:S01]  /*32d0*/  UMOV UR65, UR21 ;  /* 0x0000001500417c82 */ /* 0x010fe20008000000 */
[----:B------:R-:W-:Y:S01]  /*32e0*/  UMOV UR66, UR20 ;  /* 0x0000001400427c82 */ /* 0x000fe20008000000 */
[----:B------:R-:W-:Y:S01]  /*32f0*/  UMOV UR68, UR17 ;  /* 0x0000001100447c82 */ /* 0x000fe20008000000 */
[----:B------:R-:W-:Y:S01]  /*3300*/  UMOV UR69, UR16 ;  /* 0x0000001000457c82 */ /* 0x000fe20008000000 */
[----:B------:R-:W-:Y:S01]  /*3310*/  UMOV UR9, UR65 ;  /* 0x0000004100097c82 */ /* 0x000fe20008000000 */
[----:B------:R-:W-:Y:S01]  /*3320*/  UMOV UR12, UR66 ;  /* 0x00000042000c7c82 */ /* 0x000fe20008000000 */
[----:B------:R-:W-:Y:S01]  /*3330*/  UMOV UR13, UR68 ;  /* 0x00000044000d7c82 */ /* 0x000fe20008000000 */
[----:B------:R-:W-:Y:S01]  /*3340*/  UMOV UR14, UR69 ;  /* 0x00000045000e7c82 */ /* 0x000fe20008000000 */
[----:B------:R-:W-:Y:S01]  /*3350*/  UMOV UR57, UR65 ;  /* 0x0000004100397c82 */ /* 0x000fe20008000000 */
[----:B------:R1:W-:Y:S01]  /*3360*/  UTMALDG.5D [UR8], [UR6], desc[UR72] ;  /* 0x00004808060075b4 */ /* 0x0003e20008021000 */
[----:B------:R-:W-:Y:S01]  /*3370*/  UMOV UR60, UR66 ;  /* 0x00000042003c7c82 */ /* 0x000fe20008000000 */
[----:B------:R-:W-:Y:S01]  /*3380*/  UMOV UR61, UR68 ;  /* 0x00000044003d7c82 */ /* 0x000fe20008000000 */
[----:B------:R-:W-:Y:S01]  /*3390*/  UMOV UR62, UR69 ;  /* 0x00000045003e7c82 */ /* 0x000fe20008000000 */
[----:B------:R-:W-:Y:S01]  /*33a0*/  UMOV UR49, UR65 ;  /* 0x0000004100317c82 */ /* 0x000fe20008000000 */
[----:B------:R-:W-:Y:S01]  /*33b0*/  UMOV UR52, UR66 ;  /* 0x0000004200347c82 */ /* 0x000fe20008000000 */
[----:B------:R-:W-:Y:S01]  /*33c0*/  UMOV UR53, UR68 ;  /* 0x0000004400357c82 */ /* 0x000fe20008000000 */
[----:B------:R-:W-:Y:S01]  /*33d0*/  UMOV UR54, UR69 ;  /* 0x0000004500367c82 */ /* 0x000fe20008000000 */
[----:B------:R-:W-:Y:S01]  /*33e0*/  UTMALDG.5D [UR56], [UR6], desc[UR72] ;  /* 0x00004838060075b4 */ /* 0x000fe20008021000 */
        /* <DEDUP_REMOVED lines=12> */
[----:B------:R-:W-:Y:S01]  /*34b0*/  UIADD3 UR16, UPT, UPT, UR23, 0x22000, URZ ;  /* 0x0002200017107890 */ /* 0x000fe2000fffe0ff */
[----:B------:R-:W-:Y:S01]  /*34c0*/  R2UR UR70, R41 ;  /* 0x00000000294672ca */ /* 0x000fe200000e0000 */
[----:B------:R-:W-:Y:S01]  /*34d0*/  UMOV UR17, UR65 ;  /* 0x0000004100117c82 */ /* 0x000fe20008000000 */
[----:B------:R-:W-:Y:S01]  /*34e0*/  UMOV UR20, UR66 ;  /* 0x0000004200147c82 */ /* 0x000fe20008000000 */
[----:B------:R-:W-:Y:S01]  /*34f0*/  UMOV UR21, UR68 ;  /* 0x0000004400157c82 */ /* 0x000fe20008000000 */
[----:B------:R-:W-:Y:S01]  /*3500*/  UMOV UR22, UR69 ;  /* 0x0000004500167c82 */ /* 0x000fe20008000000 */
[----:B-1----:R-:W-:Y:S01]  /*3510*/  UIADD3 UR8, UPT, UPT, UR23, 0x1fc00, URZ ;  /* 0x0001fc0017087890 */ /* 0x002fe2000fffe0ff */
[----:B------:R-:W-:Y:S08]  /*3520*/  UMOV UR11, UR59 ;  /* 0x0000003b000b7c82 */ /* 0x000ff00008000000 */
[----:B------:R1:W-:Y:S01]  /*3530*/  UTMALDG.5D [UR8], [UR6], desc[UR72] ;  /* 0x00004808060075b4 */ /* 0x0003e20008021000 */
[----:B------:R-:W-:Y:S01]  /*3540*/  UTMALDG.5D [UR48], [UR6], desc[UR72] ;  /* 0x00004830060075b4 */ /* 0x000fe20008021000 */
        /* <DEDUP_REMOVED lines=17> */
[----:B------:R-:W-:Y:S02]  /*3660*/  UMOV UR11, UR19 ;  /* 0x00000013000b7c82 */ /* 0x000fe40008000000 */
[----:B------:R-:W-:Y:S06]  /*3670*/  UMOV UR23, UR63 ;  /* 0x0000003f00177c82 */ /* 0x000fec0008000000 */
[----:B------:R1:W-:Y:S02]  /*3680*/  UTMALDG.5D [UR8], [UR6], desc[UR72] ;  /* 0x00004808060075b4 */ /* 0x0003e40008021000 */
[----:B-1----:R-:W-:Y:S02]  /*3690*/  UIADD3 UR8, UPT, UPT, UR66, 0x1, URZ ;  /* 0x0000000142087890 */ /* 0x002fe4000fffe0ff */
[----:B------:R-:W-:Y:S02]  /*36a0*/  UIADD3 UR7, UPT, UPT, UR68, 0x1, URZ ;  /* 0x0000000144077890 */ /* 0x000fe4000fffe0ff */
[----:B------:R-:W-:Y:S02]  /*36b0*/  UISETP.NE.AND UP2, UPT, UR8, UR77, UPT ;  /* 0x0000004d0800728c */ /* 0x000fe4000bf45270 */
[----:B------:R-:W-:Y:S02]  /*36c0*/  UIADD3 UR6, UPT, UPT, UR69, 0x1, URZ ;  /* 0x0000000145067890 */ /* 0x000fe4000fffe0ff */
[----:B------:R-:W-:Y:S02]  /*36d0*/  UIADD3 UR9, UPT, UPT, UR31, 0x1, URZ ;  /* 0x000000011f097890 */ /* 0x000fe4000fffe0ff */
[----:B------:R-:W-:Y:S05]  /*36e0*/  USEL UR8, UR8, URZ, UP2 ;  /* 0x000000ff08087287 */ /* 0x000fea0009000000 */
[----:B------:R-:W-:Y:S01]  /*36f0*/  @UP2 UIADD3 UR7, UPT, UPT, UR68, URZ, URZ ;  /* 0x000000ff44072290 */ /* 0x000fe2000fffe0ff */
[----:B------:R-:W-:Y:S03]  /*3700*/  IMAD.U32 R48, RZ, RZ, UR8 ;  /* 0x00000008ff307e24 */ /* 0x000fe6000f8e00ff */
[----:B------:R-:W-:Y:S04]  /*3710*/  UISETP.NE.AND UP1, UPT, UR7, UR74, UPT ;  /* 0x0000004a0700728c */ /* 0x000fe8000bf25270 */
[----:B------:R-:W-:Y:S06]  /*3720*/  USEL UR7, UR7, URZ, UP1 ;  /* 0x000000ff07077287 */ /* 0x000fec0008800000 */
[----:B------:R-:W-:Y:S01]  /*3730*/  IMAD.U32 R49, RZ, RZ, UR7 ;  /* 0x00000007ff317e24 */ /* 0x000fe2000f8e00ff */
[----:B------:R-:W-:Y:S04]  /*3740*/  @UP1 UIADD3 UR6, UPT, UPT, UR69, URZ, URZ ;  /* 0x000000ff45061290 */ /* 0x000fe8000fffe0ff */
[----:B------:R-:W-:Y:S04]  /*3750*/  UISETP.NE.AND UP0, UPT, UR6, UR75, UPT ;  /* 0x0000004b0600728c */ /* 0x000fe8000bf05270 */
[----:B------:R-:W-:Y:S06]  /*3760*/  USEL UR6, UR6, URZ, UP0 ;  /* 0x000000ff06067287 */ /* 0x000fec0008000000 */
[----:B------:R-:W-:Y:S01]  /*3770*/  IMAD.U32 R50, RZ, RZ, UR6 ;  /* 0x00000006ff327e24 */ /* 0x000fe2000f8e00ff */
[----:B------:R-:W-:Y:S02]  /*3780*/  @UP0 UIADD3 UR9, UPT, UPT, UR31, URZ, URZ ;  /* 0x000000ff1f090290 */ /* 0x000fe4000fffe0ff */
[----:B------:R-:W-:Y:S05]  /*3790*/  UISETP.NE.AND UP0, UPT, UR47, UR70, UPT ;  /* 0x000000462f00728c */ /* 0x000fea000bf05270 */
[----:B------:R-:W-:Y:S04]  /*37a0*/  UMOV UR31, UR9 ;  /* 0x00000009001f7c82 */ /* 0x000fe80008000000 */
[----:B--2---:R-:W-:Y:S05]  /*37b0*/  BRA.U UP0, `(.L_x_22) ;  /* 0xffffffed00607547 */ /* 0x004fea000b83ffff */
.L_x_17:
[----:B------:R-:W-:Y:S01]  /*37c0*/  ULEA UR4, UR63, UR71, 0x3 ;  /* 0x000000473f047291 */ /* 0x000fe2000f8e18ff */
[----:B--2---:R-:W-:Y:S01]  /*37d0*/  IMAD.U32 R0, RZ, RZ, UR39 ;  /* 0x00000027ff007e24 */ /* 0x004fe2000f8e00ff */
[----:B------:R-:W-:Y:S01]  /*37e0*/  @!P1 SYNCS.ARRIVE.TRANS64.A1T0 RZ, [UR71+0x98], RZ ;  /* 0x000098ffffff99a7 */ /* 0x000fe20008100047 */
[----:B------:R-:W-:-:S03]  /*37f0*/  R2UR UR5, R42 ;  /* 0x000000002a0572ca */ /* 0x000fc600000e0000 */
[----:B------:R-:W-:-:S04]  /*3800*/  SHF.L.U32 R0, R0, 0x1f, RZ ;  /* 0x0000001f00007819 */ /* 0x000fc800000006ff */
[----:B---3--:R2:W3:Y:S06]  /*3810*/  SYNCS.PHASECHK.TRANS64.TRYWAIT P0, [UR4+0x30], R0 ;  /* 0x00003000ff0075a7 */ /* 0x0084ec0008001104 */
[----:B------:R-:W-:-:S09]  /*3820*/  UISETP.GE.AND UP0, UPT, UR5, 0x1, UPT ;  /* 0x000000010500788c */ /* 0x000fd2000bf06270 */
[----:B------:R-:W-:Y:S05]  /*3830*/  BRA.U !UP0, `(.L_x_23) ;  /* 0x0000002108487547 */ /* 0x000fea000b800000 */
[----:B------:R-:W4:Y:S01]  /*3840*/  LDCU.128 UR4, c[0x0][0x480] ;  /* 0x00009000ff0477ac */ /* 0x000f220008000c00 */
[----:B------:R-:W-:Y:S02]  /*3850*/  R2UR UR59, R41 ;  /* 0x00000000293b72ca */ /* 0x000fe400000e0000 */
[----:B------:R-:W-:Y:S01]  /*3860*/  R2UR UR57, R42 ;  /* 0x000000002a3972ca */ /* 0x000fe200000e0000 */
[----:B------:R-:W-:Y:S01]  /*3870*/  UIADD3 UR47, UPT, UPT, UR76, 0x8, URZ ;  /* 0x000000084c2f7890 */ /* 0x000fe2000fffe0ff */
[----:B------:R-:W-:Y:S01]  /*3880*/  R2UR UR58, R35 ;  /* 0x00000000233a72ca */ /* 0x000fe200000e0000 */
        /* <DEDUP_REMOVED lines=21> */
[----:B------:R-:W-:Y:S01]  /*39e0*/  USHF.R.U32.HI UR15, URZ, UR6, UR5 ;  /* 0x00000006ff0f7299 */ /* 0x000fe20008011605 */
[----:B------:R-:W1:Y:S02]  /*39f0*/  LDCU UR51, c[0x0][0x4a0] ;  /* 0x00009400ff3377ac */ /* 0x000e640008000800 */
[----:B------:R-:W-:Y:S01]  /*3a00*/  UMOV UR5, UR17 ;  /* 0x0000001100057c82 */ /* 0x000fe20008000000 */
[----:B------:R-:W-:-:S02]  /*3a10*/  USEL UR15, UR46, UR15, !UP0 ;  /* 0x0000000f2e0f7287 */ /* 0x000fc4000c000000 */
[----:B------:R-:W-:Y:S02]  /*3a20*/  USHF.R.U32.HI UR14, URZ, UR6, UR5 ;  /* 0x00000006ff0e7299 */ /* 0x000fe40008011605 */
[----:B----4-:R-:W-:Y:S01]  /*3a30*/  UIMAD.WIDE.U32 UR32, UR15, UR8, URZ ;  /* 0x000000080f2072a5 */ /* 0x010fe2000f8e00ff */
[----:B------:R-:W-:Y:S01]  /*3a40*/  UMOV UR5, UR19 ;  /* 0x0000001300057c82 */ /* 0x000fe20008000000 */
[----:B------:R-:W-:Y:S02]  /*3a50*/  USEL UR14, UR45, UR14, !UP0 ;  /* 0x0000000e2d0e7287 */ /* 0x000fe4000c000000 */
[----:B------:R-:W-:Y:S02]  /*3a60*/  USHF.R.U32.HI UR13, URZ, UR6, UR5 ;  /* 0x00000006ff0d7299 */ /* 0x000fe40008011605 */
[----:B------:R-:W-:Y:S01]  /*3a70*/  UIMAD.WIDE.U32 UR34, UR14, UR8, URZ ;  /* 0x000000080e2272a5 */ /* 0x000fe2000f8e00ff */
        /* <DEDUP_REMOVED lines=11> */
[----:B------:R-:W-:Y:S01]  /*3b30*/  UIADD3 UR26, UPT, UPT, -UR15, URZ, URZ ;  /* 0x000000ff0f1a7290 */ /* 0x000fe2000fffe1ff */
        /* <DEDUP_REMOVED lines=14> */
[----:B------:R-:W-:Y:S02]  /*3c20*/  UIADD3 UR8, UPT, UPT, -UR5, URZ, URZ ;  /* 0x000000ff05087290 */ /* 0x000fe4000fffe1ff */
[----:B------:R-:W-:Y:S02]  /*3c30*/  UIMAD UR56, UR4, UR27, UR47 ;  /* 0x0000001b043872a4 */ /* 0x000fe4000f8e022f */
[----:B------:R-:W-:-:S02]  /*3c40*/  UIMAD UR54, UR4, UR26, UR46 ;  /* 0x0000001a043672a4 */ /* 0x000fc4000f8e022e */
[----:B------:R-:W-:Y:S02]  /*3c50*/  UIMAD UR53, UR4, UR25, UR45 ;  /* 0x00000019043572a4 */ /* 0x000fe4000f8e022d */
[----:B------:R-:W-:Y:S02]  /*3c60*/  UIMAD UR52, UR4, UR24, UR44 ;  /* 0x00000018043472a4 */ /* 0x000fe4000f8e022c */
[----:B------:R-:W-:Y:S02]  /*3c70*/  UIMAD UR50, UR4, UR23, UR38 ;  /* 0x00000017043272a4 */ /* 0x000fe4000f8e0226 */
[----:B------:R-:W-:Y:S02]  /*3c80*/  UIMAD UR47, UR4, UR22, UR30 ;  /* 0x00000016042f72a4 */ /* 0x000fe4000f8e021e */
[----:B------:R-:W-:Y:S02]  /*3c90*/  UIMAD UR45, UR4, UR28, UR76 ;  /* 0x0000001c042d72a4 */ /* 0x000fe4000f8e024c */
[----:B------:R-:W-:-:S02]  /*3ca0*/  UIMAD UR46, UR4, UR8, UR29 ;  /* 0x00000008042e72a4 */ /* 0x000fc4000f8e021d */
[----:B------:R-:W-:Y:S01]  /*3cb0*/  UISETP.NE.AND UP0, UPT, UR10, 0x1, UPT ;  /* 0x000000010a00788c */ /* 0x000fe2000bf05270 */
[----:B------:R-:W-:Y:S01]  /*3cc0*/  UMOV UR4, UR19 ;  /* 0x0000001300047c82 */ /* 0x000fe20008000000 */
[----:B------:R-:W-:Y:S02]  /*3cd0*/  UIADD3 UR59, UPT, UPT, UR57, UR59, URZ ;  /* 0x0000003b393b7290 */ /* 0x000fe4000fffe0ff */
[----:B------:R-:W-:Y:S01]  /*3ce0*/  USHF.R.U32.HI UR22, URZ, UR9, UR4 ;  /* 0x00000009ff167299 */ /* 0x000fe20008011604 */
[----:B------:R-:W4:Y:S03]  /*3cf0*/  LDCU.64 UR76, c[0x0][0x390] ;  /* 0x00007200ff4c77ac */ /* 0x000f260008000a00 */
[----:B------:R-:W-:Y:S01]  /*3d00*/  MOV R41, UR59 ;  /* 0x0000003b00297c02 */ /* 0x000fe20008000f00 */
        /* <DEDUP_REMOVED lines=21> */
[----:B------:R-:W-:Y:S02]  /*3e60*/  UIMAD UR44, UR7, UR30, UR17 ;  /* 0x0000001e072c72a4 */ /* 0x000fe4000f8e0211 */
[----:B------:R-:W-:Y:S02]  /*3e70*/  USHF.R.U32.HI UR8, URZ, UR9, UR4 ;  /* 0x00000009ff087299 */ /* 0x000fe40008011604 */
[----:B------:R-:W-:Y:S01]  /*3e80*/  UIMAD UR42, UR7, UR29, UR16 ;  /* 0x0000001d072a72a4 */ /* 0x000fe2000f8e0210 */
[----:B------:R-:W-:Y:S01]  /*3e90*/  UMOV UR4, UR49 ;  /* 0x0000003100047c82 */ /* 0x000fe20008000000 */
[----:B------:R-:W-:-:S02]  /*3ea0*/  USEL UR8, UR6, UR8, !UP1 ;  /* 0x0000000806087287 */ /* 0x000fc4000c800000 */
[----:B------:R-:W-:Y:S02]  /*3eb0*/  USHF.R.U32.HI UR4, URZ, UR9, UR4 ;  /* 0x00000009ff047299 */ /* 0x000fe40008011604 */
[----:B------:R-:W-:Y:S02]  /*3ec0*/  USEL UR9, UR12, UR23, !UP1 ;  /* 0x000000170c097287 */ /* 0x000fe4000c800000 */
[----:B------:R-:W-:Y:S02]  /*3ed0*/  USEL UR4, UR5, UR4, !UP1 ;  /* 0x0000000405047287 */ /* 0x000fe4000c800000 */
[----:B------:R-:W-:Y:S02]  /*3ee0*/  UIADD3 UR25, UPT, UPT, -UR9, URZ, URZ ;  /* 0x000000ff09197290 */ /* 0x000fe4000fffe1ff */
[----:B------:R-:W-:Y:S02]  /*3ef0*/  UIADD3 UR24, UPT, UPT, -UR8, URZ, URZ ;  /* 0x000000ff08187290 */ /* 0x000fe4000fffe1ff */
[----:B------:R-:W-:-:S02]  /*3f00*/  UIADD3 UR23, UPT, UPT, -UR4, URZ, URZ ;  /* 0x000000ff04177290 */ /* 0x000fc4000fffe1ff */
[----:B------:R-:W-:Y:S02]  /*3f10*/  UIMAD UR41, UR7, UR28, UR15 ;  /* 0x0000001c072972a4 */ /* 0x000fe4000f8e020f */
[----:B------:R-:W-:Y:S02]  /*3f20*/  UIMAD UR40, UR7, UR27, UR14 ;  /* 0x0000001b072872a4 */ /* 0x000fe4000f8e020e */
[----:B------:R-:W-:Y:S02]  /*3f30*/  UIMAD UR38, UR7, UR26, UR13 ;  /* 0x0000001a072672a4 */ /* 0x000fe4000f8e020d */
[----:B------:R-:W-:Y:S02]  /*3f40*/  UIMAD UR37, UR7, UR25, UR12 ;  /* 0x00000019072572a4 */ /* 0x000fe4000f8e020c */
[----:B------:R-:W-:Y:S02]  /*3f50*/  UIMAD UR36, UR7, UR24, UR6 ;  /* 0x00000018072472a4 */ /* 0x000fe4000f8e0206 */
[----:B------:R-:W-:-:S02]  /*3f60*/  UIMAD UR34, UR7, UR23, UR5 ;  /* 0x00000017072272a4 */ /* 0x000fc4000f8e0205 */
[----:B------:R-:W-:Y:S02]  /*3f70*/  UIMAD.WIDE.U32 UR6, UR22, UR11, URZ ;  /* 0x0000000b160672a5 */ /* 0x000fe4000f8e00ff */
[----:B------:R-:W-:Y:S02]  /*3f80*/  UIMAD.WIDE.U32 UR12, UR21, UR11, URZ ;  /* 0x0000000b150c72a5 */ /* 0x000fe4000f8e00ff */
[----:B------:R-:W-:Y:S02]  /*3f90*/  UIMAD.WIDE.U32 UR14, UR20, UR11, URZ ;  /* 0x0000000b140e72a5 */ /* 0x000fe4000f8e00ff */
[----:B------:R-:W-:Y:S01]  /*3fa0*/  UIMAD.WIDE.U32 UR16, UR19, UR11, URZ ;  /* 0x0000000b131072a5 */ /* 0x000fe2000f8e00ff */
[----:B------:R-:W-:Y:S01]  /*3fb0*/  UMOV UR5, UR7 ;  /* 0x0000000700057c82 */ /* 0x000fe20008000000 */
[----:B------:R-:W-:Y:S02]  /*3fc0*/  UIMAD.WIDE.U32 UR24, UR18, UR11, URZ ;  /* 0x0000000b121872a5 */ /* 0x000fe4000f8e00ff */
[----:B-1----:R-:W-:-:S02]  /*3fd0*/  USHF.R.U32.HI UR30, URZ, UR51, UR5 ;  /* 0x00000033ff1e7299 */ /* 0x002fc40008011605 */
[----:B------:R-:W-:Y:S01]  /*3fe0*/  UIMAD.WIDE.U32 UR26, UR9, UR11, URZ ;  /* 0x0000000b091a72a5 */ /* 0x000fe2000f8e00ff */
[----:B------:R-:W-:Y:S01]  /*3ff0*/  UMOV UR5, UR13 ;  /* 0x0000000d00057c82 */ /* 0x000fe20008000000 */
[----:B------:R-:W-:Y:S02]  /*4000*/  UIMAD.WIDE.U32 UR28, UR8, UR11, URZ ;  /* 0x0000000b081c72a5 */ /* 0x000fe4000f8e00ff */
[----:B------:R-:W-:Y:S02]  /*4010*/  USHF.R.U32.HI UR23, URZ, UR51, UR5 ;  /* 0x00000033ff177299 */ /* 0x000fe40008011605 */
[----:B------:R-:W-:Y:S01]  /*4020*/  UIMAD.WIDE.U32 UR32, UR4, UR11, URZ ;  /* 0x0000000b042072a5 */ /* 0x000fe2000f8e00ff */
[----:B------:R-:W-:Y:S01]  /*4030*/  UMOV UR5, UR15 ;  /* 0x0000000f00057c82 */ /* 0x000fe20008000000 */
[----:B------:R-:W-:Y:S02]  /*4040*/  USEL UR67, UR21, UR23, !UP0 ;  /* 0x0000001715437287 */ /* 0x000fe4000c000000 */
[----:B------:R-:W-:-:S02]  /*4050*/  USHF.R.U32.HI UR13, URZ, UR51, UR5 ;  /* 0x00000033ff0d7299 */ /* 0x000fc40008011605 */
[----:B------:R-:W-:Y:S01]  /*4060*/  UIADD3 UR14, UPT, UPT, -UR67, URZ, URZ ;  /* 0x000000ff430e7290 */ /* 0x000fe2000fffe1ff */
[----:B------:R-:W-:Y:S01]  /*4070*/  UMOV UR5, UR17 ;  /* 0x0000001100057c82 */ /* 0x000fe20008000000 */
[----:B------:R-:W-:Y:S01]  /*4080*/  USEL UR66, UR20, UR13, !UP0 ;  /* 0x0000000d14427287 */ /* 0x000fe2000c000000 */
[----:B------:R-:W-:Y:S01]  /*4090*/  IMAD.U32 R22, RZ, RZ, UR67 ;  /* 0x00000043ff167e24 */ /* 0x000fe2000f8e00ff */
[----:B------:R-:W-:Y:S02]  /*40a0*/  USHF.R.U32.HI UR12, URZ, UR51, UR5 ;  /* 0x00000033ff0c7299 */ /* 0x000fe40008011605 */
[----:B------:R-:W-:Y:S01]  /*40b0*/  UIADD3 UR13, UPT, UPT, -UR66, URZ, URZ ;  /* 0x000000ff420d7290 */ /* 0x000fe2000fffe1ff */
[----:B------:R-:W-:Y:S01]  /*40c0*/  UMOV UR5, UR25 ;  /* 0x0000001900057c82 */ /* 0x000fe20008000000 */
[----:B------:R-:W-:Y:S01]  /*40d0*/  USEL UR65, UR19, UR12, !UP0 ;  /* 0x0000000c13417287 */ /* 0x000fe2000c000000 */
[----:B------:R-:W-:Y:S01]  /*40e0*/  MOV R19, UR66 ;  /* 0x0000004200137c02 */ /* 0x000fe20008000f00 */
[----:B------:R-:W-:-:S02]  /*40f0*/  USHF.R.U32.HI UR11, URZ, UR51, UR5 ;  /* 0x00000033ff0b7299 */ /* 0x000fc40008011605 */
[----:B------:R-:W-:Y:S01]  /*4100*/  UIADD3 UR12, UPT, UPT, -UR65, URZ, URZ ;  /* 0x000000ff410c7290 */ /* 0x000fe2000fffe1ff */
[----:B------:R-:W-:Y:S01]  /*4110*/  UMOV UR5, UR27 ;  /* 0x0000001b00057c82 */ /* 0x000fe20008000000 */
[----:B------:R-:W-:Y:S01]  /*4120*/  UIMAD UR21, UR10, UR14, UR21 ;  /* 0x0000000e0a1572a4 */ /* 0x000fe2000f8e0215 */
[----:B------:R-:W-:Y:S01]  /*4130*/  IMAD.U32 R16, RZ, RZ, UR65 ;  /* 0x00000041ff107e24 */ /* 0x000fe2000f8e00ff */
[----:B------:R-:W-:Y:S02]  /*4140*/  USHF.R.U32.HI UR7, URZ, UR51, UR5 ;  /* 0x00000033ff077299 */ /* 0x000fe40008011605 */
[----:B------:R-:W-:Y:S01]  /*4150*/  UIMAD UR20, UR10, UR13, UR20 ;  /* 0x0000000d0a1472a4 */ /* 0x000fe2000f8e0214 */
[----:B------:R-:W-:Y:S01]  /*4160*/  UMOV UR5, UR29 ;  /* 0x0000001d00057c82 */ /* 0x000fe20008000000 */
[----:B------:R-:W-:Y:S02]  /*4170*/  USEL UR62, UR9, UR7, !UP0 ;  /* 0x00000007093e7287 */ /* 0x000fe4000c000000 */
[----:B------:R-:W-:-:S02]  /*4180*/  USHF.R.U32.HI UR6, URZ, UR51, UR5 ;  /* 0x00000033ff067299 */ /* 0x000fc40008011605 */
[----:B------:R-:W-:Y:S02]  /*4190*/  UIADD3 UR7, UPT, UPT, -UR62, URZ, URZ ;  /* 0x000000ff3e077290 */ /* 0x000fe4000fffe1ff */
[----:B------:R-:W-:Y:S01]  /*41a0*/  USEL UR61, UR8, UR6, !UP0 ;  /* 0x00000006083d7287 */ /* 0x000fe2000c000000 */
[----:B------:R-:W-:Y:S01]  /*41b0*/  IMAD.U32 R10, RZ, RZ, UR62 ;  /* 0x0000003eff0a7e24 */ /* 0x000fe2000f8e00ff */
[----:B------:R-:W-:Y:S02]  /*41c0*/  UIMAD UR14, UR10, UR12, UR19 ;  /* 0x0000000c0a0e72a4 */ /* 0x000fe4000f8e0213 */
[----:B------:R-:W-:Y:S02]  /*41d0*/  UIADD3 UR6, UPT, UPT, -UR61, URZ, URZ ;  /* 0x000000ff3d067290 */ /* 0x000fe4000fffe1ff */
[----:B------:R-:W-:Y:S01]  /*41e0*/  UIMAD UR13, UR10, UR7, UR9 ;  /* 0x000000070a0d72a4 */ /* 0x000fe2000f8e0209 */
[----:B------:R-:W-:Y:S01]  /*41f0*/  MOV R7, UR61 ;  /* 0x0000003d00077c02 */ /* 0x000fe20008000f00 */
[----:B------:R-:W-:Y:S01]  /*4200*/  UIMAD UR12, UR10, UR6, UR8 ;  /* 0x000000060a0c72a4 */ /* 0x000fe2000f8e0208 */
[----:B------:R-:W1:Y:S01]  /*4210*/  LDCU UR16, c[0x0][0x4ec] ;  /* 0x00009d80ff1077ac */ /* 0x000e620008000800 */
[----:B------:R-:W1:Y:S01]  /*4220*/  LDCU.64 UR8, c[0x0][0x4c0] ;  /* 0x00009800ff0877ac */ /* 0x000e620008000a00 */
[----:B------:R-:W-:Y:S01]  /*4230*/  UMOV UR5, UR33 ;  /* 0x0000002100057c82 */ /* 0x000fe20008000000 */
[----:B------:R-:W-:-:S02]  /*4240*/  USEL UR64, UR18, UR11, !UP0 ;  /* 0x0000000b12407287 */ /* 0x000fc4000c000000 */
[----:B------:R-:W-:Y:S02]  /*4250*/  USHF.R.U32.HI UR5, URZ, UR51, UR5 ;  /* 0x00000033ff057299 */ /* 0x000fe40008011605 */
[----:B------:R-:W-:Y:S02]  /*4260*/  UIADD3 UR11, UPT, UPT, -UR64, URZ, URZ ;  /* 0x000000ff400b7290 */ /* 0x000fe4000fffe1ff */
[----:B------:R-:W-:Y:S01]  /*4270*/  USEL UR68, UR22, UR30, !UP0 ;  /* 0x0000001e16447287 */ /* 0x000fe2000c000000 */
[----:B------:R-:W-:Y:S01]  /*4280*/  MOV R13, UR64 ;  /* 0x00000040000d7c02 */ /* 0x000fe20008000f00 */
[----:B------:R-:W-:Y:S02]  /*4290*/  USEL UR60, UR4, UR5, !UP0 ;  /* 0x00000005043c7287 */ /* 0x000fe4000c000000 */
[----:B------:R-:W-:Y:S02]  /*42a0*/  UIADD3 UR15, UPT, UPT, -UR68, URZ, URZ ;  /* 0x000000ff440f7290 */ /* 0x000fe4000fffe1ff */
[----:B------:R-:W-:Y:S01]  /*42b0*/  UIADD3 UR5, UPT, UPT, -UR60, URZ, URZ ;  /* 0x000000ff3c057290 */ /* 0x000fe2000fffe1ff */
[----:B------:R-:W-:Y:S01]  /*42c0*/  IMAD.U32 R25, RZ, RZ, UR68 ;  /* 0x00000044ff197e24 */ /* 0x000fe2000f8e00ff */
[----:B-1----:R-:W-:Y:S01]  /*42d0*/  UIMAD UR23, UR45, UR8, UR16 ;  /* 0x000000082d1772a4 */ /* 0x002fe2000f8e0210 */
[----:B------:R-:W-:Y:S01]  /*42e0*/  IMAD.U32 R4, RZ, RZ, UR60 ;  /* 0x0000003cff047e24 */ /* 0x000fe2000f8e00ff */
[----:B------:R-:W-:-:S02]  /*42f0*/  UIMAD UR22, UR10, UR15, UR22 ;  /* 0x0000000f0a1672a4 */ /* 0x000fc4000f8e0216 */
[----:B------:R-:W-:Y:S02]  /*4300*/  UIMAD UR18, UR10, UR11, UR18 ;  /* 0x0000000b0a1272a4 */ /* 0x000fe4000f8e0212 */
[----:B------:R-:W-:Y:S01]  /*4310*/  UIMAD UR7, UR10, UR5, UR4 ;  /* 0x000000050a0772a4 */ /* 0x000fe2000f8e0204 */
[----:B-----5:R-:W-:Y:S01]  /*4320*/  IMAD.U32 R24, RZ, RZ, UR23 ;  /* 0x00000017ff187e24 */ /* 0x020fe2000f8e00ff */
[----:B------:R-:W1:Y:S01]  /*4330*/  LDCU.64 UR10, c[0x0][0x4f0] ;  /* 0x00009e00ff0a77ac */ /* 0x000e620008000a00 */
[----:B------:R-:W-:Y:S02]  /*4340*/  UIMAD UR25, UR56, UR8, UR16 ;  /* 0x00000008381972a4 */ /* 0x000fe4000f8e0210 */
[----:B------:R-:W-:Y:S02]  /*4350*/  UIMAD UR24, UR54, UR8, UR16 ;  /* 0x00000008361872a4 */ /* 0x000fe4000f8e0210 */
[----:B------:R-:W-:Y:S02]  /*4360*/  UIMAD UR23, UR53, UR8, UR16 ;  /* 0x00000008351772a4 */ /* 0x000fe4000f8e0210 */
[----:B------:R-:W-:Y:S01]  /*4370*/  MOV R21, UR25 ;  /* 0x0000001900157c02 */ /* 0x000fe20008000f00 */
[----:B------:R-:W-:Y:S01]  /*4380*/  UIMAD UR25, UR52, UR8, UR16 ;  /* 0x00000008341972a4 */ /* 0x000fe2000f8e0210 */
[----:B------:R-:W-:Y:S01]  /*4390*/  IMAD.U32 R18, RZ, RZ, UR24 ;  /* 0x00000018ff127e24 */ /* 0x000fe2000f8e00ff */
[----:B------:R-:W-:Y:S01]  /*43a0*/  UIMAD UR24, UR50, UR8, UR16 ;  /* 0x00000008321872a4 */ /* 0x000fe2000f8e0210 */
[----:B------:R-:W-:Y:S01]  /*43b0*/  MOV R15, UR23 ;  /* 0x00000017000f7c02 */ /* 0x000fe20008000f00 */
[----:B------:R-:W-:-:S02]  /*43c0*/  UIMAD UR23, UR47, UR8, UR16 ;  /* 0x000000082f1772a4 */ /* 0x000fc4000f8e0210 */
[----:B------:R-:W-:Y:S01]  /*43d0*/  UIMAD UR8, UR46, UR8, UR16 ;  /* 0x000000082e0872a4 */ /* 0x000fe2000f8e0210 */
[----:B------:R-:W-:Y:S01]  /*43e0*/  IMAD.U32 R12, RZ, RZ, UR25 ;  /* 0x00000019ff0c7e24 */ /* 0x000fe2000f8e00ff */
[----:B------:R-:W2:Y:S01]  /*43f0*/  LDCU UR17, c[0x0][0x4c8] ;  /* 0x00009900ff1177ac */ /* 0x000ea20008000800 */
[----:B------:R-:W-:Y:S01]  /*4400*/  MOV R9, UR24 ;  /* 0x0000001800097c02 */ /* 0x000fe20008000f00 */
[----:B------:R-:W-:Y:S01]  /*4410*/  IMAD.U32 R6, RZ, RZ, UR23 ;  /* 0x00000017ff067e24 */ /* 0x000fe2000f8e00ff */
[----:B-1----:R-:W-:Y:S01]  /*4420*/  UIMAD UR16, UR44, UR9, UR10 ;  /* 0x000000092c1072a4 */ /* 0x002fe2000f8e020a */
[----:B------:R-:W-:Y:S01]  /*4430*/  MOV R3, UR8 ;  /* 0x0000000800037c02 */ /* 0x000fe20008000f00 */
[----:B------:R-:W-:Y:S02]  /*4440*/  UIMAD UR8, UR41, UR9, UR10 ;  /* 0x00000009290872a4 */ /* 0x000fe4000f8e020a */
[----:B------:R-:W-:Y:S02]  /*4450*/  UIMAD UR23, UR42, UR9, UR10 ;  /* 0x000000092a1772a4 */ /* 0x000fe4000f8e020a */
[----:B------:R-:W-:Y:S01]  /*4460*/  IMAD.U32 R23, RZ, RZ, UR16 ;  /* 0x00000010ff177e24 */ /* 0x000fe2000f8e00ff */
[----:B------:R-:W-:Y:S01]  /*4470*/  UIMAD UR16, UR40, UR9, UR10 ;  /* 0x00000009281072a4 */ /* 0x000fe2000f8e020a */
[----:B------:R-:W-:Y:S01]  /*4480*/  IMAD.U32 R17, RZ, RZ, UR8 ;  /* 0x00000008ff117e24 */ /* 0x000fe2000f8e00ff */
[----:B------:R-:W-:Y:S01]  /*4490*/  UIMAD UR8, UR37, UR9, UR10 ;  /* 0x00000009250872a4 */ /* 0x000fe2000f8e020a */
[----:B------:R-:W-:Y:S01]  /*44a0*/  MOV R20, UR23 ;  /* 0x0000001700147c02 */ /* 0x000fe20008000f00 */
[----:B------:R-:W-:-:S02]  /*44b0*/  UIMAD UR23, UR38, UR9, UR10 ;  /* 0x00000009261772a4 */ /* 0x000fc4000f8e020a */
[----:B------:R-:W-:Y:S01]  /*44c0*/  MOV R14, UR16 ;  /* 0x00000010000e7c02 */ /* 0x000fe20008000f00 */
[----:B------:R-:W-:Y:S01]  /*44d0*/  UIMAD UR16, UR36, UR9, UR10 ;  /* 0x00000009241072a4 */ /* 0x000fe2000f8e020a */
[----:B------:R-:W-:Y:S01]  /*44e0*/  MOV R8, UR8 ;  /* 0x0000000800087c02 */ /* 0x000fe20008000f00 */
[----:B------:R-:W-:Y:S01]  /*44f0*/  UIMAD UR9, UR34, UR9, UR10 ;  /* 0x00000009220972a4 */ /* 0x000fe2000f8e020a */
[----:B------:R-:W-:Y:S01]  /*4500*/  IMAD.U32 R11, RZ, RZ, UR23 ;  /* 0x00000017ff0b7e24 */ /* 0x000fe2000f8e00ff */
[----:B--2---:R-:W-:Y:S02]  /*4510*/  UIMAD UR8, UR22, UR17, UR11 ;  /* 0x00000011160872a4 */ /* 0x004fe4000f8e020b */
[----:B------:R-:W-:Y:S01]  /*4520*/  UIMAD UR10, UR21, UR17, UR11 ;  /* 0x00000011150a72a4 */ /* 0x000fe2000f8e020b */
[----:B------:R-:W-:Y:S01]  /*4530*/  IMAD.U32 R5, RZ, RZ, UR16 ;  /* 0x00000010ff057e24 */ /* 0x000fe2000f8e00ff */
[----:B------:R-:W-:Y:S01]  /*4540*/  MOV R0, UR9 ;  /* 0x0000000900007c02 */ /* 0x000fe20008000f00 */
[----:B------:R-:W-:Y:S01]  /*4550*/  UIMAD UR9, UR20, UR17, UR11 ;  /* 0x00000011140972a4 */ /* 0x000fe2000f8e020b */
[----:B------:R-:W-:Y:S01]  /*4560*/  IMAD.U32 R34, RZ, RZ, UR8 ;  /* 0x00000008ff227e24 */ /* 0x000fe2000f8e00ff */
[----:B------:R-:W-:Y:S01]  /*4570*/  UIMAD UR8, UR14, UR17, UR11 ;  /* 0x000000110e0872a4 */ /* 0x000fe2000f8e020b */
[----:B------:R-:W-:Y:S01]  /*4580*/  MOV R33, UR10 ;  /* 0x0000000a00217c02 */ /* 0x000fe20008000f00 */
[----:B------:R-:W-:-:S02]  /*4590*/  UIMAD UR10, UR18, UR17, UR11 ;  /* 0x00000011120a72a4 */ /* 0x000fc4000f8e020b */
[----:B------:R-:W-:Y:S01]  /*45a0*/  IMAD.U32 R32, RZ, RZ, UR9 ;  /* 0x00000009ff207e24 */ /* 0x000fe2000f8e00ff */
[----:B------:R-:W-:Y:S01]  /*45b0*/  UIMAD UR9, UR13, UR17, UR11 ;  /* 0x000000110d0972a4 */ /* 0x000fe2000f8e020b */
[----:B------:R-:W-:Y:S01]  /*45c0*/  MOV R31, UR8 ;  /* 0x00000008001f7c02 */ /* 0x000fe20008000f00 */
[----:B------:R-:W-:Y:S01]  /*45d0*/  UIMAD UR8, UR12, UR17, UR11 ;  /* 0x000000110c0872a4 */ /* 0x000fe2000f8e020b */
[----:B------:R-:W-:Y:S01]  /*45e0*/  IMAD.U32 R30, RZ, RZ, UR10 ;  /* 0x0000000aff1e7e24 */ /* 0x000fe2000f8e00ff */
[----:B------:R-:W-:Y:S02]  /*45f0*/  UIMAD UR7, UR7, UR17, UR11 ;  /* 0x00000011070772a4 */ /* 0x000fe4000f8e020b */
[----:B------:R-:W-:Y:S01]  /*4600*/  MOV R29, UR9 ;  /* 0x00000009001d7c02 */ /* 0x000fe20008000f00 */
[----:B------:R-:W1:Y:S01]  /*4610*/  LDCU UR15, c[0x0][0x4cc] ;  /* 0x00009980ff0f77ac */ /* 0x000e620008000800 */
[----:B------:R-:W-:Y:S02]  /*4620*/  IMAD.U32 R28, RZ, RZ, UR8 ;  /* 0x00000008ff1c7e24 */ /* 0x000fe4000f8e00ff */
[----:B------:R-:W-:Y:S01]  /*4630*/  MOV R27, UR7 ;  /* 0x00000007001b7c02 */ /* 0x000fe20008000f00 */
[----:B------:R-:W2:Y:S01]  /*4640*/  LDCU UR6, c[0x0][0x500] ;  /* 0x0000a000ff0677ac */ /* 0x000ea20008000800 */
[----:B------:R-:W1:Y:S01]  /*4650*/  LDCU.64 UR4, c[0x0][0x4f8] ;  /* 0x00009f00ff0477ac */ /* 0x000e620008000a00 */
        /* <DEDUP_REMOVED lines=8> */
[----:B----4-:R-:W-:-:S10]  /*46e0*/  UMOV UR47, UR57 ;  /* 0x00000039002f7c82 */ /* 0x010fd40008000000 */
.L_x_28:
[----:B------:R-:W-:Y:S01]  /*46f0*/  @!P2 MOV R45, 0x8000 ;  /* 0x00008000002da802 */ /* 0x000fe20000000f00 */
[----:B------:R-:W-:Y:S06]  /*4700*/  ULEA UR7, UR23, UR71, 0x3 ;  /* 0x0000004717077291 */ /* 0x000fec000f8e18ff */
[----:B------:R-:W-:Y:S01]  /*4710*/  MOV R26, UR7 ;  /* 0x00000007001a7c02 */ /* 0x000fe20008000f00 */
[----:B---3--:R-:W-:Y:S06]  /*4720*/  @P0 BRA `(.L_x_24) ;  /* 0x0000000000140947 */ /* 0x008fec0003800000 */
[----:B------:R-:W-:Y:S01]  /*4730*/  R2UR UR7, R26 ;  /* 0x000000001a0772ca */ /* 0x000fe200000e0000 */
[----:B------:R-:W-:Y:S05]  /*4740*/  IMAD.U32 R44, RZ, RZ, UR39 ;  /* 0x00000027ff2c7e24 */ /* 0x000fea000f8e00ff */
[----:B------:R-:W-:Y:S07]  /*4750*/  SHF.L.U32 R47, R44, 0x1f, RZ ;  /* 0x0000001f2c2f7819 */ /* 0x000fee00000006ff */
[----:B------:R-:W3:Y:S02]  /*4760*/  SYNCS.PHASECHK.TRANS64.TRYWAIT P0, [UR7+0x30], R47 ;  /* 0x0000302fff0075a7 */ /* 0x000ee40008001107 */
[----:B---3--:R-:W-:Y:S05]  /*4770*/  @!P0 BRA `(.L_x_25) ;  /* 0x0000006c00a88947 */ /* 0x008fea0003800000 */
.L_x_24:
[----:B------:R-:W-:Y:S01]  /*4780*/  R2UR UR7, R26 ;  /* 0x000000001a0772ca */ /* 0x000fe200000e0000 */
[----:B------:R-:W-:Y:S11]  /*4790*/  BSSY.RECONVERGENT B0, `(.L_x_26) ;  /* 0x0000005000007945 */ /* 0x000ff60003800200 */
[----:B------:R-:W-:Y:S01]  /*47a0*/  @!UPT UIADD3 URZ, UPT, UPT, URZ, URZ, URZ ;  /* 0x000000fffffff290 */ /* 0x000fe2000fffe0ff */
[----:B------:R4:W-:Y:S01]  /*47b0*/  @!P2 SYNCS.ARRIVE.TRANS64 RZ, [UR7], R45 ;  /* 0x0000002dffffa9a7 */ /* 0x0009e20008000007 */
[----:B------:R-:W-:Y:S05]  /*47c0*/  @P3 BRA `(.L_x_27) ;  /* 0x0000000000043947 */ /* 0x000fea0003800000 */
[----:B-12---:R-:W-:Y:S05]  /*47d0*/  BPT.TRAP 0x1 ;  /* 0x000000040000795c */ /* 0x006fea0000300000 */
.L_x_27:
[----:B-12---:R-:W-:Y:S05]  /*47e0*/  BSYNC.RECONVERGENT B0 ;  /* 0x0000000000007941 */ /* 0x006fea0003800200 */
.L_x_26:
[----:B------:R-:W1:Y:S01]  /*47f0*/  LDCU.64 UR10, c[0x0][0x4d0] ;  /* 0x00009a00ff0a77ac */ /* 0x000e620008000a00 */
[----:B------:R-:W-:Y:S02]  /*4800*/  R2UR UR21, R48 ;  /* 0x00000000301572ca */ /* 0x000fe400000e0000 */
[----:B------:R-:W-:Y:S01]  /*4810*/  R2UR UR26, R49 ;  /* 0x00000000311a72ca */ /* 0x000fe200000e0000 */
[----:B------:R-:W-:Y:S01]  /*4820*/  UIADD3 UR12, UPT, UPT, UR23, 0x1, URZ ;  /* 0x00000001170c7890 */ /* 0x000fe2000fffe0ff */
[----:B------:R-:W-:Y:S01]  /*4830*/  R2UR UR68, R23 ;  /* 0x00000000174472ca */ /* 0x000fe200000e0000 */
[----:B------:R-:W-:Y:S01]  /*4840*/  USHF.L.U32 UR66, UR31, 0x6, URZ ;  /* 0x000000061f427899 */ /* 0x000fe200080006ff */
[----:B------:R-:W-:Y:S01]  /*4850*/  R2UR UR20, R50 ;  /* 0x00000000321472ca */ /* 0x000fe200000e0000 */
[----:B------:R-:W2:Y:S01]  /*4860*/  LDCU.64 UR28, c[0x0][0x348] ;  /* 0x00006900ff1c77ac */ /* 0x000ea20008000a00 */
[----:B------:R-:W-:Y:S02]  /*4870*/  MOV.SPILL R48, UR67 ;  /* 0x0000004300307c02 */ /* 0x000fe40009000f00 */
[----:B------:R-:W-:Y:S01]  /*4880*/  R2UR UR69, R34 ;  /* 0x00000000224572ca */ /* 0x000fe200000e0000 */
[----:B------:R-:W-:Y:S01]  /*4890*/  UISETP.NE.AND UP0, UPT, UR12, 0x6, UPT ;  /* 0x000000060c00788c */ /* 0x000fe2000bf05270 */
[----:B------:R-:W-:Y:S01]  /*48a0*/  R2UR UR70, R25 ;  /* 0x00000000194672ca */ /* 0x000fe200000e0000 */
[----:B------:R-:W-:Y:S01]  /*48b0*/  UIMAD UR9, UR21, UR15, UR4 ;  /* 0x0000000f150972a4 */ /* 0x000fe2000f8e0204 */
[----:B------:R-:W-:Y:S01]  /*48c0*/  R2UR UR65, R26 ;  /* 0x000000001a4172ca */ /* 0x000fe200000e0000 */
[----:B------:R-:W-:Y:S01]  /*48d0*/  USEL UR63, UR12, URZ, UP0 ;  /* 0x000000ff0c3f7287 */ /* 0x000fe20008000000 */
[----:B------:R-:W-:Y:S01]  /*48e0*/  R2UR UR67, R24 ;  /* 0x00000000184372ca */ /* 0x000fe200000e0000 */
[----:B------:R-:W-:Y:S01]  /*48f0*/  ULEA UR23, UR23, UR71, 0xe ;  /* 0x0000004717177291 */ /* 0x000fe2000f8e70ff */
[----:B------:R-:W-:Y:S01]  /*4900*/  MOV.SPILL R50, UR59 ;  /* 0x0000003b00327c02 */ /* 0x000fe20009000f00 */
[----:B------:R-:W-:Y:S01]  /*4910*/  UIADD3 UR42, UPT, UPT, UR66, 0x20, URZ ;  /* 0x00000020422a7890 */ /* 0x000fe2000fffe0ff */
[----:B------:R-:W-:Y:S01]  /*4920*/  R2UR UR61, R33 ;  /* 0x00000000213d72ca */ /* 0x000fe200000e0000 */
[----:B------:R-:W-:Y:S01]  /*4930*/  UIADD3 UR64, UPT, UPT, UR23, 0x6800, URZ ;  /* 0x0000680017407890 */ /* 0x000fe2000fffe0ff */
[----:B------:R-:W-:Y:S01]  /*4940*/  R2UR UR62, R22 ;  /* 0x00000000163e72ca */ /* 0x000fe200000e0000 */
[----:B------:R-:W-:Y:S01]  /*4950*/  UIADD3 UR40, UPT, UPT, UR23, 0x6c00, URZ ;  /* 0x00006c0017287890 */ /* 0x000fe2000fffe0ff */
[----:B------:R-:W-:Y:S01]  /*4960*/  R2UR UR59, R21 ;  /* 0x00000000153b72ca */ /* 0x000fe200000e0000 */
[----:B-1----:R-:W-:Y:S01]  /*4970*/  UIMAD UR8, UR26, UR10, UR5 ;  /* 0x0000000a1a0872a4 */ /* 0x002fe2000f8e0205 */
[----:B------:R-:W-:Y:S01]  /*4980*/  R2UR UR60, R20 ;  /* 0x00000000143c72ca */ /* 0x000fe200000e0000 */
[----:B------:R-:W-:Y:S01]  /*4990*/  USEL UR10, URZ, 0x1, UP0 ;  /* 0x00000001ff0a7887 */ /* 0x000fe20008000000 */
[----:B---3--:R-:W-:Y:S01]  /*49a0*/  MOV.SPILL R44, UR43 ;  /* 0x0000002b002c7c02 */ /* 0x008fe20009000f00 */
[----:B------:R-:W-:Y:S01]  /*49b0*/  UIMAD UR7, UR20, UR11, UR6 ;  /* 0x0000000b140772a4 */ /* 0x000fe2000f8e0206 */
[----:B------:R-:W-:Y:S01]  /*49c0*/  MOV.SPILL R46, UR51 ;  /* 0x00000033002e7c02 */ /* 0x000fe20009000f00 */
[----:B------:R-:W-:Y:S01]  /*49d0*/  ULEA UR8, UR8, UR9, 0x5 ;  /* 0x0000000908087291 */ /* 0x000fe2000f8e28ff */
[----:B------:R-:W-:Y:S01]  /*49e0*/  R2UR UR53, R32 ;  /* 0x00000000203572ca */ /* 0x000fe200000e0000 */
[----:B------:R-:W-:Y:S01]  /*49f0*/  ULOP3.LUT UR39, UR39, UR10, URZ, 0x3c, !UPT ;  /* 0x0000000a27277292 */ /* 0x000fe2000f8e3cff */
[----:B------:R-:W-:Y:S01]  /*4a00*/  R2UR UR54, R19 ;  /* 0x00000000133672ca */ /* 0x000fe200000e0000 */
[----:B--2---:R-:W-:Y:S01]  /*4a10*/  UIADD3 UR16, UP1, UPT, UR28, 0x80, URZ ;  /* 0x000000801c107890 */ /* 0x004fe2000ff3e0ff */
[----:B------:R-:W-:Y:S01]  /*4a20*/  R2UR UR51, R18 ;  /* 0x00000000123372ca */ /* 0x000fe200000e0000 */
[----:B------:R-:W-:Y:S01]  /*4a30*/  ULEA UR7, UR7, UR8, 0xa ;  /* 0x0000000807077291 */ /* 0x000fe2000f8e50ff */
[----:B------:R-:W-:Y:S01]  /*4a40*/  R2UR UR52, R17 ;  /* 0x00000000113472ca */ /* 0x000fe200000e0000 */
[----:B------:R-:W-:Y:S01]  /*4a50*/  ULEA UR9, UR63, UR71, 0x3 ;  /* 0x000000473f097291 */ /* 0x000fe2000f8e18ff */
[----:B------:R-:W-:Y:S01]  /*4a60*/  IMAD.U32 R26, RZ, RZ, UR39 ;  /* 0x00000027ff1a7e24 */ /* 0x000fe2000f8e00ff */
[----:B------:R-:W-:Y:S01]  /*4a70*/  UPRMT UR7, UR7, 0x5410, URZ ;  /* 0x0000541007077896 */ /* 0x000fe200080000ff */
[----:B------:R-:W-:Y:S01]  /*4a80*/  R2UR UR25, R35 ;  /* 0x00000000231972ca */ /* 0x000fe200000e0000 */
[----:B------:R-:W-:Y:S01]  /*4a90*/  UIADD3.X UR17, UPT, UPT, URZ, UR29, URZ, UP1, !UPT ;  /* 0x0000001dff117290 */ /* 0x000fe20008ffe4ff */
[----:B----4-:R-:W-:Y:S01]  /*4aa0*/  MOV.SPILL R45, UR47 ;  /* 0x0000002f002d7c02 */ /* 0x010fe20009000f00 */
[----:B------:R-:W-:Y:S01]  /*4ab0*/  UMOV UR10, UR68 ;  /* 0x00000044000a7c82 */ /* 0x000fe20008000000 */
[----:B------:R-:W-:Y:S01]  /*4ac0*/  SHF.L.U32 R52, R26, 0x1f, RZ ;  /* 0x0000001f1a347819 */ /* 0x000fe200000006ff */
[----:B------:R-:W-:Y:S01]  /*4ad0*/  UMOV UR8, UR70 ;  /* 0x0000004600087c82 */ /* 0x000fe20008000000 */
[----:B------:R-:W-:Y:S01]  /*4ae0*/  UMOV UR11, UR67 ;  /* 0x00000043000b7c82 */ /* 0x000fe20008000000 */
[----:B------:R-:W-:Y:S01]  /*4af0*/  UMOV UR24, UR65 ;  /* 0x0000004100187c82 */ /* 0x000fe20008000000 */
[----:B------:R4:W1:Y:S01]  /*4b00*/  SYNCS.PHASECHK.TRANS64.TRYWAIT P0, [UR9+0x30], R52 ;  /* 0x00003034ff0075a7 */ /* 0x0008620008001109 */
        /* <DEDUP_REMOVED lines=8> */
[----:B------:R-:W-:Y:S01]  /*4b90*/  R2UR.FILL UR47, R45 ;  /* 0x000000002d2f72ca */ /* 0x000fe200004e0000 */
[----:B------:R3:W-:Y:S01]  /*4ba0*/  UTMALDG.5D.IM2COL [UR40], [UR16], UR7 ;  /* 0x00000028100073b4 */ /* 0x0007e20008060007 */
[----:B------:R-:W-:Y:S01]  /*4bb0*/  UMOV UR18, UR66 ;  /* 0x0000004200127c82 */ /* 0x000fe20008000000 */
[----:B------:R-:W-:Y:S01]  /*4bc0*/  UMOV UR57, UR24 ;  /* 0x0000001800397c82 */ /* 0x000fe20008000000 */
[----:B------:R-:W-:Y:S01]  /*4bd0*/  UMOV UR58, UR18 ;  /* 0x00000012003a7c82 */ /* 0x000fe20008000000 */
[----:B------:R-:W-:Y:S01]  /*4be0*/  UIADD3 UR8, UPT, UPT, UR23, 0x7400, URZ ;  /* 0x0000740017087890 */ /* 0x000fe2000fffe0ff */
[----:B------:R-:W-:Y:S01]  /*4bf0*/  MOV.SPILL R51, UR63 ;  /* 0x0000003f00337c02 */ /* 0x000fe20009000f00 */
[----:B------:R-:W-:Y:S01]  /*4c00*/  UMOV UR13, UR61 ;  /* 0x0000003d000d7c82 */ /* 0x000fe20008000000 */
[----:B------:R-:W-:Y:S01]  /*4c10*/  UMOV UR11, UR59 ;  /* 0x0000003b000b7c82 */ /* 0x000fe20008000000 */
[----:B------:R5:W-:Y:S01]  /*4c20*/  UTMALDG.5D.IM2COL [UR56], [UR16], UR7 ;  /* 0x00000038100073b4 */ /* 0x000be20008060007 */
[----:B------:R-:W-:Y:S01]  /*4c30*/  UMOV UR10, UR62 ;  /* 0x0000003e000a7c82 */ /* 0x000fe20008000000 */
[----:B------:R-:W-:Y:S01]  /*4c40*/  UMOV UR22, UR42 ;  /* 0x0000002a00167c82 */ /* 0x000fe20008000000 */
[----:B------:R-:W-:Y:S01]  /*4c50*/  UMOV UR14, UR10 ;  /* 0x0000000a000e7c82 */ /* 0x000fe20008000000 */
[----:B------:R-:W-:Y:S01]  /*4c60*/  UMOV UR10, UR22 ;  /* 0x00000016000a7c82 */ /* 0x000fe20008000000 */
[----:B------:R-:W-:Y:S01]  /*4c70*/  UMOV UR12, UR60 ;  /* 0x0000003c000c7c82 */ /* 0x000fe20008000000 */
[----:B------:R-:W-:Y:S01]  /*4c80*/  UMOV UR9, UR24 ;  /* 0x0000001800097c82 */ /* 0x000fe20008000000 */
[----:B------:R-:W-:Y:S01]  /*4c90*/  UIADD3 UR48, UPT, UPT, UR23, 0x7800, URZ ;  /* 0x0000780017307890 */ /* 0x000fe2000fffe0ff */
[----:B------:R4:W-:Y:S01]  /*4ca0*/  UTMALDG.5D.IM2COL [UR8], [UR16], UR7 ;  /* 0x00000008100073b4 */ /* 0x0009e20008060007 */
[----:B------:R-:W-:Y:S01]  /*4cb0*/  UMOV UR49, UR24 ;  /* 0x0000001800317c82 */ /* 0x000fe20008000000 */
[----:B------:R-:W-:Y:S01]  /*4cc0*/  UMOV UR50, UR18 ;  /* 0x0000001200327c82 */ /* 0x000fe20008000000 */
[----:B------:R-:W-:Y:S01]  /*4cd0*/  UIADD3 UR72, UP0, UPT, UR28, 0x200, URZ ;  /* 0x000002001c487890 */ /* 0x000fe2000ff1e0ff */
[----:B------:R-:W-:Y:S01]  /*4ce0*/  MOV.SPILL R47, UR55 ;  /* 0x00000037002f7c02 */ /* 0x000fe20009000f00 */
[----:B------:R-:W-:Y:S01]  /*4cf0*/  UMOV UR74, 0x0 ;  /* 0x00000000004a7882 */ /* 0x000fe20000000000 */
[----:B------:R-:W-:Y:S01]  /*4d00*/  UMOV UR75, 0x10000000 ;  /* 0x10000000004b7882 */ /* 0x000fe20000000000 */
[----:B------:R-:W-:Y:S01]  /*4d10*/  UIADD3.X UR73, UPT, UPT, URZ, UR29, URZ, UP0, !UPT ;  /* 0x0000001dff497290 */ /* 0x000fe200087fe4ff */
[----:B------:R4:W-:Y:S01]  /*4d20*/  UTMALDG.5D.IM2COL [UR48], [UR16], UR7 ;  /* 0x00000030100073b4 */ /* 0x0009e20008060007 */
[----:B------:R-:W-:Y:S01]  /*4d30*/  UIADD3 UR32, UPT, UPT, UR23, 0x21000, URZ ;  /* 0x0002100017207890 */ /* 0x000fe2000fffe0ff */
[----:B------:R-:W-:Y:S01]  /*4d40*/  MOV.SPILL R49, UR71 ;  /* 0x0000004700317c02 */ /* 0x000fe20009000f00 */
[----:B------:R-:W-:Y:S01]  /*4d50*/  UMOV UR34, UR18 ;  /* 0x0000001200227c82 */ /* 0x000fe20008000000 */
[----:B------:R-:W-:Y:S02]  /*4d60*/  R2UR.FILL UR63, R51 ;  /* 0x00000000333f72ca */ /* 0x000fe400004e0000 */
[----:B------:R-:W-:Y:S02]  /*4d70*/  R2UR.FILL UR71, R49 ;  /* 0x00000000314772ca */ /* 0x000fe400004e0000 */
[----:B------:R-:W-:Y:S01]  /*4d80*/  R2UR.FILL UR55, R47 ;  /* 0x000000002f3772ca */ /* 0x000fe200004e0000 */
[----:B--2---:R-:W-:Y:S01]  /*4d90*/  UIADD3 UR64, UPT, UPT, UR23, 0x9000, URZ ;  /* 0x0000900017407890 */ /* 0x004fe2000fffe0ff */
[----:B------:R-:W-:Y:S01]  /*4da0*/  R2UR UR69, R29 ;  /* 0x000000001d4572ca */ /* 0x000fe200000e0000 */
[----:B------:R-:W-:Y:S01]  /*4db0*/  UMOV UR65, UR24 ;  /* 0x0000001800417c82 */ /* 0x000fe20008000000 */
[----:B------:R-:W-:Y:S01]  /*4dc0*/  R2UR UR70, R10 ;  /* 0x000000000a4672ca */ /* 0x000fe200000e0000 */
[----:B------:R-:W-:Y:S01]  /*4dd0*/  UMOV UR66, UR18 ;  /* 0x0000001200427c82 */ /* 0x000fe20008000000 */
[----:B------:R-:W-:Y:S02]  /*4de0*/  R2UR UR67, R9 ;  /* 0x00000000094372ca */ /* 0x000fe400000e0000 */
[----:B------:R-:W-:Y:S01]  /*4df0*/  R2UR UR68, R8 ;  /* 0x00000000084472ca */ /* 0x000fe200000e0000 */
[----:B---3--:R-:W-:Y:S01]  /*4e00*/  UIADD3 UR40, UPT, UPT, UR23, 0x8000, URZ ;  /* 0x0000800017287890 */ /* 0x008fe2000fffe0ff */
[----:B------:R-:W-:Y:S01]  /*4e10*/  R2UR UR45, R31 ;  /* 0x000000001f2d72ca */ /* 0x000fe200000e0000 */
[----:B------:R-:W-:Y:S01]  /*4e20*/  UMOV UR42, UR18 ;  /* 0x00000012002a7c82 */ /* 0x000fe20008000000 */
[----:B------:R-:W-:Y:S02]  /*4e30*/  R2UR UR46, R16 ;  /* 0x00000000102e72ca */ /* 0x000fe400000e0000 */
[----:B------:R-:W-:Y:S02]  /*4e40*/  R2UR UR43, R15 ;  /* 0x000000000f2b72ca */ /* 0x000fe400000e0000 */
[----:B------:R-:W-:Y:S01]  /*4e50*/  R2UR UR44, R14 ;  /* 0x000000000e2c72ca */ /* 0x000fe200000e0000 */
[----:B-----5:R-:W-:Y:S01]  /*4e60*/  UIADD3 UR56, UPT, UPT, UR23, 0x8800, URZ ;  /* 0x0000880017387890 */ /* 0x020fe2000fffe0ff */
[----:B------:R-:W-:Y:S02]  /*4e70*/  R2UR UR61, R30 ;  /* 0x000000001e3d72ca */ /* 0x000fe400000e0000 */
[----:B------:R-:W-:Y:S02]  /*4e80*/  R2UR UR62, R13 ;  /* 0x000000000d3e72ca */ /* 0x000fe400000e0000 */
[----:B------:R-:W-:Y:S02]  /*4e90*/  R2UR UR59, R12 ;  /* 0x000000000c3b72ca */ /* 0x000fe400000e0000 */
[----:B------:R-:W-:Y:S01]  /*4ea0*/  R2UR UR60, R11 ;  /* 0x000000000b3c72ca */ /* 0x000fe200000e0000 */
[----:B----4-:R-:W-:Y:S01]  /*4eb0*/  UIADD3 UR8, UPT, UPT, UR23, 0x7c00, URZ ;  /* 0x00007c0017087890 */ /* 0x010fe2000fffe0ff */
[----:B------:R-:W-:Y:S01]  /*4ec0*/  UMOV UR10, UR54 ;  /* 0x00000036000a7c82 */ /* 0x000fe20008000000 */
[----:B------:R-:W-:Y:S01]  /*4ed0*/  UMOV UR13, UR53 ;  /* 0x00000035000d7c82 */ /* 0x000fe20008000000 */
[----:B------:R-:W-:Y:S01]  /*4ee0*/  UMOV UR14, UR10 ;  /* 0x0000000a000e7c82 */ /* 0x000fe20008000000 */
[----:B------:R-:W-:Y:S01]  /*4ef0*/  UMOV UR10, UR22 ;  /* 0x00000016000a7c82 */ /* 0x000fe20008000000 */
[----:B------:R-:W-:Y:S01]  /*4f00*/  UMOV UR11, UR51 ;  /* 0x00000033000b7c82 */ /* 0x000fe20008000000 */
[----:B------:R-:W-:Y:S01]  /*4f10*/  UMOV UR12, UR52 ;  /* 0x00000034000c7c82 */ /* 0x000fe20008000000 */
[----:B------:R-:W-:Y:S02]  /*4f20*/  R2UR UR54, R7 ;  /* 0x00000000073672ca */ /* 0x000fe400000e0000 */
[----:B------:R2:W-:Y:S01]  /*4f30*/  UTMALDG.5D.IM2COL [UR8], [UR16], UR7 ;  /* 0x00000008100073b4 */ /* 0x0005e20008060007 */
[----:B------:R-:W-:Y:S01]  /*4f40*/  R2UR UR51, R6 ;  /* 0x00000000063372ca */ /* 0x000fe200000e0000 */
[----:B------:R-:W-:Y:S01]  /*4f50*/  UIADD3 UR48, UPT, UPT, UR23, 0x9800, URZ ;  /* 0x0000980017307890 */ /* 0x000fe2000fffe0ff */
[----:B------:R-:W-:Y:S02]  /*4f60*/  R2UR UR52, R5 ;  /* 0x00000000053472ca */ /* 0x000fe400000e0000 */
[----:B------:R-:W-:Y:S01]  /*4f70*/  R2UR UR53, R28 ;  /* 0x000000001c3572ca */ /* 0x000fe200000e0000 */
[----:B------:R3:W-:Y:S01]  /*4f80*/  UTMALDG.5D.IM2COL [UR40], [UR16], UR7 ;  /* 0x00000028100073b4 */ /* 0x0007e20008060007 */
[----:B--2---:R-:W-:Y:S01]  /*4f90*/  UIADD3 UR8, UPT, UPT, UR23, 0x8400, URZ ;  /* 0x0000840017087890 */ /* 0x004fe2000fffe0ff */
[----:B------:R-:W-:Y:S01]  /*4fa0*/  UMOV UR10, UR46 ;  /* 0x0000002e000a7c82 */ /* 0x000fe20008000000 */
[----:B------:R-:W-:Y:S01]  /*4fb0*/  UMOV UR13, UR45 ;  /* 0x0000002d000d7c82 */ /* 0x000fe20008000000 */
[----:B------:R-:W-:Y:S01]  /*4fc0*/  UMOV UR14, UR10 ;  /* 0x0000000a000e7c82 */ /* 0x000fe20008000000 */
[----:B------:R-:W-:Y:S01]  /*4fd0*/  UMOV UR10, UR22 ;  /* 0x00000016000a7c82 */ /* 0x000fe20008000000 */
[----:B------:R-:W-:Y:S01]  /*4fe0*/  UMOV UR11, UR43 ;  /* 0x0000002b000b7c82 */ /* 0x000fe20008000000 */
[----:B------:R-:W-:Y:S01]  /*4ff0*/  UMOV UR12, UR44 ;  /* 0x0000002c000c7c82 */ /* 0x000fe20008000000 */
[----:B---3--:R-:W-:Y:S02]  /*5000*/  R2UR UR46, R4 ;  /* 0x00000000042e72ca */ /* 0x008fe400000e0000 */
        /* <DEDUP_REMOVED lines=13> */
[----:B---3--:R-:W-:Y:S02]  /*50e0*/  R2UR.FILL UR59, R50 ;  /* 0x00000000323b72ca */ /* 0x008fe400004e0000 */
[----:B------:R2:W-:Y:S01]  /*50f0*/  UTMALDG.5D.IM2COL [UR8], [UR16], UR7 ;  /* 0x00000008100073b4 */ /* 0x0005e20008060007 */
[----:B------:R-:W-:Y:S01]  /*5100*/  UIADD3 UR56, UPT, UPT, UR23, 0x1f800, URZ ;  /* 0x0001f80017387890 */ /* 0x000fe2000fffe0ff */
        /* <DEDUP_REMOVED lines=11> */
[----:B------:R-:W-:Y:S01]  /*51c0*/  UMOV UR68, UR21 ;  /* 0x0000001500447c82 */ /* 0x000fe20008000000 */
[----:B------:R-:W-:Y:S01]  /*51d0*/  UMOV UR70, UR20 ;  /* 0x0000001400467c82 */ /* 0x000fe20008000000 */
        /* <DEDUP_REMOVED lines=21> */
[----:B------:R-:W-:Y:S02]  /*5330*/  UIADD3 UR40, UPT, UPT, UR23, 0x20800, URZ ;  /* 0x0002080017287890 */ /* 0x000fe4000fffe0ff */
[----:B--2---:R-:W-:Y:S01]  /*5340*/  UIADD3 UR8, UPT, UPT, UR23, 0x1e800, URZ ;  /* 0x0001e80017087890 */ /* 0x004fe2000fffe0ff */
[----:B------:R-:W-:Y:S01]  /*5350*/  UMOV UR7, UR26 ;  /* 0x0000001a00077c82 */ /* 0x000fe20008000000 */
[----:B------:R-:W-:Y:S01]  /*5360*/  UMOV UR10, UR18 ;  /* 0x00000012000a7c82 */ /* 0x000fe20008000000 */
[----:B------:R-:W-:Y:S01]  /*5370*/  UMOV UR11, UR25 ;  /* 0x00000019000b7c82 */ /* 0x000fe20008000000 */
[----:B------:R-:W-:Y:S01]  /*5380*/  UMOV UR12, UR21 ;  /* 0x00000015000c7c82 */ /* 0x000fe20008000000 */
[----:B------:R-:W-:Y:S01]  /*5390*/  UMOV UR13, UR7 ;  /* 0x00000007000d7c82 */ /* 0x000fe20008000000 */
[----:B------:R-:W-:Y:S01]  /*53a0*/  UMOV UR14, UR20 ;  /* 0x00000014000e7c82 */ /* 0x000fe20008000000 */
[----:B------:R-:W-:Y:S02]  /*53b0*/  UMOV UR69, UR7 ;  /* 0x0000000700457c82 */ /* 0x000fe40008000000 */
[----:B------:R2:W-:Y:S01]  /*53c0*/  UTMALDG.5D [UR8], [UR72], desc[UR74] ;  /* 0x00004a08480075b4 */ /* 0x0005e20008021000 */
[----:B------:R-:W-:Y:S01]  /*53d0*/  UMOV UR61, UR7 ;  /* 0x00000007003d7c82 */ /* 0x000fe20008000000 */
[----:B------:R-:W-:Y:S01]  /*53e0*/  UMOV UR53, UR7 ;  /* 0x0000000700357c82 */ /* 0x000fe20008000000 */
[----:B------:R-:W-:Y:S01]  /*53f0*/  UMOV UR45, UR7 ;  /* 0x00000007002d7c82 */ /* 0x000fe20008000000 */
[----:B------:R-:W-:Y:S01]  /*5400*/  UMOV UR37, UR7 ;  /* 0x0000000700257c82 */ /* 0x000fe20008000000 */
[----:B------:R-:W-:Y:S01]  /*5410*/  UMOV UR29, UR7 ;  /* 0x00000007001d7c82 */ /* 0x000fe20008000000 */
[----:B------:R-:W-:Y:S01]  /*5420*/  UMOV UR26, UR18 ;  /* 0x00000012001a7c82 */ /* 0x000fe20008000000 */
[----:B------:R-:W-:Y:S02]  /*5430*/  UIADD3 UR16, UPT, UPT, UR23, 0x22000, URZ ;  /* 0x0002200017107890 */ /* 0x000fe4000fffe0ff */
[----:B--2---:R-:W-:Y:S01]  /*5440*/  UIADD3 UR8, UPT, UPT, UR23, 0x1ec00, URZ ;  /* 0x0001ec0017087890 */ /* 0x004fe2000fffe0ff */
[----:B------:R-:W-:Y:S08]  /*5450*/  UMOV UR10, UR22 ;  /* 0x00000016000a7c82 */ /* 0x000ff00008000000 */
[----:B------:R2:W-:Y:S01]  /*5460*/  UTMALDG.5D [UR8], [UR72], desc[UR74] ;  /* 0x00004a08480075b4 */ /* 0x0005e20008021000 */
[----:B------:R3:W-:Y:S01]  /*5470*/  UTMALDG.5D [UR64], [UR72], desc[UR74] ;  /* 0x00004a40480075b4 */ /* 0x0007e20008021000 */
[----:B--2---:R-:W-:Y:S01]  /*5480*/  UIADD3 UR8, UPT, UPT, UR23, 0x1f400, URZ ;  /* 0x0001f40017087890 */ /* 0x004fe2000fffe0ff */
[----:B------:R-:W-:Y:S01]  /*5490*/  UMOV UR11, UR67 ;  /* 0x00000043000b7c82 */ /* 0x000fe20008000000 */
[----:B---3--:R-:W-:Y:S01]  /*54a0*/  UMOV UR69, UR22 ;  /* 0x0000001600457c82 */ /* 0x008fe20008000000 */
[----:B------:R-:W-:Y:S01]  /*54b0*/  UMOV UR66, UR24 ;  /* 0x0000001800427c82 */ /* 0x000fe20008000000 */
[----:B------:R-:W-:Y:S01]  /*54c0*/  UMOV UR68, UR21 ;  /* 0x0000001500447c82 */ /* 0x000fe20008000000 */
[----:B------:R-:W-:Y:S01]  /*54d0*/  UMOV UR70, UR20 ;  /* 0x0000001400467c82 */ /* 0x000fe20008000000 */
[----:B------:R-:W-:Y:S01]  /*54e0*/  UMOV UR10, UR69 ;  /* 0x00000045000a7c82 */ /* 0x000fe20008000000 */
[----:B------:R-:W-:Y:S01]  /*54f0*/  UMOV UR9, UR66 ;  /* 0x0000004200097c82 */ /* 0x000fe20008000000 */
[----:B------:R-:W-:Y:S01]  /*5500*/  UMOV UR12, UR68 ;  /* 0x00000044000c7c82 */ /* 0x000fe20008000000 */
[----:B------:R-:W-:Y:S01]  /*5510*/  UMOV UR14, UR70 ;  /* 0x00000046000e7c82 */ /* 0x000fe20008000000 */
[----:B------:R-:W2:Y:S01]  /*5520*/  LDCU UR69, c[0x0][0x38c] ;  /* 0x00007180ff4577ac */ /* 0x000ea20008000800 */
[----:B------:R3:W-:Y:S01]  /*5530*/  UTMALDG.5D [UR8], [UR72], desc[UR74] ;  /* 0x00004a08480075b4 */ /* 0x0007e20008021000 */
        /* <DEDUP_REMOVED lines=14> */
[----:B------:R-:W-:Y:S01]  /*5620*/  UMOV UR25, UR66 ;  /* 0x0000004200197c82 */ /* 0x000fe20008000000 */
[----:B------:R-:W-:Y:S01]  /*5630*/  UMOV UR28, UR68 ;  /* 0x00000044001c7c82 */ /* 0x000fe20008000000 */
[----:B------:R-:W-:Y:S01]  /*5640*/  UMOV UR30, UR70 ;  /* 0x00000046001e7c82 */ /* 0x000fe20008000000 */
[----:B------:R-:W-:Y:S01]  /*5650*/  UMOV UR17, UR66 ;  /* 0x0000004200117c82 */ /* 0x000fe20008000000 */
[----:B------:R-:W-:Y:S01]  /*5660*/  UMOV UR20, UR68 ;  /* 0x0000004400147c82 */ /* 0x000fe20008000000 */
[----:B------:R-:W-:Y:S01]  /*5670*/  UMOV UR21, UR7 ;  /* 0x0000000700157c82 */ /* 0x000fe20008000000 */
[----:B------:R-:W-:Y:S01]  /*5680*/  UMOV UR22, UR70 ;  /* 0x0000004600167c82 */ /* 0x000fe20008000000 */
[----:B---3--:R-:W-:Y:S01]  /*5690*/  UIADD3 UR8, UPT, UPT, UR23, 0x1fc00, URZ ;  /* 0x0001fc0017087890 */ /* 0x008fe2000fffe0ff */
[----:B------:R-:W-:Y:S08]  /*56a0*/  UMOV UR11, UR59 ;  /* 0x0000003b000b7c82 */ /* 0x000ff00008000000 */
[----:B------:R3:W-:Y:S01]  /*56b0*/  UTMALDG.5D [UR8], [UR72], desc[UR74] ;  /* 0x00004a08480075b4 */ /* 0x0007e20008021000 */
[----:B------:R-:W-:Y:S01]  /*56c0*/  UTMALDG.5D [UR48], [UR72], desc[UR74] ;  /* 0x00004a30480075b4 */ /* 0x000fe20008021000 */
        /* <DEDUP_REMOVED lines=17> */
[----:B------:R-:W-:Y:S02]  /*57e0*/  UMOV UR11, UR19 ;  /* 0x00000013000b7c82 */ /* 0x000fe40008000000 */
[----:B------:R-:W-:Y:S06]  /*57f0*/  UMOV UR23, UR63 ;  /* 0x0000003f00177c82 */ /* 0x000fec0008000000 */
[----:B------:R3:W-:Y:S02]  /*5800*/  UTMALDG.5D [UR8], [UR72], desc[UR74] ;  /* 0x00004a08480075b4 */ /* 0x0007e40008021000 */
[----:B---3--:R-:W-:Y:S02]  /*5810*/  UIADD3 UR9, UPT, UPT, UR68, 0x1, URZ ;  /* 0x0000000144097890 */ /* 0x008fe4000fffe0ff */
[----:B------:R-:W-:Y:S02]  /*5820*/  UIADD3 UR8, UPT, UPT, UR7, 0x1, URZ ;  /* 0x0000000107087890 */ /* 0x000fe4000fffe0ff */
[----:B--2---:R-:W-:Y:S02]  /*5830*/  UISETP.NE.AND UP2, UPT, UR9, UR69, UPT ;  /* 0x000000450900728c */ /* 0x004fe4000bf45270 */
[----:B------:R-:W-:Y:S02]  /*5840*/  UIADD3 UR10, UPT, UPT, UR31, 0x1, URZ ;  /* 0x000000011f0a7890 */ /* 0x000fe4000fffe0ff */
[----:B------:R-:W-:Y:S02]  /*5850*/  USEL UR9, UR9, URZ, UP2 ;  /* 0x000000ff09097287 */ /* 0x000fe40009000000 */
[----:B------:R-:W-:Y:S04]  /*5860*/  UIADD3 UR11, UPT, UPT, UR47, -0x1, URZ ;  /* 0xffffffff2f0b7890 */ /* 0x000fe8000fffe0ff */
[----:B------:R-:W-:Y:S01]  /*5870*/  IMAD.U32 R48, RZ, RZ, UR9 ;  /* 0x00000009ff307e24 */ /* 0x000fe2000f8e00ff */
[----:B------:R-:W-:Y:S02]  /*5880*/  @UP2 UIADD3 UR8, UPT, UPT, UR7, URZ, URZ ;  /* 0x000000ff07082290 */ /* 0x000fe4000fffe0ff */
[----:B------:R-:W-:Y:S02]  /*5890*/  UIADD3 UR7, UPT, UPT, UR70, 0x1, URZ ;  /* 0x0000000146077890 */ /* 0x000fe4000fffe0ff */
        /* <DEDUP_REMOVED lines=8> */
[----:B------:R-:W-:Y:S03]  /*5920*/  UISETP.GT.U32.AND UP0, UPT, UR47, 0x1, UPT ;  /* 0x000000012f00788c */ /* 0x000fe6000bf04070 */
[----:B------:R-:W-:Y:S02]  /*5930*/  UMOV UR47, UR11 ;  /* 0x0000000b002f7c82 */ /* 0x000fe40008000000 */
[----:B------:R-:W-:Y:S04]  /*5940*/  UMOV UR31, UR10 ;  /* 0x0000000a001f7c82 */ /* 0x000fe80008000000 */
[----:B-1----:R-:W-:Y:S05]  /*5950*/  BRA.U UP0, `(.L_x_28) ;  /* 0xffffffed00647547 */ /* 0x002fea000b83ffff */
.L_x_23:
[----:B------:R-:W-:Y:S01]  /*5960*/  SHF.L.U32 R3, R2, 0x1f, RZ ;  /* 0x0000001f02037819 */ /* 0x000fe200000006ff */
[----:B------:R-:W-:-:S03]  /*5970*/  NOP ;  /* 0x0000000000007918 */ /* 0x000fc60000000000 */
[----:B---3--:R-:W3:Y:S02]  /*5980*/  SYNCS.PHASECHK.TRANS64.TRYWAIT P0, [UR71+0xa0], R3 ;  /* 0x0000a003ff0075a7 */ /* 0x008ee40008001147 */
[----:B---3--:R-:W-:Y:S05]  /*5990*/  @!P0 BRA `(.L_x_29) ;  /* 0x0000005c00408947 */ /* 0x008fea0003800000 */
.L_x_112:
[----:B------:R-:W3:Y:S01]  /*59a0*/  LDS.128 R4, [UR71+0xe0] ;  /* 0x0000e047ff047984 */ /* 0x000ee20008000c00 */
[----:B------:R-:W-:Y:S01]  /*59b0*/  UIADD3 UR4, UPT, UPT, UR71, 0xa8, URZ ;  /* 0x000000a847047890 */ /* 0x000fe2000fffe0ff */
[----:B------:R-:W-:Y:S01]  /*59c0*/  R2UR UR8, R40 ;  /* 0x00000000280872ca */ /* 0x000fe200000e0000 */
[----:B-1----:R-:W-:Y:S01]  /*59d0*/  UISETP.GE.AND UP0, UPT, UR55, 0x1, UPT ;  /* 0x000000013700788c */ /* 0x002fe2000bf06270 */
[----:B------:R-:W-:Y:S01]  /*59e0*/  @!PT LDS RZ, [RZ] ;  /* 0x00000000fffff984 */ /* 0x000fe20000000800 */
[----:B------:R-:W-:Y:S01]  /*59f0*/  @!PT LDS RZ, [RZ] ;  /* 0x00000000fffff984 */ /* 0x000fe20000000800 */
[----:B------:R-:W-:Y:S01]  /*5a00*/  @!PT LDS RZ, [RZ] ;  /* 0x00000000fffff984 */ /* 0x000fe20000000800 */
[----:B------:R-:W-:Y:S01]  /*5a10*/  @!PT LDS RZ, [RZ] ;  /* 0x00000000fffff984 */ /* 0x000fe20000000800 */
[----:B------:R1:W-:Y:S06]  /*5a20*/  MEMBAR.ALL.CTA ;  /* 0x0000000000007992 */ /* 0x0003ec0000008000 */
[----:B-1----:R-:W1:Y:S01]  /*5a30*/  FENCE.VIEW.ASYNC.S ;  /* 0x00000000000073c6 */ /* 0x002e620000000000 */
[----:B------:R-:W-:Y:S01]  /*5a40*/  UPRMT UR4, URZ, 0x654, UR4 ;  /* 0x00000654ff047896 */ /* 0x000fe20008000004 */
[----:B------:R-:W-:-:S08]  /*5a50*/  R2UR UR7, R39 ;  /* 0x00000000270772ca */ /* 0x000fd000000e0000 */
[----:B-1----:R-:W-:Y:S01]  /*5a60*/  SYNCS.ARRIVE.TRANS64.RED.A1T0 RZ, [UR4], RZ ;  /* 0x000000ffffff79a7 */ /* 0x002fe20008100404 */
[----:B---3--:R-:W-:-:S13]  /*5a70*/  LOP3.LUT P0, RZ, R6, 0x1, RZ, 0xc0, !PT ;  /* 0x0000000106ff7812 */ /* 0x008fda000780c0ff */
[----:B------:R-:W-:Y:S01]  /*5a80*/  VOTEU.ANY UP1, P0 ;  /* 0x0000000000ff7886 */ /* 0x000fe20000020100 */
[----:B------:R-:W-:-:S13]  /*5a90*/  PLOP3.LUT P0, PT, PT, PT, UP1, 0x80, 0x8 ;  /* 0x000000000008781c */ /* 0x000fda0003f0f018 */
[----:B--2---:R-:W-:Y:S02]  /*5aa0*/  @P0 MOV R0, R4 ;  /* 0x0000000400000202 */ /* 0x004fe40000000f00 */
[----:B------:R-:W-:Y:S02]  /*5ab0*/  @P0 LOP3.LUT R4, R5, 0xffff, RZ, 0xc0, !PT ;  /* 0x0000ffff05040812 */ /* 0x000fe400078ec0ff */
[----:B------:R-:W-:Y:S02]  /*5ac0*/  @P0 R2UR UR6, R0 ;  /* 0x00000000000602ca */ /* 0x000fe400000e0000 */
[----:B------:R-:W-:-:S11]  /*5ad0*/  @P0 R2UR UR5, R4 ;  /* 0x00000000040502ca */ /* 0x000fd600000e0000 */
[----:B------:R-:W-:Y:S02]  /*5ae0*/  @UP1 UMOV UR8, UR6 ;  /* 0x0000000600081c82 */ /* 0x000fe40008000000 */
[----:B------:R-:W-:Y:S01]  /*5af0*/  @UP1 UMOV UR7, UR5 ;  /* 0x0000000500071c82 */ /* 0x000fe20008000000 */
[----:B------:R-:W-:Y:S02]  /*5b00*/  IMAD.U32 R40, RZ, RZ, UR8 ;  /* 0x00000008ff287e24 */ /* 0x000fe4000f8e00ff */
[----:B------:R-:W-:Y:S01]  /*5b10*/  IMAD.U32 R39, RZ, RZ, UR7 ;  /* 0x00000007ff277e24 */ /* 0x000fe2000f8e00ff */
[----:B------:R-:W-:Y:S06]  /*5b20*/  BRA.U !UP0, `(.L_x_30) ;  /* 0x0000000108ec7547 */ /* 0x000fec000b800000 */
[----:B------:R-:W1:Y:S01]  /*5b30*/  LDCU.128 UR16, c[0x0][0xc10] ;  /* 0x00018200ff1077ac */ /* 0x000e620008000c00 */
[----:B------:R-:W-:Y:S02]  /*5b40*/  R2UR UR8, R37 ;  /* 0x00000000250872ca */ /* 0x000fe400000e0000 */
[----:B------:R-:W-:Y:S01]  /*5b50*/  R2UR UR9, R38 ;  /* 0x00000000260972ca */ /* 0x000fe200000e0000 */
[----:B------:R-:W2:Y:S01]  /*5b60*/  LDCU UR20, c[0x0][0xc20] ;  /* 0x00018400ff1477ac */ /* 0x000ea20008000800 */
[----:B------:R-:W-:Y:S02]  /*5b70*/  R2UR UR22, R39 ;  /* 0x00000000271672ca */ /* 0x000fe400000e0000 */
[----:B------:R-:W-:Y:S01]  /*5b80*/  R2UR UR21, R40 ;  /* 0x00000000281572ca */ /* 0x000fe200000e0000 */
[----:B------:R-:W3:Y:S01]  /*5b90*/  LDCU UR13, c[0x0][0xc0c] ;  /* 0x00018180ff0d77ac */ /* 0x000ee20008000800 */
[----:B------:R-:W4:Y:S01]  /*5ba0*/  LDCU.64 UR14, c[0x0][0xc28] ;  /* 0x00018500ff0e77ac */ /* 0x000f220008000a00 */
[----:B------:R-:W-:-:S04]  /*5bb0*/  UISETP.NE.AND UP3, UPT, UR55, 0x1, UPT ;  /* 0x000000013700788c */ /* 0x000fc8000bf65270 */
[----:B-1----:R-:W-:Y:S02]  /*5bc0*/  UIMAD.WIDE.U32 UR4, UR8, UR19, URZ ;  /* 0x00000013080472a5 */ /* 0x002fe4000f8e00ff */
[----:B------:R-:W-:Y:S02]  /*5bd0*/  UIMAD.WIDE.U32 UR6, UR9, UR16, URZ ;  /* 0x00000010090672a5 */ /* 0x000fe4000f8e00ff */
[----:B------:R-:W-:Y:S02]  /*5be0*/  UISETP.NE.AND UP0, UPT, UR18, 0x1, UPT ;  /* 0x000000011200788c */ /* 0x000fe4000bf05270 */
[----:B------:R-:W-:Y:S01]  /*5bf0*/  UIMAD.WIDE.U32 UR10, UR22, UR19, URZ ;  /* 0x00000013160a72a5 */ /* 0x000fe2000f8e00ff */
[----:B------:R-:W-:Y:S01]  /*5c00*/  UMOV UR4, UR5 ;  /* 0x0000000500047c82 */ /* 0x000fe20008000000 */
[----:B---3--:R-:W-:Y:S02]  /*5c10*/  UISETP.NE.AND UP2, UPT, UR13, 0x1, UPT ;  /* 0x000000010d00788c */ /* 0x008fe4000bf45270 */
[----:B--2---:R-:W-:-:S03]  /*5c20*/  USHF.R.U32.HI UR5, URZ, UR20, UR4 ;  /* 0x00000014ff057299 */ /* 0x004fc60008011604 */
[----:B------:R-:W-:Y:S01]  /*5c30*/  UMOV UR4, UR7 ;  /* 0x0000000700047c82 */ /* 0x000fe20008000000 */
[----:B------:R-:W-:Y:S02]  /*5c40*/  USEL UR8, UR8, UR5, !UP0 ;  /* 0x0000000508087287 */ /* 0x000fe4000c000000 */
[----:B------:R-:W-:Y:S02]  /*5c50*/  USHF.R.U32.HI UR4, URZ, UR17, UR4 ;  /* 0x00000011ff047299 */ /* 0x000fe40008011604 */
[----:B------:R-:W-:Y:S02]  /*5c60*/  UIMAD.WIDE.U32 UR6, UR21, UR16, URZ ;  /* 0x00000010150672a5 */ /* 0x000fe4000f8e00ff */
[----:B------:R-:W-:Y:S02]  /*5c70*/  USEL UR12, UR9, UR4, !UP2 ;  /* 0x00000004090c7287 */ /* 0x000fe4000d000000 */
[----:B----4-:R-:W-:Y:S01]  /*5c80*/  UIMAD.WIDE.U32 UR4, UR8, UR14, URZ ;  /* 0x0000000e080472a5 */ /* 0x010fe2000f8e00ff */
[----:B------:R-:W-:Y:S01]  /*5c90*/  UMOV UR9, UR11 ;  /* 0x0000000b00097c82 */ /* 0x000fe20008000000 */
[----:B------:R-:W-:-:S02]  /*5ca0*/  UIMAD.WIDE.U32 UR10, UR12, UR14, URZ ;  /* 0x0000000e0c0a72a5 */ /* 0x000fc4000f8e00ff */
[----:B------:R-:W-:-:S03]  /*5cb0*/  USHF.R.U32.HI UR9, URZ, UR20, UR9 ;  /* 0x00000014ff097299 */ /* 0x000fc60008011609 */
[----:B------:R-:W-:Y:S01]  /*5cc0*/  UMOV UR4, UR5 ;  /* 0x0000000500047c82 */ /* 0x000fe20008000000 */
[----:B------:R-:W-:Y:S01]  /*5cd0*/  UMOV UR6, UR7 ;  /* 0x0000000700067c82 */ /* 0x000fe20008000000 */
[----:B------:R-:W-:Y:S01]  /*5ce0*/  @UP3 USHF.R.U32.HI UR8, URZ, UR15, UR4 ;  /* 0x0000000fff083299 */ /* 0x000fe20008011604 */
[----:B------:R-:W-:Y:S01]  /*5cf0*/  UMOV UR5, UR11 ;  /* 0x0000000b00057c82 */ /* 0x000fe20008000000 */
[----:B------:R-:W-:Y:S02]  /*5d00*/  USHF.R.U32.HI UR17, URZ, UR17, UR6 ;  /* 0x00000011ff117299 */ /* 0x000fe40008011606 */
[----:B------:R-:W-:Y:S02]  /*5d10*/  USEL UR4, UR22, UR9, !UP0 ;  /* 0x0000000916047287 */ /* 0x000fe4000c000000 */
[----:B------:R-:W-:Y:S02]  /*5d20*/  @UP3 USHF.R.U32.HI UR12, URZ, UR15, UR5 ;  /* 0x0000000fff0c3299 */ /* 0x000fe40008011605 */
[----:B------:R-:W-:-:S02]  /*5d30*/  UIMAD UR6, UR55, UR8, URZ ;  /* 0x00000008370672a4 */ /* 0x000fc4000f8e02ff */
[----:B------:R-:W-:Y:S02]  /*5d40*/  USEL UR5, UR21, UR17, !UP2 ;  /* 0x0000001115057287 */ /* 0x000fe4000d000000 */
[----:B------:R-:W-:Y:S02]  /*5d50*/  UIMAD UR8, UR55, UR12, URZ ;  /* 0x0000000c370872a4 */ /* 0x000fe4000f8e02ff */
[----:B------:R-:W-:Y:S02]  /*5d60*/  UISETP.GE.AND UP0, UPT, UR4, UR6, UPT ;  /* 0x000000060400728c */ /* 0x000fe4000bf06270 */
        /* <DEDUP_REMOVED lines=20> */
[----:B------:R-:W-:-:S03]  /*5eb0*/  UIMAD UR4, UR5, UR13, UR6 ;  /* 0x0000000d050472a4 */ /* 0x000fc6000f8e0206 */
[----:B------:R-:W-:-:S03]  /*5ec0*/  IMAD.U32 R39, RZ, RZ, UR8 ;  /* 0x00000008ff277e24 */ /* 0x000fc6000f8e00ff */
[----:B------:R-:W-:-:S07]  /*5ed0*/  IMAD.U32 R40, RZ, RZ, UR4 ;  /* 0x00000004ff287e24 */ /* 0x000fce000f8e00ff */
.L_x_30:
[----:B------:R-:W1:Y:S02]  /*5ee0*/  LDCU UR4, c[0x0][0xc30] ;  /* 0x00018600ff0477ac */ /* 0x000e640008000800 */
[----:B-1----:R-:W-:-:S09]  /*5ef0*/  UISETP.NE.AND UP0, UPT, UR4, 0x1, UPT ;  /* 0x000000010400788c */ /* 0x002fd2000bf05270 */
[----:B------:R-:W-:Y:S05]  /*5f00*/  BRA.U UP0, `(.L_x_31) ;  /* 0x0000000100547547 */ /* 0x000fea000b800000 */
[----:B------:R-:W1:Y:S01]  /*5f10*/  LDCU.128 UR8, c[0x0][0xc10] ;  /* 0x00018200ff0877ac */ /* 0x000e620008000c00 */
[----:B------:R-:W-:Y:S02]  /*5f20*/  R2UR UR15, R39 ;  /* 0x00000000270f72ca */ /* 0x000fe400000e0000 */
[----:B------:R-:W-:Y:S01]  /*5f30*/  R2UR UR14, R40 ;  /* 0x00000000280e72ca */ /* 0x000fe200000e0000 */
[----:B------:R-:W2:Y:S01]  /*5f40*/  LDCU UR12, c[0x0][0xc0c] ;  /* 0x00018180ff0c77ac */ /* 0x000ea20008000800 */
[----:B------:R-:W3:Y:S11]  /*5f50*/  LDCU UR13, c[0x0][0xc20] ;  /* 0x00018400ff0d77ac */ /* 0x000ef60008000800 */
[----:B-1----:R-:W-:-:S02]  /*5f60*/  UIMAD.WIDE.U32 UR6, UR14, UR8, URZ ;  /* 0x000000080e0672a5 */ /* 0x002fc4000f8e00ff */
[----:B------:R-:W-:Y:S02]  /*5f70*/  UIMAD.WIDE.U32 UR4, UR15, UR11, URZ ;  /* 0x0000000b0f0472a5 */ /* 0x000fe4000f8e00ff */
[----:B--2---:R-:W-:Y:S02]  /*5f80*/  UISETP.NE.AND UP2, UPT, UR12, 0x1, UPT ;  /* 0x000000010c00788c */ /* 0x004fe4000bf45270 */
[----:B------:R-:W-:Y:S01]  /*5f90*/  UISETP.NE.AND UP0, UPT, UR10, 0x1, UPT ;  /* 0x000000010a00788c */ /* 0x000fe2000bf05270 */
[----:B------:R-:W-:Y:S02]  /*5fa0*/  UMOV UR6, UR7 ;  /* 0x0000000700067c82 */ /* 0x000fe40008000000 */
[----:B------:R-:W-:Y:S01]  /*5fb0*/  UMOV UR4, UR5 ;  /* 0x0000000500047c82 */ /* 0x000fe20008000000 */
[----:B------:R-:W-:Y:S02]  /*5fc0*/  USHF.R.U32.HI UR6, URZ, UR9, UR6 ;  /* 0x00000009ff067299 */ /* 0x000fe40008011606 */
[----:B---3--:R-:W-:-:S02]  /*5fd0*/  USHF.R.U32.HI UR4, URZ, UR13, UR4 ;  /* 0x0000000dff047299 */ /* 0x008fc40008011604 */
[----:B------:R-:W-:Y:S02]  /*5fe0*/  USEL UR5, UR14, UR6, !UP2 ;  /* 0x000000060e057287 */ /* 0x000fe4000d000000 */
[----:B------:R-:W-:-:S04]  /*5ff0*/  USEL UR4, UR15, UR4, !UP0 ;  /* 0x000000040f047287 */ /* 0x000fc8000c000000 */
[----:B------:R-:W-:Y:S02]  /*6000*/  UIADD3 UR6, UPT, UPT, UR5, -UR4, URZ ;  /* 0x8000000405067290 */ /* 0x000fe4000fffe0ff */
[----:B------:R-:W-:Y:S02]  /*6010*/  UIADD3 UR4, UPT, UPT, -UR5, UR4, URZ ;  /* 0x0000000405047290 */ /* 0x000fe4000fffe1ff */
[----:B------:R-:W-:Y:S02]  /*6020*/  UIMAD UR15, UR6, UR10, UR15 ;  /* 0x0000000a060f72a4 */ /* 0x000fe4000f8e020f */
[----:B------:R-:W-:-:S04]  /*6030*/  UIMAD UR14, UR4, UR12, UR14 ;  /* 0x0000000c040e72a4 */ /* 0x000fc8000f8e020e */
[----:B------:R-:W-:Y:S02]  /*6040*/  IMAD.U32 R39, RZ, RZ, UR15 ;  /* 0x0000000fff277e24 */ /* 0x000fe4000f8e00ff */
[----:B------:R-:W-:-:S07]  /*6050*/  IMAD.U32 R40, RZ, RZ, UR14 ;  /* 0x0000000eff287e24 */ /* 0x000fce000f8e00ff */
.L_x_31:
[----:B------:R-:W-:Y:S02]  /*6060*/  R2UR UR7, R40 ;  /* 0x00000000280772ca */ /* 0x000fe400000e0000 */
[----:B------:R-:W-:Y:S02]  /*6070*/  R2UR UR6, R39 ;  /* 0x00000000270672ca */ /* 0x000fe400000e0000 */
[----:B------:R-:W-:Y:S02]  /*6080*/  R2UR UR5, R57 ;  /* 0x00000000390572ca */ /* 0x000fe400000e0000 */
[----:B------:R-:W-:Y:S02]  /*6090*/  R2UR UR4, R56 ;  /* 0x00000000380472ca */ /* 0x000fe400000e0000 */
[----:B------:R-:W-:Y:S02]  /*60a0*/  R2UR UR47, R41 ;  /* 0x00000000292f72ca */ /* 0x000fe400000e0000 */
[----:B------:R-:W-:-:S02]  /*60b0*/  PLOP3.LUT P1, PT, PT, PT, PT, 0x80, 0x8 ;  /* 0x000000000008781c */ /* 0x000fc40003f2f070 */
[----:B------:R-:W-:-:S05]  /*60c0*/  LOP3.LUT R2, R2, 0x1, RZ, 0x3c, !PT ;  /* 0x0000000102027812 */ /* 0x000fca00078e3cff */
[----:B------:R-:W-:Y:S02]  /*60d0*/  UIADD3 UR50, UPT, UPT, UR7, UR5, URZ ;  /* 0x0000000507327290 */ /* 0x000fe4000fffe0ff */
[----:B------:R-:W-:Y:S01]  /*60e0*/  UIADD3 UR22, UPT, UPT, UR6, UR4, URZ ;  /* 0x0000000406167290 */ /* 0x000fe2000fffe0ff */
[----:B------:R-:W-:Y:S11]  /*60f0*/  BRA.U UP1, `(.L_x_32) ;  /* 0xffffffb501007547 */ /* 0x000ff6000b83ffff */
[----:B------:R-:W-:Y:S01]  /*6100*/  UIADD3 UR71, UPT, UPT, UR71, 0x30, URZ ;  /* 0x0000003047477890 */ /* 0x000fe2000fffe0ff */
[----:B------:R-:W-:-:S03]  /*6110*/  MOV R3, UR39 ;  /* 0x0000002700037c02 */ /* 0x000fc60008000f00 */
[----:B------:R-:W-:Y:S01]  /*6120*/  ULEA UR4, UR63, UR71, 0x3 ;  /* 0x000000473f047291 */ /* 0x000fe2000f8e18ff */
[----:B------:R-:W-:-:S08]  /*6130*/  SHF.L.U32 R3, R3, 0x1f, RZ ;  /* 0x0000001f03037819 */ /* 0x000fd000000006ff */
[----:B------:R-:W1:Y:S02]  /*6140*/  SYNCS.PHASECHK.TRANS64.TRYWAIT P0, [UR4], R3 ;  /* 0x00000003ff0075a7 */ /* 0x000e640008001104 */
[----:B-1----:R-:W-:Y:S05]  /*6150*/  @!P0 BRA `(.L_x_33) ;  /* 0x0000005400688947 */ /* 0x002fea0003800000 */
.L_x_114:
[----:B------:R-:W-:-:S04]  /*6160*/  UIADD3 UR4, UPT, UPT, UR63, 0x1, URZ ;  /* 0x000000013f047890 */ /* 0x000fc8000fffe0ff */
[----:B------:R-:W-:-:S04]  /*6170*/  UISETP.NE.AND UP0, UPT, UR4, 0x6, UPT ;  /* 0x000000060400788c */ /* 0x000fc8000bf05270 */
[----:B------:R-:W-:Y:S02]  /*6180*/  USEL UR5, URZ, 0x1, UP0 ;  /* 0x00000001ff057887 */ /* 0x000fe40008000000 */
[----:B------:R-:W-:Y:S02]  /*6190*/  USEL UR4, UR4, URZ, UP0 ;  /* 0x000000ff04047287 */ /* 0x000fe40008000000 */
[----:B------:R-:W-:Y:S02]  /*61a0*/  ULOP3.LUT UR6, UR39, UR5, URZ, 0x3c, !UPT ;  /* 0x0000000527067292 */ /* 0x000fe4000f8e3cff */
[----:B------:R-:W-:-:S04]  /*61b0*/  ULEA UR5, UR4, UR71, 0x3 ;  /* 0x0000004704057291 */ /* 0x000fc8000f8e18ff */
[----:B-1----:R-:W-:-:S04]  /*61c0*/  MOV R3, UR6 ;  /* 0x0000000600037c02 */ /* 0x002fc80008000f00 */
[----:B------:R-:W-:-:S04]  /*61d0*/  SHF.L.U32 R3, R3, 0x1f, RZ ;  /* 0x0000001f03037819 */ /* 0x000fc800000006ff */
[----:B------:R-:W1:Y:S02]  /*61e0*/  SYNCS.PHASECHK.TRANS64.TRYWAIT P0, [UR5], R3 ;  /* 0x00000003ff0075a7 */ /* 0x000e640008001105 */
[----:B-1----:R-:W-:Y:S05]  /*61f0*/  @!P0 BRA `(.L_x_34) ;  /* 0x0000005400588947 */ /* 0x002fea0003800000 */
.L_x_116:
        /* <DEDUP_REMOVED lines=10> */
.L_x_118:
        /* <DEDUP_REMOVED lines=10> */
.L_x_120:
        /* <DEDUP_REMOVED lines=10> */
.L_x_122:
[----:B------:R-:W-:-:S04]  /*63e0*/  UIADD3 UR4, UPT, UPT, UR4, 0x1, URZ ;  /* 0x0000000104047890 */ /* 0x000fc8000fffe0ff */
[----:B------:R-:W-:-:S04]  /*63f0*/  UISETP.NE.AND UP0, UPT, UR4, 0x6, UPT ;  /* 0x000000060400788c */ /* 0x000fc8000bf05270 */
[----:B------:R-:W-:Y:S02]  /*6400*/  USEL UR5, URZ, 0x1, UP0 ;  /* 0x00000001ff057887 */ /* 0x000fe40008000000 */
[----:B------:R-:W-:Y:S02]  /*6410*/  USEL UR4, UR4, URZ, UP0 ;  /* 0x000000ff04047287 */ /* 0x000fe40008000000 */
[----:B------:R-:W-:Y:S02]  /*6420*/  ULOP3.LUT UR5, UR6, UR5, URZ, 0x3c, !UPT ;  /* 0x0000000506057292 */ /* 0x000fe4000f8e3cff */
[----:B------:R-:W-:-:S04]  /*6430*/  ULEA UR4, UR4, UR71, 0x3 ;  /* 0x0000004704047291 */ /* 0x000fc8000f8e18ff */
[----:B------:R-:W-:Y:S02]  /*6440*/  IMAD.U32 R2, RZ, RZ, UR5 ;  /* 0x00000005ff027e24 */ /* 0x000fe4000f8e00ff */
[----:B-1----:R-:W-:-:S03]  /*6450*/  MOV R0, UR4 ;  /* 0x0000000400007c02 */ /* 0x002fc60008000f00 */
[----:B------:R-:W-:-:S07]  /*6460*/  SHF.L.U32 R3, R2, 0x1f, RZ ;  /* 0x0000001f02037819 */ /* 0x000fce00000006ff */
.L_x_38:
[----:B-1----:R1:W2:Y:S02]  /*6470*/  SYNCS.PHASECHK.TRANS64.TRYWAIT P0, [R0+URZ], R3 ;  /* 0x00000003000075a7 */ /* 0x0022a400080011ff */
[----:B--2---:R-:W-:Y:S05]  /*6480*/  @!P0 NANOSLEEP.SYNCS 0x989680 ;  /* 0x009896800000895d */ /* 0x004fea0003900000 */
[----:B------:R-:W2:Y:S02]  /*6490*/  @!P0 SYNCS.PHASECHK.TRANS64 P0, [R0+URZ], R3 ;  /* 0x00000003000085a7 */ /* 0x000ea400080010ff */
[----:B--2---:R-:W-:Y:S05]  /*64a0*/  @P0 EXIT ;  /* 0x000000000000094d */ /* 0x004fea0003800000 */
[----:B------:R-:W-:Y:S05]  /*64b0*/  BRA `(.L_x_38) ;  /* 0xfffffffc00ec7947 */ /* 0x000fea000383ffff */
.L_x_16:
[----:B------:R-:W2:Y:S02]  /*64c0*/  S2UR UR4, SR_CgaCtaId ;  /* 0x00000000000479c3 */ /* 0x000ea40000008800 */
[----:B--2---:R-:W-:-:S04]  /*64d0*/  UISETP.NE.AND UP0, UPT, UR4, URZ, UPT ;  /* 0x000000ff0400728c */ /* 0x004fc8000bf05270 */
[----:B------:R-:W-:-:S09]  /*64e0*/  UISETP.NE.OR UP0, UPT, UR15, 0x1, UP0 ;  /* 0x000000010f00788c */ /* 0x000fd20008705670 */
[----:B------:R-:W-:Y:S05]  /*64f0*/  BRA.U UP0, `(.L_x_39) ;  /* 0x0000000100b47547 */ /* 0x000fea000b800000 */
[----:B------:R-:W2:Y:S01]  /*6500*/  S2UR UR5, SR_CgaCtaId ;  /* 0x00000000000579c3 */ /* 0x000ea20000008800 */
[----:B------:R-:W-:Y:S01]  /*6510*/  UMOV UR4, 0x400 ;  /* 0x0000040000047882 */ /* 0x000fe20000000000 */
[----:B------:R-:W-:Y:S01]  /*6520*/  HFMA2 R3, -RZ, RZ, 0, 5.9604644775390625e-08 ;  /* 0x00000001ff037431 */ /* 0x000fe200000001ff */
[----:B------:R-:W-:Y:S01]  /*6530*/  ISETP.NE.AND P0, PT, R0, RZ, PT ;  /* 0x000000ff0000720c */ /* 0x000fe20003f05270 */
[----:B------:R-:W-:Y:S01]  /*6540*/  IMAD.MOV.U32 R8, RZ, RZ, RZ ;  /* 0x000000ffff087224 */ /* 0x000fe200078e00ff */
[----:B--2---:R-:W-:-:S04]  /*6550*/  ULEA UR4, UR5, UR4, 0x18 ;  /* 0x0000000405047291 */ /* 0x004fc8000f8ec0ff */
[----:B------:R-:W-:Y:S02]  /*6560*/  UIADD3 UR5, UPT, UPT, UR4, 0xa8, URZ ;  /* 0x000000a804057890 */ /* 0x000fe4000fffe0ff */
[----:B------:R-:W-:Y:S02]  /*6570*/  UIADD3 UR8, UPT, UPT, UR4, 0xa0, URZ ;  /* 0x000000a004087890 */ /* 0x000fe4000fffe0ff */
[----:B------:R-:W-:-:S12]  /*6580*/  UPRMT UR5, URZ, 0x654, UR5 ;  /* 0x00000654ff057896 */ /* 0x000fd80008000005 */
.L_x_42:
[----:B------:R-:W-:Y:S01]  /*6590*/  SHF.L.U32 R7, R3, 0x1f, RZ ;  /* 0x0000001f03077819 */ /* 0x000fe200000006ff */
[----:B------:R-:W-:Y:S02]  /*65a0*/  IMAD.U32 R9, RZ, RZ, UR8 ;  /* 0x00000008ff097e24 */ /* 0x000fe4000f8e00ff */
[----:B------:R-:W-:Y:S01]  /*65b0*/  @!P0 IMAD.MOV.U32 R5, RZ, RZ, 0x10 ;  /* 0x00000010ff058424 */ /* 0x000fe200078e00ff */
[----:B------:R-:W2:Y:S02]  /*65c0*/  SYNCS.PHASECHK.TRANS64.TRYWAIT P1, [UR4+0xa8], R7 ;  /* 0x0000a807ff0075a7 */ /* 0x000ea40008021104 */
[----:B------:R-:W-:-:S04]  /*65d0*/  PRMT R9, R0, 0x654, R9 ;  /* 0x0000065400097816 */ /* 0x000fc80000000009 */
[----:B------:R-:W-:Y:S01]  /*65e0*/  SEL R2, R9, R2, !P0 ;  /* 0x0000000209027207 */ /* 0x000fe20004000000 */
[----:B--2---:R-:W-:Y:S06]  /*65f0*/  @!P1 BRA `(.L_x_40) ;  /* 0x0000005000b89947 */ /* 0x004fec0003800000 */
.L_x_124:
[----:B------:R-:W-:Y:S01]  /*6600*/  UIADD3 UR6, UPT, UPT, UR4, 0xe0, URZ ;  /* 0x000000e004067890 */ /* 0x000fe2000fffe0ff */
[----:B------:R3:W-:Y:S01]  /*6610*/  @!P0 SYNCS.ARRIVE.TRANS64.RED RZ, [R2+URZ], R5 ;  /* 0x0000000502ff89a7 */ /* 0x0007e200080004ff */
[----:B------:R-:W-:Y:S01]  /*6620*/  UIADD3 UR7, UPT, UPT, UR4, 0xa0, URZ ;  /* 0x000000a004077890 */ /* 0x000fe2000fffe0ff */
[----:B------:R-:W-:-:S08]  /*6630*/  LOP3.LUT R3, R3, 0x1, RZ, 0x3c, !PT ;  /* 0x0000000103037812 */ /* 0x000fd000078e3cff */
[----:B------:R-:W-:Y:S06]  /*6640*/  UGETNEXTWORKID.BROADCAST [UR6], [UR7] ;  /* 0x00000000060073ca */ /* 0x000fec0008000100 */
[----:B---3--:R-:W-:-:S04]  /*6650*/  SHF.L.U32 R5, R8, 0x1f, RZ ;  /* 0x0000001f08057819 */ /* 0x008fc800000006ff */
[----:B------:R-:W3:Y:S02]  /*6660*/  SYNCS.PHASECHK.TRANS64.TRYWAIT P1, [UR4+0xa0], R5 ;  /* 0x0000a005ff0075a7 */ /* 0x000ee40008021104 */
[----:B---3--:R-:W-:Y:S05]  /*6670*/  @!P1 BRA `(.L_x_41) ;  /* 0x0000005000b09947 */ /* 0x008fea0003800000 */
.L_x_126:
[----:B--2---:R-:W2:Y:S01]  /*6680*/  LDS.128 R4, [UR4+0xe0] ;  /* 0x0000e004ff047984 */ /* 0x004ea20008000c00 */
[----:B------:R-:W-:Y:S01]  /*6690*/  LOP3.LUT R8, R8, 0x1, RZ, 0x3c, !PT ;  /* 0x0000000108087812 */ /* 0x000fe200078e3cff */
[----:B------:R-:W-:Y:S01]  /*66a0*/  @!PT LDS RZ, [RZ] ;  /* 0x00000000fffff984 */ /* 0x000fe20000000800 */
[----:B------:R-:W-:Y:S01]  /*66b0*/  @!PT LDS RZ, [RZ] ;  /* 0x00000000fffff984 */ /* 0x000fe20000000800 */
[----:B------:R-:W-:Y:S01]  /*66c0*/  @!PT LDS RZ, [RZ] ;  /* 0x00000000fffff984 */ /* 0x000fe20000000800 */
[----:B------:R-:W-:Y:S01]  /*66d0*/  @!PT LDS RZ, [RZ] ;  /* 0x00000000fffff984 */ /* 0x000fe20000000800 */
[----:B------:R3:W-:Y:S06]  /*66e0*/  MEMBAR.ALL.CTA ;  /* 0x0000000000007992 */ /* 0x0007ec0000008000 */
[----:B---3--:R-:W3:Y:S02]  /*66f0*/  FENCE.VIEW.ASYNC.S ;  /* 0x00000000000073c6 */ /* 0x008ee40000000000 */
[----:B---3--:R-:W-:Y:S01]  /*6700*/  SYNCS.ARRIVE.TRANS64.RED.A1T0 RZ, [UR5], RZ ;  /* 0x000000ffffff79a7 */ /* 0x008fe20008100405 */
[----:B--2---:R-:W-:-:S13]  /*6710*/  LOP3.LUT P1, RZ, R6, 0x1, RZ, 0xc0, !PT ;  /* 0x0000000106ff7812 */ /* 0x004fda000782c0ff */
[----:B------:R-:W-:Y:S05]  /*6720*/  @P1 BRA `(.L_x_42) ;  /* 0xfffffffc00981947 */ /* 0x000fea000383ffff */
[----:B------:R-:W-:-:S04]  /*6730*/  SHF.L.U32 R0, R3, 0x1f, RZ ;  /* 0x0000001f03007819 */ /* 0x000fc800000006ff */
[----:B------:R-:W2:Y:S02]  /*6740*/  SYNCS.PHASECHK.TRANS64 P0, [UR4+0xa8], R0 ;  /* 0x0000a800ff0075a7 */ /* 0x000ea40008001004 */
[----:B-12---:R-:W-:Y:S05]  /*6750*/  @P0 EXIT ;  /* 0x000000000000094d */ /* 0x006fea0003800000 */
[----:B------:R-:W-:-:S07]  /*6760*/  MOV R0, UR4 ;  /* 0x0000000400007c02 */ /* 0x000fce0008000f00 */
.L_x_43:
[----:B-1----:R-:W-:-:S04]  /*6770*/  SHF.L.U32 R5, R3, 0x1f, RZ ;  /* 0x0000001f03057819 */ /* 0x002fc800000006ff */
[----:B------:R1:W2:Y:S03]  /*6780*/  SYNCS.PHASECHK.TRANS64.TRYWAIT P0, [R0+URZ+0xa8], R5 ;  /* 0x0000a805000075a7 */ /* 0x0002a600080011ff */
[----:B--2---:R-:W-:Y:S05]  /*6790*/  @!P0 NANOSLEEP.SYNCS 0x989680 ;  /* 0x009896800000895d */ /* 0x004fea0003900000 */
[----:B------:R-:W2:Y:S02]  /*67a0*/  @!P0 SYNCS.PHASECHK.TRANS64 P0, [R0+URZ+0xa8], R5 ;  /* 0x0000a805000085a7 */ /* 0x000ea400080010ff */
[----:B--2---:R-:W-:Y:S05]  /*67b0*/  @P0 EXIT ;  /* 0x000000000000094d */ /* 0x004fea0003800000 */
[----:B------:R-:W-:Y:S05]  /*67c0*/  BRA `(.L_x_43) ;  /* 0xfffffffc00e87947 */ /* 0x000fea000383ffff */
.L_x_39:
[----:B------:R-:W-:-:S09]  /*67d0*/  UISETP.NE.AND UP0, UPT, UR15, URZ, UPT ;  /* 0x000000ff0f00728c */ /* 0x000fd2000bf05270 */
[----:B------:R-:W-:Y:S05]  /*67e0*/  BRA.U UP0, `(.L_x_44) ;  /* 0x0000001100047547 */ /* 0x000fea000b800000 */
[----:B------:R-:W2:Y:S01]  /*67f0*/  S2UR UR7, SR_CgaCtaId ;  /* 0x00000000000779c3 */ /* 0x000ea20000008800 */
[----:B------:R-:W-:Y:S01]  /*6800*/  UMOV UR4, 0x40 ;  /* 0x0000004000047882 */ /* 0x000fe20000000000 */
[----:B------:R-:W-:Y:S01]  /*6810*/  NOP ;  /* 0x0000000000007918 */ /* 0x000fe20000000000 */
[----:B------:R-:W-:Y:S01]  /*6820*/  UMOV UR6, 0x400 ;  /* 0x0000040000067882 */ /* 0x000fe20000000000 */
[----:B--2---:R-:W-:Y:S02]  /*6830*/  ULEA UR5, UR7, UR4, 0x18 ;  /* 0x0000000407057291 */ /* 0x004fe4000f8ec0ff */
[----:B------:R-:W-:-:S07]  /*6840*/  ULEA UR6, UR7, UR6, 0x18 ;  /* 0x0000000607067291 */ /* 0x000fce000f8ec0ff */
[----:B------:R-:W2:Y:S02]  /*6850*/  LDS.U8 R0, [UR5+0x1c] ;  /* 0x00001c05ff007984 */ /* 0x000ea40008000000 */
[----:B--2---:R-:W-:-:S13]  /*6860*/  ISETP.NE.AND P0, PT, R0, RZ, PT ;  /* 0x000000ff0000720c */ /* 0x004fda0003f05270 */
[----:B------:R-:W-:Y:S05]  /*6870*/  @P0 BRA `(.L_x_45) ;  /* 0x0000000000580947 */ /* 0x000fea0003800000 */
[----:B------:R-:W-:-:S13]  /*6880*/  ELECT P0, URZ, PT ;  /* 0x0000000000ff782f */ /* 0x000fda0003800000 */
[----:B------:R-:W-:Y:S05]  /*6890*/  @!P0 BRA `(.L_x_46) ;  /* 0x0000000000608947 */ /* 0x000fea0003800000 */
[----:B------:R-:W-:Y:S01]  /*68a0*/  UMOV UR4, 0x10 ;  /* 0x0000001000047882 */ /* 0x000fe20000000000 */
[----:B------:R-:W-:Y:S01]  /*68b0*/  HFMA2 R0, -RZ, RZ, 0, 5.9604644775390625e-08 ;  /* 0x00000001ff007431 */ /* 0x000fe200000001ff */
[----:B------:R-:W-:-:S03]  /*68c0*/  MOV R2, 0xffff ;  /* 0x0000ffff00027802 */ /* 0x000fc60000000f00 */
[----:B------:R-:W-:Y:S04]  /*68d0*/  DEPBAR.LE SB2, 0x36 ;  /* 0x0000ad800000791a */ /* 0x000fe80000000000 */
[----:B------:R-:W2:Y:S02]  /*68e0*/  UTCATOMSWS.FIND_AND_SET.ALIGN UP0, UR4, UR4 ;  /* 0x00000004000475e3 */ /* 0x000ea40008000800 */
[----:B--2---:R-:W-:Y:S01]  /*68f0*/  MOV R3, UR4 ;  /* 0x0000000400037c02 */ /* 0x004fe20008000f00 */
[----:B------:R-:W-:Y:S06]  /*6900*/  BRA.U UP0, `(.L_x_47) ;  /* 0x0000000100187547 */ /* 0x000fec000b800000 */
.L_x_48:
[----:B------:R-:W-:Y:S05]  /*6910*/  NANOSLEEP 0x64 ;  /* 0x000000640000795d */ /* 0x000fea0003800000 */
[----:B------:R-:W-:-:S05]  /*6920*/  UMOV UR4, 0x10 ;  /* 0x0000001000047882 */ /* 0x000fca0000000000 */
[----:B------:R-:W-:Y:S04]  /*6930*/  DEPBAR.LE SB2, 0x36 ;  /* 0x0000ad800000791a */ /* 0x000fe80000000000 */
[----:B------:R-:W2:Y:S02]  /*6940*/  UTCATOMSWS.FIND_AND_SET.ALIGN UP0, UR4, UR4 ;  /* 0x00000004000475e3 */ /* 0x000ea40008000800 */
[----:B--2---:R-:W-:Y:S01]  /*6950*/  MOV R3, UR4 ;  /* 0x0000000400037c02 */ /* 0x004fe20008000f00 */
[----:B------:R-:W-:Y:S05]  /*6960*/  BRA.U !UP0, `(.L_x_48) ;  /* 0xfffffffd08e87547 */ /* 0x000fea000b83ffff */
.L_x_47:
[-C--:B------:R-:W-:Y:S02]  /*6970*/  SHF.L.U32 R2, R2, R3.reuse, RZ ;  /* 0x0000000302027219 */ /* 0x080fe400000006ff */
[----:B------:R-:W-:Y:S01]  /*6980*/  SHF.L.U32 R0, R0, R3, RZ ;  /* 0x0000000300007219 */ /* 0x000fe200000006ff */
[----:B------:R-:W-:Y:S02]  /*6990*/  IMAD.SHL.U32 R3, R3, 0x20, RZ ;  /* 0x0000002003037824 */ /* 0x000fe400078e00ff */
[----:B------:R2:W-:Y:S04]  /*69a0*/  ATOMS.OR RZ, [UR5+0x14], R2 ;  /* 0x00001402ffff798c */ /* 0x0005e8000b000005 */
[----:B------:R2:W-:Y:S04]  /*69b0*/  ATOMS.OR RZ, [UR5+0x18], R0 ;  /* 0x00001800ffff798c */ /* 0x0005e8000b000005 */
[----:B------:R2:W-:Y:S01]  /*69c0*/  STS [UR6+0xf0], R3 ;  /* 0x0000f003ff007988 */ /* 0x0005e20008000806 */
[----:B------:R-:W-:Y:S05]  /*69d0*/  BRA `(.L_x_46) ;  /* 0x0000000000107947 */ /* 0x000fea0003800000 */
.L_x_45:
[----:B------:R-:W-:Y:S02]  /*69e0*/  MOV R0, 0xffffffff ;  /* 0xffffffff00007802 */ /* 0x000fe40000000f00 */
[----:B------:R-:W-:-:S03]  /*69f0*/  MOV R2, 0x6a20 ;  /* 0x00006a2000027802 */ /* 0x000fc60000000f00 */
[----:B------:R2:W-:Y:S04]  /*6a00*/  STS [UR6+0xf0], R0 ;  /* 0x0000f000ff007988 */ /* 0x0005e80008000806 */
[----:B-12--5:R-:W-:Y:S05]  /*6a10*/  CALL.REL.NOINC `($__internal_1_$__cuda_sm10x_tcgen05_guardrail_trap_phase_invalid_during_alloc) ;  /* 0x0000005400447944 */ /* 0x026fea0003c00000 */
.L_x_46:
[----:B------:R-:W-:Y:S05]  /*6a20*/  WARPSYNC.ALL ;  /* 0x0000000000007948 */ /* 0x000fea0003800000 */
[----:B------:R-:W3:Y:S01]  /*6a30*/  S2UR UR4, SR_CgaCtaId ;  /* 0x00000000000479c3 */ /* 0x000ee20000008800 */
[----:B------:R-:W-:Y:S01]  /*6a40*/  UMOV UR23, 0x400 ;  /* 0x0000040000177882 */ /* 0x000fe20000000000 */
[----:B------:R-:W-:-:S06]  /*6a50*/  NOP ;  /* 0x0000000000007918 */ /* 0x000fcc0000000000 */
[----:B------:R-:W-:Y:S06]  /*6a60*/  BAR.ARV 0x6, 0xa0 ;  /* 0x0182800000007b1d */ /* 0x000fec0000002000 */
[----:B------:R-:W4:Y:S01]  /*6a70*/  LDCU.64 UR6, c[0x0][0x388] ;  /* 0x00007100ff0677ac */ /* 0x000f220008000a00 */
[----:B------:R-:W-:Y:S01]  /*6a80*/  IMAD.MOV.U32 R8, RZ, RZ, 0x1 ;  /* 0x00000001ff087424 */ /* 0x000fe200078e00ff */
[----:B------:R-:W1:Y:S01]  /*6a90*/  LDCU.64 UR8, c[0x0][0x390] ;  /* 0x00007200ff0877ac */ /* 0x000e620008000a00 */
[----:B------:R-:W-:Y:S01]  /*6aa0*/  UMOV UR26, URZ ;  /* 0x000000ff001a7c82 */ /* 0x000fe20008000000 */
[----:B------:R-:W-:Y:S01]  /*6ab0*/  UMOV UR22, URZ ;  /* 0x000000ff00167c82 */ /* 0x000fe20008000000 */
[----:B---3--:R-:W-:Y:S01]  /*6ac0*/  ULEA UR23, UR4, UR23, 0x18 ;  /* 0x0000001704177291 */ /* 0x008fe2000f8ec0ff */
[----:B------:R-:W-:Y:S01]  /*6ad0*/  UMOV UR42, 0x0 ;  /* 0x00000000002a7882 */ /* 0x000fe20000000000 */
[----:B------:R-:W-:-:S02]  /*6ae0*/  UMOV UR43, 0x4100910 ;  /* 0x04100910002b7882 */ /* 0x000fc40000000000 */
[----:B------:R-:W-:Y:S01]  /*6af0*/  UIADD3 UR44, UPT, UPT, UR23, 0xa8, URZ ;  /* 0x000000a8172c7890 */ /* 0x000fe2000fffe0ff */
[----:B------:R-:W-:Y:S01]  /*6b00*/  UMOV UR40, 0x0 ;  /* 0x0000000000287882 */ /* 0x000fe20000000000 */
[----:B------:R-:W-:Y:S01]  /*6b10*/  UMOV UR41, 0x4100910 ;  /* 0x0410091000297882 */ /* 0x000fe20000000000 */
[----:B----4-:R-:W-:Y:S02]  /*6b20*/  UIADD3 UR4, UPT, UPT, UR6, 0x3f, URZ ;  /* 0x0000003f06047890 */ /* 0x010fe4000fffe0ff */
[----:B------:R-:W2:Y:S01]  /*6b30*/  LDS R9, [UR23+0xf0] ;  /* 0x0000f017ff097984 */ /* 0x000ea20008000800 */
[----:B------:R-:W-:Y:S02]  /*6b40*/  UIADD3 UR6, UPT, UPT, UR23, 0x6800, URZ ;  /* 0x0000680017067890 */ /* 0x000fe4000fffe0ff */
[----:B------:R-:W-:Y:S02]  /*6b50*/  USHF.R.S32.HI UR5, URZ, 0x1f, UR4 ;  /* 0x0000001fff057899 */ /* 0x000fe40008011404 */
[----:B------:R-:W-:-:S02]  /*6b60*/  USHF.R.U32.HI UR6, URZ, 0x4, UR6 ;  /* 0x00000004ff067899 */ /* 0x000fc40008011606 */
[----:B------:R-:W-:Y:S02]  /*6b70*/  ULEA.HI UR4, UR5, UR4, URZ, 0x6 ;  /* 0x0000000405047291 */ /* 0x000fe4000f8f30ff */
[----:B------:R-:W-:Y:S02]  /*6b80*/  UIADD3 UR5, UPT, UPT, UR23, 0x1e800, URZ ;  /* 0x0001e80017057890 */ /* 0x000fe4000fffe0ff */
[----:B------:R-:W-:Y:S02]  /*6b90*/  USHF.R.S32.HI UR4, URZ, 0x6, UR4 ;  /* 0x00000006ff047899 */ /* 0x000fe40008011404 */
[----:B------:R-:W-:Y:S02]  /*6ba0*/  USHF.R.U32.HI UR5, URZ, 0x4, UR5 ;  /* 0x00000004ff057899 */ /* 0x000fe40008011605 */
[----:B------:R-:W-:Y:S02]  /*6bb0*/  UIMAD UR4, UR4, UR7, URZ ;  /* 0x00000007040472a4 */ /* 0x000fe4000f8e02ff */
[----:B------:R-:W-:-:S02]  /*6bc0*/  ULOP3.LUT UR6, UR6, 0x3fff, URZ, 0xc0, !UPT ;  /* 0x00003fff06067892 */ /* 0x000fc4000f8ec0ff */
[----:B-1----:R-:W-:Y:S02]  /*6bd0*/  UIMAD UR4, UR4, UR8, URZ ;  /* 0x00000008040472a4 */ /* 0x002fe4000f8e02ff */
[----:B------:R-:W-:Y:S02]  /*6be0*/  ULOP3.LUT UR5, UR5, 0x3fff, URZ, 0xc0, !UPT ;  /* 0x00003fff05057892 */ /* 0x000fe4000f8ec0ff */
[----:B------:R-:W-:Y:S01]  /*6bf0*/  UIMAD UR4, UR4, UR9, URZ ;  /* 0x00000009040472a4 */ /* 0x000fe2000f8e02ff */
[----:B------:R-:W-:Y:S01]  /*6c00*/  UMOV UR38, 0x0 ;  /* 0x0000000000267882 */ /* 0x000fe20000000000 */
[----:B------:R-:W-:Y:S01]  /*6c10*/  UMOV UR39, 0x4100910 ;  /* 0x0410091000277882 */ /* 0x000fe20000000000 */
[----:B------:R-:W-:Y:S01]  /*6c20*/  UMOV UR36, 0x0 ;  /* 0x0000000000247882 */ /* 0x000fe20000000000 */
[----:B------:R-:W-:Y:S01]  /*6c30*/  UMOV UR37, 0x4100910 ;  /* 0x0410091000257882 */ /* 0x000fe20000000000 */
[----:B------:R-:W-:Y:S01]  /*6c40*/  UMOV UR34, 0x0 ;  /* 0x0000000000227882 */ /* 0x000fe20000000000 */
[----:B------:R-:W-:Y:S01]  /*6c50*/  UMOV UR35, 0x4100910 ;  /* 0x0410091000237882 */ /* 0x000fe20000000000 */
[----:B------:R-:W-:-:S02]  /*6c60*/  UPRMT UR44, URZ, 0x654, UR44 ;  /* 0x00000654ff2c7896 */ /* 0x000fc4000800002c */
[----:B------:R-:W-:Y:S02]  /*6c70*/  ULOP3.LUT UR24, UR6, 0x10000, URZ, 0xfc, !UPT ;  /* 0x0001000006187892 */ /* 0x000fe4000f8efcff */
[----:B------:R-:W-:Y:S02]  /*6c80*/  ULOP3.LUT UR25, UR5, 0x10000, URZ, 0xfc, !UPT ;  /* 0x0001000005197892 */ /* 0x000fe4000f8efcff */
[----:B------:R-:W-:Y:S02]  /*6c90*/  UIADD3 UR45, UPT, UPT, UR4, -0x1, URZ ;  /* 0xffffffff042d7890 */ /* 0x000fe4000fffe0ff */
[----:B------:R-:W-:Y:S01]  /*6ca0*/  UISETP.GE.AND UP3, UPT, UR4, 0x1, UPT ;  /* 0x000000010400788c */ /* 0x000fe2000bf66270 */
[C---:B--2---:R-:W-:Y:S01]  /*6cb0*/  VIADD R3, R9.reuse, 0x40 ;  /* 0x0000004009037836 */ /* 0x044fe20000000000 */
[----:B------:R-:W-:Y:S01]  /*6cc0*/  LOP3.LUT R2, R9, 0xffff, RZ, 0xc0, !PT ;  /* 0x0000ffff09027812 */ /* 0x000fe200078ec0ff */
[----:B------:R-:W-:Y:S01]  /*6cd0*/  UMOV UR32, 0x0 ;  /* 0x0000000000207882 */ /* 0x000fe20000000000 */
[----:B------:R-:W-:Y:S01]  /*6ce0*/  UMOV UR33, 0x4100910 ;  /* 0x0410091000217882 */ /* 0x000fe20000000000 */
[----:B------:R-:W-:Y:S01]  /*6cf0*/  UMOV UR30, 0x0 ;  /* 0x00000000001e7882 */ /* 0x000fe20000000000 */
[----:B------:R-:W-:Y:S01]  /*6d00*/  LOP3.LUT R3, R3, 0xffff, RZ, 0xc0, !PT ;  /* 0x0000ffff03037812 */ /* 0x000fe200078ec0ff */
[----:B------:R-:W-:Y:S01]  /*6d10*/  UMOV UR31, 0x4100910 ;  /* 0x04100910001f7882 */ /* 0x000fe20000000000 */
[----:B------:R-:W-:Y:S01]  /*6d20*/  UMOV UR28, 0x0 ;  /* 0x00000000001c7882 */ /* 0x000fe20000000000 */
[----:B------:R-:W-:-:S02]  /*6d30*/  UMOV UR29, 0x4100910 ;  /* 0x04100910001d7882 */ /* 0x000fc40000000000 */
[----:B------:R1:W-:Y:S02]  /*6d40*/  STL.64 [R1], R2 ;  /* 0x0000000201007387 */ /* 0x0003e40000100a00 */
[----:B-1----:R-:W-:-:S07]  /*6d50*/  CS2R R2, SRZ ;  /* 0x0000000000027805 */ /* 0x002fce000001ff00 */
.L_x_55:
[----:B-1----:R-:W-:-:S04]  /*6d60*/  SHF.L.U32 R5, R3, 0x1f, RZ ;  /* 0x0000001f03057819 */ /* 0x002fc800000006ff */
[----:B------:R-:W1:Y:S02]  /*6d70*/  SYNCS.PHASECHK.TRANS64.TRYWAIT P0, [UR23+0xa0], R5 ;  /* 0x0000a005ff0075a7 */ /* 0x000e640008001117 */
[----:B-12---:R-:W-:Y:S05]  /*6d80*/  @!P0 BRA `(.L_x_49) ;  /* 0x0000004c00048947 */ /* 0x006fea0003800000 */
.L_x_128:
[----:B-1----:R-:W1:Y:S01]  /*6d90*/  LDS.128 R4, [UR23+0xe0] ;  /* 0x0000e017ff047984 */ /* 0x002e620008000c00 */
[----:B------:R-:W-:Y:S01]  /*6da0*/  ULEA UR27, UR26, UR23, 0x3 ;  /* 0x000000171a1b7291 */ /* 0x000fe2000f8e18ff */
[----:B------:R-:W-:Y:S01]  /*6db0*/  SHF.L.U32 R0, R8, 0x1f, RZ ;  /* 0x0000001f08007819 */ /* 0x000fe200000006ff */
[----:B------:R-:W-:Y:S01]  /*6dc0*/  @!PT LDS RZ, [RZ] ;  /* 0x00000000fffff984 */ /* 0x000fe20000000800 */
[----:B------:R-:W-:Y:S01]  /*6dd0*/  @!PT LDS RZ, [RZ] ;  /* 0x00000000fffff984 */ /* 0x000fe20000000800 */
[----:B------:R-:W-:Y:S01]  /*6de0*/  @!PT LDS RZ, [RZ] ;  /* 0x00000000fffff984 */ /* 0x000fe20000000800 */
[----:B------:R-:W-:Y:S01]  /*6df0*/  @!PT LDS RZ, [RZ] ;  /* 0x00000000fffff984 */ /* 0x000fe20000000800 */
[----:B------:R2:W-:Y:S06]  /*6e00*/  MEMBAR.ALL.CTA ;  /* 0x0000000000007992 */ /* 0x0005ec0000008000 */
[----:B--2---:R-:W2:Y:S02]  /*6e10*/  FENCE.VIEW.ASYNC.S ;  /* 0x00000000000073c6 */ /* 0x004ea40000000000 */
[----:B--2---:R-:W-:Y:S01]  /*6e20*/  SYNCS.ARRIVE.TRANS64.RED.A1T0 RZ, [UR44], RZ ;  /* 0x000000ffffff79a7 */ /* 0x004fe2000810042c */
[----:B------:R-:W2:Y:S01]  /*6e30*/  SYNCS.PHASECHK.TRANS64.TRYWAIT P0, [UR27+0xc0], R0 ;  /* 0x0000c000ff0075a7 */ /* 0x000ea2000800111b */
[----:B-1----:R-:W-:Y:S01]  /*6e40*/  LOP3.LUT P3, RZ, R6, 0x1, RZ, 0xc0, !PT ;  /* 0x0000000106ff7812 */ /* 0x002fe2000786c0ff */
[----:B--2---:R-:W-:-:S12]  /*6e50*/  @!P0 BRA `(.L_x_50) ;  /* 0x0000004800e88947 */ /* 0x004fd80003800000 */
.L_x_130:
[----:B------:R-:W-:Y:S05]  /*6e60*/  BRA.U !UP3, `(.L_x_51) ;  /* 0x000000050b547547 */ /* 0x000fea000b800000 */
[----:B-1----:R-:W-:Y:S01]  /*6e70*/  IMAD.U32 R0, RZ, RZ, UR26 ;  /* 0x0000001aff007e24 */ /* 0x002fe2000f8e00ff */
[----:B------:R-:W-:-:S04]  /*6e80*/  ULEA UR4, UR22, UR23, 0x3 ;  /* 0x0000001716047291 */ /* 0x000fc8000f8e18ff */
[----:B------:R-:W-:Y:S02]  /*6e90*/  LEA R4, R0, R1, 0x2 ;  /* 0x0000000100047211 */ /* 0x000fe400078e10ff */
[----:B------:R-:W-:Y:S01]  /*6ea0*/  SHF.L.U32 R0, R2, 0x1f, RZ ;  /* 0x0000001f02007819 */ /* 0x000fe200000006ff */
[----:B------:R-:W-:-:S03]  /*6eb0*/  UPLOP3.LUT UP2, UPT, UPT, UPT, UPT, 0x40, 0x4 ;  /* 0x000000000004789c */ /* 0x000fc60003f4e870 */
[----:B------:R-:W5:Y:S01]  /*6ec0*/  LDL R4, [R4] ;  /* 0x0000000004047983 */ /* 0x000f620000100800 */
[----:B------:R1:W2:Y:S01]  /*6ed0*/  SYNCS.PHASECHK.TRANS64.TRYWAIT P2, [UR4], R0 ;  /* 0x00000000ff0075a7 */ /* 0x0002a20008041104 */
[----:B------:R-:W-:Y:S01]  /*6ee0*/  UMOV UR20, UR45 ;  /* 0x0000002d00147c82 */ /* 0x000fe20008000000 */
[----:B------:R-:W-:-:S05]  /*6ef0*/  UMOV UR4, UR22 ;  /* 0x0000001600047c82 */ /* 0x000fca0008000000 */
.L_x_54:
[----:B------:R-:W-:Y:S01]  /*6f00*/  ULEA UR21, UR4, UR23, 0x3 ;  /* 0x0000001704157291 */ /* 0x000fe2000f8e18ff */
[----:B--23--:R-:W-:Y:S11]  /*6f10*/  @P2 BRA `(.L_x_52) ;  /* 0x00000000000c2947 */ /* 0x00cff60003800000 */
[----:B------:R-:W-:Y:S04]  /*6f20*/  SHF.L.U32 R5, R2, 0x1f, RZ ;  /* 0x0000001f02057819 */ /* 0x000fe800000006ff */
[----:B------:R-:W2:Y:S02]  /*6f30*/  SYNCS.PHASECHK.TRANS64.TRYWAIT P0, [UR21], R5 ;  /* 0x00000005ff0075a7 */ /* 0x000ea40008001115 */
[----:B--2---:R-:W-:Y:S05]  /*6f40*/  @!P0 BRA `(.L_x_53) ;  /* 0x0000004800c48947 */ /* 0x004fea0003800000 */
.L_x_52:
[----:B------:R-:W-:Y:S01]  /*6f50*/  UISETP.NE.AND UP0, UPT, UR20, URZ, UPT ;  /* 0x000000ff1400728c */ /* 0x000fe2000bf05270 */
[----:B------:R-:W-:Y:S01]  /*6f60*/  PLOP3.LUT P2, PT, PT, PT, PT, 0x80, 0x8 ;  /* 0x000000000008781c */ /* 0x000fe20003f4f070 */
[----:B------:R-:W-:Y:S01]  /*6f70*/  UIADD3 UR5, UPT, UPT, UR4, 0x1, URZ ;  /* 0x0000000104057890 */ /* 0x000fe2000fffe0ff */
[----:B------:R-:W-:Y:S03]  /*6f80*/  ELECT P1, URZ, PT ;  /* 0x0000000000ff782f */ /* 0x000fe60003820000 */
[----:B------:R-:W-:Y:S01]  /*6f90*/  UISETP.NE.AND UP1, UPT, UR5, 0x6, UPT ;  /* 0x000000060500788c */ /* 0x000fe2000bf25270 */
[----:B------:R-:W-:Y:S01]  /*6fa0*/  PLOP3.LUT P0, PT, PT, PT, UP0, 0x80, 0x8 ;  /* 0x000000000008781c */ /* 0x000fe20003f0f008 */
[----:B------:R-:W-:Y:S02]  /*6fb0*/  ULEA UR18, UR4, UR25, 0xa ;  /* 0x0000001904127291 */ /* 0x000fe4000f8e50ff */
[----:B------:R-:W-:Y:S02]  /*6fc0*/  USEL UR6, URZ, 0x1, UP1 ;  /* 0x00000001ff067887 */ /* 0x000fe40008800000 */
[----:B------:R-:W-:Y:S02]  /*6fd0*/  USEL UR22, UR5, URZ, UP1 ;  /* 0x000000ff05167287 */ /* 0x000fe40008800000 */
[----:B------:R-:W-:Y:S02]  /*6fe0*/  ULEA UR16, UR4, UR24, 0xa ;  /* 0x0000001804107291 */ /* 0x000fe4000f8e50ff */
[----:B------:R-:W-:Y:S01]  /*6ff0*/  @UP0 ULEA UR5, UR22, UR23, 0x3 ;  /* 0x0000001716050291 */ /* 0x000fe2000f8e18ff */
[----:B------:R-:W-:Y:S01]  /*7000*/  LOP3.LUT R2, R2, UR6, RZ, 0x3c, !PT ;  /* 0x0000000602027c12 */ /* 0x000fe2000f8e3cff */
[----:B------:R-:W-:Y:S01]  /*7010*/  UIADD3 UR8, UPT, UPT, UR18, 0x2, URZ ;  /* 0x0000000212087890 */ /* 0x000fe2000fffe0ff */
[----:B-----5:R-:W-:Y:S01]  /*7020*/  @P1 R2UR.BROADCAST UR6, R4 ;  /* 0x00000000040612ca */ /* 0x020fe200008e0000 */
[----:B------:R-:W-:Y:S01]  /*7030*/  UIADD3 UR4, UPT, UPT, UR16, 0x2, URZ ;  /* 0x0000000210047890 */ /* 0x000fe2000fffe0ff */
[----:B-1----:R-:W-:Y:S01]  /*7040*/  @P0 SHF.L.U32 R0, R2, 0x1f, RZ ;  /* 0x0000001f02000819 */ /* 0x002fe200000006ff */
[----:B------:R-:W-:Y:S02]  /*7050*/  UIADD3 UR12, UPT, UPT, UR18, 0x4, URZ ;  /* 0x00000004120c7890 */ /* 0x000fe4000fffe0ff */
[----:B------:R-:W-:Y:S01]  /*7060*/  UIADD3 UR10, UPT, UPT, UR18, 0x6, URZ ;  /* 0x00000006120a7890 */ /* 0x000fe2000fffe0ff */
[----:B------:R3:W4:Y:S01]  /*7070*/  @P0 SYNCS.PHASECHK.TRANS64.TRYWAIT P2, [UR5], R0 ;  /* 0x00000000ff0005a7 */ /* 0x0007220008041105 */
[----:B------:R-:W-:Y:S11]  /*7080*/  ELECT P0, URZ, PT ;  /* 0x0000000000ff782f */ /* 0x000ff60003800000 */
[----:B------:R-:W-:Y:S02]  /*7090*/  @!UPT UIADD3 URZ, UPT, UPT, URZ, URZ, URZ ;  /* 0x000000fffffff290 */ /* 0x000fe4000fffe0ff */
[C---:B------:R-:W-:Y:S02]  /*70a0*/  @P0 R2UR.BROADCAST UR15, R4.reuse ;  /* 0x00000000040f02ca */ /* 0x040fe400008e0000 */
[----:B------:R-:W-:Y:S11]  /*70b0*/  ELECT P0, URZ, PT ;  /* 0x0000000000ff782f */ /* 0x000ff60003800000 */
[----:B------:R-:W-:Y:S02]  /*70c0*/  @!UPT UIADD3 URZ, UPT, UPT, URZ, URZ, URZ ;  /* 0x000000fffffff290 */ /* 0x000fe4000fffe0ff */
[C---:B------:R-:W-:Y:S02]  /*70d0*/  @P0 R2UR.BROADCAST UR14, R4.reuse ;  /* 0x00000000040e02ca */ /* 0x040fe400008e0000 */
[----:B------:R-:W-:Y:S01]  /*70e0*/  ELECT P0, URZ, PT ;  /* 0x0000000000ff782f */ /* 0x000fe20003800000 */
[----:B------:R-:W-:Y:S01]  /*70f0*/  UMOV UR19, 0x40004080 ;  /* 0x4000408000137882 */ /* 0x000fe20000000000 */
[----:B------:R-:W-:Y:S01]  /*7100*/  UMOV UR17, 0x40004080 ;  /* 0x4000408000117882 */ /* 0x000fe20000000000 */
[----:B------:R-:W-:Y:S01]  /*7110*/  UMOV UR9, 0x40004080 ;  /* 0x4000408000097882 */ /* 0x000fe20000000000 */
[----:B------:R1:W-:Y:S01]  /*7120*/  UTCHMMA gdesc[UR16], gdesc[UR18], tmem[UR6], tmem[UR42], idesc[UR43], UP2 ;  /* 0x00ff2a12100075ea */ /* 0x0003e20009000006 */
[----:B------:R-:W-:Y:S01]  /*7130*/  UPLOP3.LUT UP2, UPT, UPT, UPT, UPT, 0x80, 0x8 ;  /* 0x000000000008789c */ /* 0x000fe20003f4f070 */
[----:B------:R-:W-:Y:S01]  /*7140*/  UMOV UR5, 0x40004080 ;  /* 0x4000408000057882 */ /* 0x000fe20000000000 */
[----:B------:R-:W-:Y:S01]  /*7150*/  UMOV UR13, 0x40004080 ;  /* 0x40004080000d7882 */ /* 0x000fe20000000000 */
[----:B------:R2:W-:Y:S01]  /*7160*/  UTCHMMA gdesc[UR4], gdesc[UR8], tmem[UR15], tmem[UR40], idesc[UR41], UPT ;  /* 0x00ff2808040075ea */ /* 0x0005e2000b80000f */
[----:B------:R-:W-:Y:S01]  /*7170*/  UMOV UR7, 0x40004080 ;  /* 0x4000408000077882 */ /* 0x000fe20000000000 */
[----:B------:R-:W-:Y:S01]  /*7180*/  UMOV UR11, 0x40004080 ;  /* 0x40004080000b7882 */ /* 0x000fe20000000000 */
[----:B-1----:R-:W-:Y:S02]  /*7190*/  UIADD3 UR6, UPT, UPT, UR16, 0x4, URZ ;  /* 0x0000000410067890 */ /* 0x002fe4000fffe0ff */
[C---:B------:R-:W-:Y:S02]  /*71a0*/  @P0 R2UR.BROADCAST UR19, R4.reuse ;  /* 0x00000000041302ca */ /* 0x040fe400008e0000 */
[----:B------:R-:W-:Y:S11]  /*71b0*/  ELECT P0, URZ, PT ;  /* 0x0000000000ff782f */ /* 0x000ff60003800000 */
[----:B------:R-:W-:Y:S02]  /*71c0*/  @!UPT UIADD3 URZ, UPT, UPT, URZ, URZ, URZ ;  /* 0x000000fffffff290 */ /* 0x000fe4000fffe0ff */
[C---:B------:R-:W-:Y:S02]  /*71d0*/  @P0 R2UR.BROADCAST UR17, R4.reuse ;  /* 0x00000000041102ca */ /* 0x040fe400008e0000 */
[----:B------:R-:W-:Y:S01]  /*71e0*/  ELECT P0, URZ, PT ;  /* 0x0000000000ff782f */ /* 0x000fe20003800000 */
[----:B--2---:R-:W-:Y:S02]  /*71f0*/  UIADD3 UR4, UPT, UPT, UR16, 0x6, URZ ;  /* 0x0000000610047890 */ /* 0x004fe4000fffe0ff */
[----:B------:R-:W-:Y:S01]  /*7200*/  UIADD3 UR8, UPT, UPT, UR18, 0x40, URZ ;  /* 0x0000004012087890 */ /* 0x000fe2000fffe0ff */
[----:B------:R1:W-:Y:S01]  /*7210*/  UTCHMMA gdesc[UR6], gdesc[UR12], tmem[UR14], tmem[UR38], idesc[UR39], UPT ;  /* 0x00ff260c060075ea */ /* 0x0003e2000b80000e */
[----:B------:R-:W-:Y:S05]  /*7220*/  UMOV UR15, 0x40004080 ;  /* 0x40004080000f7882 */ /* 0x000fea0000000000 */
[----:B------:R2:W-:Y:S01]  /*7230*/  UTCHMMA gdesc[UR4], gdesc[UR10], tmem[UR19], tmem[UR36], idesc[UR37], UPT ;  /* 0x00ff240a040075ea */ /* 0x0005e2000b800013 */
[----:B-1----:R-:W-:Y:S02]  /*7240*/  UIADD3 UR6, UPT, UPT, UR16, 0x40, URZ ;  /* 0x0000004010067890 */ /* 0x002fe4000fffe0ff */
[----:B------:R-:W-:Y:S02]  /*7250*/  UIADD3 UR14, UPT, UPT, UR18, 0x42, URZ ;  /* 0x00000042120e7890 */ /* 0x000fe4000fffe0ff */
[----:B------:R-:W-:Y:S02]  /*7260*/  UIADD3 UR12, UPT, UPT, UR18, 0x44, URZ ;  /* 0x00000044120c7890 */ /* 0x000fe4000fffe0ff */
[----:B--2---:R-:W-:Y:S01]  /*7270*/  UIADD3 UR4, UPT, UPT, UR16, 0x42, URZ ;  /* 0x0000004210047890 */ /* 0x004fe2000fffe0ff */
[C---:B------:R-:W-:Y:S02]  /*7280*/  @P0 R2UR.BROADCAST UR19, R4.reuse ;  /* 0x00000000041302ca */ /* 0x040fe400008e0000 */
[----:B------:R-:W-:Y:S01]  /*7290*/  ELECT P0, URZ, PT ;  /* 0x0000000000ff782f */ /* 0x000fe20003800000 */
[----:B------:R1:W-:Y:S01]  /*72a0*/  UTCHMMA gdesc[UR6], gdesc[UR8], tmem[UR17], tmem[UR34], idesc[UR35], UPT ;  /* 0x00ff2208060075ea */ /* 0x0003e2000b800011 */
[----:B------:R-:W-:Y:S09]  /*72b0*/  UIADD3 UR10, UPT, UPT, UR18, 0x46, URZ ;  /* 0x00000046120a7890 */ /* 0x000ff2000fffe0ff */
[----:B------:R2:W-:Y:S01]  /*72c0*/  UTCHMMA gdesc[UR4], gdesc[UR14], tmem[UR19], tmem[UR32], idesc[UR33], UPT ;  /* 0x00ff200e040075ea */ /* 0x0005e2000b800013 */
[----:B-1----:R-:W-:Y:S01]  /*72d0*/  UIADD3 UR8, UPT, UPT, UR16, 0x44, URZ ;  /* 0x0000004410087890 */ /* 0x002fe2000fffe0ff */
[C---:B------:R-:W-:Y:S02]  /*72e0*/  @P0 R2UR.BROADCAST UR17, R4.reuse ;  /* 0x00000000041102ca */ /* 0x040fe400008e0000 */
[----:B------:R-:W-:Y:S01]  /*72f0*/  ELECT P0, URZ, PT ;  /* 0x0000000000ff782f */ /* 0x000fe20003800000 */
[----:B------:R-:W-:Y:S02]  /*7300*/  UIADD3 UR6, UPT, UPT, UR16, 0x46, URZ ;  /* 0x0000004610067890 */ /* 0x000fe4000fffe0ff */
[----:B--2---:R-:W-:Y:S10]  /*7310*/  UIADD3 UR5, UPT, UPT, UR21, 0x30, URZ ;  /* 0x0000003015057890 */ /* 0x004ff4000fffe0ff */
[----:B------:R-:W-:Y:S01]  /*7320*/  @P0 R2UR.BROADCAST UR14, R4 ;  /* 0x00000000040e02ca */ /* 0x000fe200008e0000 */
[----:B------:R-:W-:Y:S01]  /*7330*/  UIADD3 UR4, UPT, UPT, UR20, 0x1, URZ ;  /* 0x0000000114047890 */ /* 0x000fe2000fffe0ff */
[----:B------:R1:W-:Y:S03]  /*7340*/  UTCHMMA gdesc[UR8], gdesc[UR12], tmem[UR17], tmem[UR30], idesc[UR31], UPT ;  /* 0x00ff1e0c080075ea */ /* 0x0003e6000b800011 */
[----:B------:R-:W-:Y:S03]  /*7350*/  UISETP.GT.U32.AND UP0, UPT, UR4, 0x1, UPT ;  /* 0x000000010400788c */ /* 0x000fe6000bf04070 */
[----:B------:R-:W-:Y:S05]  /*7360*/  UMOV UR4, UR22 ;  /* 0x0000001600047c82 */ /* 0x000fea0008000000 */
[----:B------:R3:W-:Y:S01]  /*7370*/  UTCHMMA gdesc[UR6], gdesc[UR10], tmem[UR14], tmem[UR28], idesc[UR29], UPT ;  /* 0x00ff1c0a060075ea */ /* 0x0007e2000b80000e */
[----:B------:R3:W-:Y:S01]  /*7380*/  UTCBAR [UR5], URZ ;  /* 0x000000ff050073e9 */ /* 0x0007e200080000ff */
[----:B-1----:R-:W-:Y:S07]  /*7390*/  UIADD3 UR8, UPT, UPT, UR20, -0x1, URZ ;  /* 0xffffffff14087890 */ /* 0x002fee000fffe0ff */
[----:B------:R-:W-:Y:S01]  /*73a0*/  UMOV UR20, UR8 ;  /* 0x0000000800147c82 */ /* 0x000fe20008000000 */
[----:B----4-:R-:W-:Y:S05]  /*73b0*/  BRA.U UP0, `(.L_x_54) ;  /* 0xfffffff900d07547 */ /* 0x010fea000b83ffff */
.L_x_51:
[----:B------:R-:W-:Y:S01]  /*73c0*/  UIADD3 UR4, UPT, UPT, UR26, 0x1, URZ ;  /* 0x000000011a047890 */ /* 0x000fe2000fffe0ff */
[----:B------:R-:W-:Y:S01]  /*73d0*/  LOP3.LUT R3, R3, 0x1, RZ, 0x3c, !PT ;  /* 0x0000000103037812 */ /* 0x000fe200078e3cff */
[----:B---3--:R-:W-:Y:S02]  /*73e0*/  UIADD3 UR5, UPT, UPT, UR27, 0xb0, URZ ;  /* 0x000000b01b057890 */ /* 0x008fe4000fffe0ff */
[----:B------:R-:W-:-:S04]  /*73f0*/  UISETP.NE.AND UP0, UPT, UR4, 0x2, UPT ;  /* 0x000000020400788c */ /* 0x000fc8000bf05270 */
[----:B------:R-:W-:Y:S02]  /*7400*/  USEL UR6, URZ, 0x1, UP0 ;  /* 0x00000001ff067887 */ /* 0x000fe40008000000 */
[----:B------:R-:W-:Y:S01]  /*7410*/  USEL UR26, UR4, URZ, UP0 ;  /* 0x000000ff041a7287 */ /* 0x000fe20008000000 */
[----:B------:R2:W-:Y:S03]  /*7420*/  UTCBAR [UR5], URZ ;  /* 0x000000ff050073e9 */ /* 0x0005e600080000ff */
[----:B------:R-:W-:Y:S01]  /*7430*/  LOP3.LUT R8, R8, UR6, RZ, 0x3c, !PT ;  /* 0x0000000608087c12 */ /* 0x000fe2000f8e3cff */
[----:B------:R-:W-:Y:S07]  /*7440*/  @P3 BRA `(.L_x_55) ;  /* 0xfffffff800443947 */ /* 0x000fee000383ffff */
[----:B------:R-:W3:Y:S01]  /*7450*/  S2UR UR6, SR_CgaCtaId ;  /* 0x00000000000679c3 */ /* 0x000ee20000008800 */
[----:B------:R-:W-:Y:S01]  /*7460*/  ELECT P0, URZ, PT ;  /* 0x0000000000ff782f */ /* 0x000fe20003800000 */
[----:B-1----:R-:W-:Y:S01]  /*7470*/  IMAD.MOV.U32 R0, RZ, RZ, 0x1 ;  /* 0x00000001ff007424 */ /* 0x002fe200078e00ff */
[----:B------:R-:W-:Y:S01]  /*7480*/  UIADD3 UR23, UPT, UPT, UR23, 0xc0, URZ ;  /* 0x000000c017177890 */ /* 0x000fe2000fffe0ff */
[----:B------:R-:W-:Y:S01]  /*7490*/  SHF.L.U32 R3, R8, 0x1f, RZ ;  /* 0x0000001f08037819 */ /* 0x000fe200000006ff */
[----:B------:R-:W-:-:S03]  /*74a0*/  UMOV UR4, 0x40 ;  /* 0x0000004000047882 */ /* 0x000fc60000000000 */
[----:B------:R-:W-:Y:S01]  /*74b0*/  UVIRTCOUNT.DEALLOC.SMPOOL 0x80 ;  /* 0x000000800000784c */ /* 0x000fe20000000000 */
[----:B---3--:R-:W-:Y:S02]  /*74c0*/  ULEA UR6, UR6, UR4, 0x18 ;  /* 0x0000000406067291 */ /* 0x008fe4000f8ec0ff */
[----:B------:R-:W-:-:S07]  /*74d0*/  ULEA UR4, UR26, UR23, 0x3 ;  /* 0x000000171a047291 */ /* 0x000fce000f8e18ff */
[----:B------:R1:W-:Y:S02]  /*74e0*/  @P0 STS.U8 [UR6+0x1c], R0 ;  /* 0x00001c00ff000988 */ /* 0x0003e40008000006 */
[----:B------:R-:W3:Y:S02]  /*74f0*/  SYNCS.PHASECHK.TRANS64.TRYWAIT P0, [UR4], R3 ;  /* 0x00000003ff0075a7 */ /* 0x000ee40008001104 */
[----:B-1-3--:R-:W-:Y:S05]  /*7500*/  @!P0 BRA `(.L_x_56) ;  /* 0x00000044006c8947 */ /* 0x00afea0003800000 */
.L_x_133:
[----:B------:R-:W-:-:S04]  /*7510*/  UIADD3 UR4, UPT, UPT, UR26, 0x1, URZ ;  /* 0x000000011a047890 */ /* 0x000fc8000fffe0ff */
[----:B------:R-:W-:-:S04]  /*7520*/  UISETP.NE.AND UP0, UPT, UR4, 0x2, UPT ;  /* 0x000000020400788c */ /* 0x000fc8000bf05270 */
[----:B--2---:R-:W-:Y:S02]  /*7530*/  USEL UR5, URZ, 0x1, UP0 ;  /* 0x00000001ff057887 */ /* 0x004fe40008000000 */
[----:B------:R-:W-:-:S04]  /*7540*/  USEL UR4, UR4, URZ, UP0 ;  /* 0x000000ff04047287 */ /* 0x000fc80008000000 */
[----:B------:R-:W-:Y:S01]  /*7550*/  ULEA UR4, UR4, UR23, 0x3 ;  /* 0x0000001704047291 */ /* 0x000fe2000f8e18ff */
[----:B-1----:R-:W-:-:S04]  /*7560*/  LOP3.LUT R3, R8, UR5, RZ, 0x3c, !PT ;  /* 0x0000000508037c12 */ /* 0x002fc8000f8e3cff */
[----:B------:R-:W-:-:S04]  /*7570*/  SHF.L.U32 R3, R3, 0x1f, RZ ;  /* 0x0000001f03037819 */ /* 0x000fc800000006ff */
[----:B------:R-:W1:Y:S02]  /*7580*/  SYNCS.PHASECHK.TRANS64.TRYWAIT P0, [UR4], R3 ;  /* 0x00000003ff0075a7 */ /* 0x000e640008001104 */
[----:B-1----:R-:W-:Y:S05]  /*7590*/  @!P0 BRA `(.L_x_57) ;  /* 0x0000004400608947 */ /* 0x002fea0003800000 */
.L_x_135:
[----:B------:R-:W-:Y:S01]  /*75a0*/  NOP ;  /* 0x0000000000007918 */ /* 0x000fe20000000000 */
[----:B-1----:R-:W1:Y:S01]  /*75b0*/  LDS R0, [UR6+0x14] ;  /* 0x00001406ff007984 */ /* 0x002e620008000800 */
[----:B------:R-:W-:Y:S01]  /*75c0*/  LOP3.LUT R2, R9, 0xffff, RZ, 0xc0, !PT ;  /* 0x0000ffff09027812 */ /* 0x000fe200078ec0ff */
[----:B------:R-:W-:Y:S02]  /*75d0*/  IMAD.MOV.U32 R3, RZ, RZ, 0xffff ;  /* 0x0000ffffff037424 */ /* 0x000fe400078e00ff */
[----:B------:R-:W-:Y:S01]  /*75e0*/  IMAD.MOV.U32 R5, RZ, RZ, 0x1 ;  /* 0x00000001ff057424 */ /* 0x000fe200078e00ff */
[----:B------:R-:W-:-:S04]  /*75f0*/  SHF.R.U32.HI R2, RZ, 0x5, R2 ;  /* 0x00000005ff027819 */ /* 0x000fc80000011602 */
[-C--:B------:R-:W-:Y:S02]  /*7600*/  SHF.L.U32 R3, R3, R2.reuse, RZ ;  /* 0x0000000203037219 */ /* 0x080fe400000006ff */
[----:B------:R-:W-:Y:S02]  /*7610*/  SHF.L.U32 R5, R5, R2, RZ ;  /* 0x0000000205057219 */ /* 0x000fe400000006ff */
[----:B-1----:R-:W-:-:S04]  /*7620*/  LOP3.LUT R0, R0, R3, RZ, 0xc0, !PT ;  /* 0x0000000300007212 */ /* 0x002fc800078ec0ff */
[----:B------:R-:W-:-:S13]  /*7630*/  ISETP.NE.AND P0, PT, R0, R3, PT ;  /* 0x000000030000720c */ /* 0x000fda0003f05270 */
[----:B------:R-:W-:Y:S05]  /*7640*/  @P0 BRA `(.L_x_58) ;  /* 0x00000000005c0947 */ /* 0x000fea0003800000 */
[----:B------:R-:W1:Y:S02]  /*7650*/  LDS R0, [UR6+0x18] ;  /* 0x00001806ff007984 */ /* 0x000e640008000800 */
[----:B-1----:R-:W-:-:S04]  /*7660*/  LOP3.LUT R0, R0, R5, RZ, 0xc0, !PT ;  /* 0x0000000500007212 */ /* 0x002fc800078ec0ff */
[----:B------:R-:W-:-:S13]  /*7670*/  ISETP.NE.AND P0, PT, R0, R5, PT ;  /* 0x000000050000720c */ /* 0x000fda0003f05270 */
[----:B------:R-:W-:Y:S05]  /*7680*/  @P0 BRA `(.L_x_59) ;  /* 0x0000000000400947 */ /* 0x000fea0003800000 */
[----:B------:R-:W-:Y:S01]  /*7690*/  R2UR UR4, R3 ;  /* 0x00000000030472ca */ /* 0x000fe200000e0000 */
[----:B------:R-:W1:Y:S01]  /*76a0*/  S2R R2, SR_LANEID ;  /* 0x0000000000027919 */ /* 0x000e620000000000 */
[----:B------:R-:W-:-:S04]  /*76b0*/  LOP3.LUT R5, RZ, R5, RZ, 0x33, !PT ;  /* 0x00000005ff057212 */ /* 0x000fc800078e33ff */
[----:B------:R-:W2:Y:S07]  /*76c0*/  REDUX UR7, R5 ;  /* 0x00000000050773c4 */ /* 0x000eae0000000000 */
[----:B------:R-:W-:-:S03]  /*76d0*/  ULOP3.LUT UR5, URZ, UR4, URZ, 0x33, !UPT ;  /* 0x00000004ff057292 */ /* 0x000fc6000f8e33ff */
[----:B------:R-:W-:Y:S02]  /*76e0*/  VOTEU.ANY UR4, UPT, PT ;  /* 0x0000000000047886 */ /* 0x000fe400038e0100 */
[----:B------:R-:W-:Y:S01]  /*76f0*/  UFLO.U32 UR4, UR4 ;  /* 0x00000004000472bd */ /* 0x000fe200080e0000 */
[----:B------:R-:W-:-:S04]  /*7700*/  IMAD.U32 R0, RZ, RZ, UR5 ;  /* 0x00000005ff007e24 */ /* 0x000fc8000f8e00ff */
[----:B------:R-:W3:Y:S02]  /*7710*/  REDUX UR8, R0 ;  /* 0x00000000000873c4 */ /* 0x000ee40000000000 */
[----:B------:R4:W-:Y:S01]  /*7720*/  UTCATOMSWS.AND URZ, UR5 ;  /* 0x0000000500ff79e3 */ /* 0x0009e20008000000 */
[----:B-1----:R-:W-:Y:S01]  /*7730*/  ISETP.EQ.U32.AND P0, PT, R2, UR4, PT ;  /* 0x0000000402007c0c */ /* 0x002fe2000bf02070 */
[----:B--2---:R-:W-:Y:S02]  /*7740*/  IMAD.U32 R2, RZ, RZ, UR7 ;  /* 0x00000007ff027e24 */ /* 0x004fe4000f8e00ff */
[----:B---3--:R-:W-:-:S10]  /*7750*/  IMAD.U32 R3, RZ, RZ, UR8 ;  /* 0x00000008ff037e24 */ /* 0x008fd4000f8e00ff */
[----:B------:R4:W-:Y:S04]  /*7760*/  @P0 ATOMS.AND RZ, [UR6+0x14], R3 ;  /* 0x00001403ffff098c */ /* 0x0009e8000a800006 */
[----:B------:R4:W-:Y:S01]  /*7770*/  @P0 ATOMS.AND RZ, [UR6+0x18], R2 ;  /* 0x00001802ffff098c */ /* 0x0009e2000a800006 */
[----:B------:R-:W-:Y:S05]  /*7780*/  BRA `(.L_x_60) ;  /* 0x0000000000147947 */ /* 0x000fea0003800000 */
.L_x_59:
[----:B------:R-:W-:Y:S02]  /*7790*/  MOV R2, 0x77b0 ;  /* 0x000077b000027802 */ /* 0x000fe40000000f00 */
[----:B-----5:R-:W-:Y:S05]  /*77a0*/  CALL.REL.NOINC `($__internal_0_$__cuda_sm10x_tcgen05_guardrail_trap_col_being_dealloced_not_returned_by_alloc) ;  /* 0x0000004400d47944 */ /* 0x020fea0003c00000 */
[----:B------:R-:W-:Y:S05]  /*77b0*/  BRA `(.L_x_60) ;  /* 0x0000000000087947 */ /* 0x000fea0003800000 */
.L_x_58:
[----:B------:R-:W-:Y:S02]  /*77c0*/  MOV R2, 0x77e0 ;  /* 0x000077e000027802 */ /* 0x000fe40000000f00 */
[----:B-----5:R-:W-:Y:S05]  /*77d0*/  CALL.REL.NOINC `($__internal_2_$__cuda_sm10x_tcgen05_guardrail_trap_unallocated_columns_being_dealloced) ;  /* 0x0000004400e07944 */ /* 0x020fea0003c00000 */
.L_x_60:
[----:B------:R-:W-:Y:S01]  /*77e0*/  NOP ;  /* 0x0000000000007918 */ /* 0x000fe20000000000 */
[----:B----4-:R-:W-:Y:S05]  /*77f0*/  EXIT ;  /* 0x000000000000794d */ /* 0x010fea0003800000 */
.L_x_44:
[----:B------:R-:W-:-:S09]  /*7800*/  UISETP.NE.OR UP0, UPT, UR15, 0x3, !UP2 ;  /* 0x000000030f00788c */ /* 0x000fd2000d705670 */
[----:B------:R-:W-:Y:S05]  /*7810*/  BRA.U UP0, `(.L_x_61) ;  /* 0x0000001100747547 */ /* 0x000fea000b800000 */
[----:B------:R-:W2:Y:S01]  /*7820*/  LDC.64 R2, c[0x0][0x988] ;  /* 0x00026200ff027b82 */ /* 0x000ea20000000a00 */
[----:B------:R-:W3:Y:S01]  /*7830*/  LDCU UR27, c[0x0][0x370] ;  /* 0x00006e00ff1b77ac */ /* 0x000ee20008000800 */
[----:B------:R-:W-:Y:S01]  /*7840*/  R2UR UR44, R56 ;  /* 0x00000000382c72ca */ /* 0x000fe200000e0000 */
[----:B------:R-:W-:Y:S01]  /*7850*/  IMAD.MOV.U32 R11, RZ, RZ, 0x1 ;  /* 0x00000001ff0b7424 */ /* 0x000fe200078e00ff */
[----:B------:R-:W-:Y:S01]  /*7860*/  R2UR UR43, R57 ;  /* 0x00000000392b72ca */ /* 0x000fe200000e0000 */
[----:B------:R-:W4:Y:S01]  /*7870*/  LDCU.128 UR28, c[0x0][0xc10] ;  /* 0x00018200ff1c77ac */ /* 0x000f220008000c00 */
[----:B------:R-:W-:Y:S02]  /*7880*/  IMAD.MOV.U32 R10, RZ, RZ, RZ ;  /* 0x000000ffff0a7224 */ /* 0x000fe400078e00ff */
[----:B------:R-:W1:Y:S01]  /*7890*/  S2UR UR6, SR_CgaCtaId ;  /* 0x00000000000679c3 */ /* 0x000e620000008800 */
[----:B------:R-:W4:Y:S01]  /*78a0*/  LDCU UR26, c[0x0][0x374] ;  /* 0x00006e80ff1a77ac */ /* 0x000f220008000800 */
[----:B------:R-:W-:Y:S01]  /*78b0*/  IMAD.MOV.U32 R9, RZ, RZ, 0x2000 ;  /* 0x00002000ff097424 */ /* 0x000fe200078e00ff */
[----:B------:R-:W3:Y:S05]  /*78c0*/  LDCU.128 UR32, c[0x0][0xa80] ;  /* 0x00015000ff2077ac */ /* 0x000eea0008000c00 */
[----:B------:R-:W3:Y:S01]  /*78d0*/  LDC.64 R12, c[0x0][0x348] ;  /* 0x0000d200ff0c7b82 */ /* 0x000ee20000000a00 */
[----:B------:R-:W3:Y:S01]  /*78e0*/  LDCU UR17, c[0x0][0xc0c] ;  /* 0x00018180ff1177ac */ /* 0x000ee20008000800 */
[----:B------:R-:W3:Y:S01]  /*78f0*/  LDCU UR46, c[0x0][0xc20] ;  /* 0x00018400ff2e77ac */ /* 0x000ee20008000800 */
[----:B--2---:R-:W-:Y:S01]  /*7900*/  ISETP.NE.U32.AND P0, PT, R2, RZ, PT ;  /* 0x000000ff0200720c */ /* 0x004fe20003f05070 */
[----:B------:R-:W2:Y:S03]  /*7910*/  LDCU UR4, c[0x0][0xc30] ;  /* 0x00018600ff0477ac */ /* 0x000ea60008000800 */
[----:B------:R-:W-:Y:S01]  /*7920*/  ISETP.NE.AND.EX P0, PT, R3, RZ, PT, P0 ;  /* 0x000000ff0300720c */ /* 0x000fe20003f05300 */
[----:B------:R-:W2:Y:S01]  /*7930*/  LDCU.128 UR36, c[0x0][0xa90] ;  /* 0x00015200ff2477ac */ /* 0x000ea20008000c00 */
[----:B------:R-:W2:Y:S01]  /*7940*/  LDC.64 R2, c[0x0][0x990] ;  /* 0x00026400ff027b82 */ /* 0x000ea20000000a00 */
[----:B------:R-:W-:Y:S01]  /*7950*/  UMOV UR24, 0x400 ;  /* 0x0000040000187882 */ /* 0x000fe20000000000 */
[----:B----4-:R-:W-:-:S02]  /*7960*/  UIMAD.WIDE.U32 UR8, UR26, UR31, URZ ;  /* 0x0000001f1a0872a5 */ /* 0x010fc4000f8e00ff */
[----:B-1----:R-:W-:Y:S02]  /*7970*/  ULEA UR24, UR6, UR24, 0x18 ;  /* 0x0000001806187291 */ /* 0x002fe4000f8ec0ff */
[----:B---3--:R-:W-:Y:S02]  /*7980*/  UIMAD.WIDE.U32 UR6, UR27, UR28, URZ ;  /* 0x0000001c1b0672a5 */ /* 0x008fe4000f8e00ff */
[----:B------:R-:W-:Y:S02]  /*7990*/  UISETP.NE.AND UP5, UPT, UR32, 0x1, UPT ;  /* 0x000000012000788c */ /* 0x000fe4000bfa5270 */
[----:B------:R-:W-:Y:S02]  /*79a0*/  UIADD3 UR40, UPT, UPT, UR24, 0xa8, URZ ;  /* 0x000000a818287890 */ /* 0x000fe4000fffe0ff */
[----:B------:R-:W-:Y:S01]  /*79b0*/  UISETP.GE.AND UP0, UPT, UR55, 0x1, UPT ;  /* 0x000000013700788c */ /* 0x000fe2000bf06270 */
[----:B------:R-:W-:Y:S01]  /*79c0*/  UMOV UR42, UR7 ;  /* 0x00000007002a7c82 */ /* 0x000fe20008000000 */
[----:B------:R-:W-:Y:S01]  /*79d0*/  UMOV UR41, UR9 ;  /* 0x0000000900297c82 */ /* 0x000fe20008000000 */
[----:B------:R-:W-:-:S02]  /*79e0*/  UISETP.NE.AND UP1, UPT, UR17, 0x1, UPT ;  /* 0x000000011100788c */ /* 0x000fc4000bf25270 */
[----:B------:R-:W-:Y:S01]  /*79f0*/  UISETP.NE.AND UP0, UPT, UR30, 0x1, UPT ;  /* 0x000000011e00788c */ /* 0x000fe2000bf05270 */
[----:B------:R-:W-:Y:S01]  /*7a00*/  UMOV UR23, URZ ;  /* 0x000000ff00177c82 */ /* 0x000fe20008000000 */
[----:B------:R-:W1:Y:S01]  /*7a10*/  LDCU UR47, c[0x0][0xaa0] ;  /* 0x00015400ff2f77ac */ /* 0x000e620008000800 */
[----:B------:R-:W-:Y:S02]  /*7a20*/  UPLOP3.LUT UP4, UPT, UPT, UPT, UPT, 0x40, 0x4 ;  /* 0x000000000004789c */ /* 0x000fe40003f8e870 */
[----:B------:R-:W-:Y:S01]  /*7a30*/  UISETP.NE.AND UP6, UPT, UR55, 0x1, UPT ;  /* 0x000000013700788c */ /* 0x000fe2000bfc5270 */
[----:B------:R-:W3:Y:S01]  /*7a40*/  LDCU.64 UR18, c[0x0][0xc28] ;  /* 0x00018500ff1277ac */ /* 0x000ee20008000a00 */
[----:B--2---:R-:W-:Y:S02]  /*7a50*/  UISETP.NE.AND UP2, UPT, UR4, 0x1, UPT ;  /* 0x000000010400788c */ /* 0x004fe4000bf45270 */
[----:B------:R-:W-:Y:S02]  /*7a60*/  UPRMT UR40, URZ, 0x654, UR40 ;  /* 0x00000654ff287896 */ /* 0x000fe40008000028 */
[----:B------:R-:W-:-:S02]  /*7a70*/  USHF.R.U32.HI UR42, URZ, UR29, UR42 ;  /* 0x0000001dff2a7299 */ /* 0x000fc4000801162a */
[----:B------:R-:W-:Y:S02]  /*7a80*/  USHF.R.U32.HI UR41, URZ, UR46, UR41 ;  /* 0x0000002eff297299 */ /* 0x000fe40008011629 */
[----:B------:R-:W-:Y:S02]  /*7a90*/  UISETP.NE.AND UP1, UPT, UR35, 0x1, UPT ;  /* 0x000000012300788c */ /* 0x000fe4000bf25270 */
[----:B------:R-:W-:Y:S01]  /*7aa0*/  UISETP.NE.AND UP0, UPT, UR38, 0x1, UPT ;  /* 0x000000012600788c */ /* 0x000fe2000bf05270 */
[----:B------:R-:W-:-:S10]  /*7ab0*/  VOTEU.ANY UP5, P0 ;  /* 0x0000000000ff7886 */ /* 0x000fd400000a0100 */
.L_x_70:
[----:B------:R-:W-:Y:S04]  /*7ac0*/  SHF.L.U32 R5, R10, 0x1f, RZ ;  /* 0x0000001f0a057819 */ /* 0x000fe800000006ff */
[----:B--2---:R-:W2:Y:S02]  /*7ad0*/  SYNCS.PHASECHK.TRANS64.TRYWAIT P0, [UR24+0xa0], R5 ;  /* 0x0000a005ff0075a7 */ /* 0x004ea40008001118 */
[----:B--2---:R-:W-:Y:S05]  /*7ae0*/  @!P0 BRA `(.L_x_62) ;  /* 0x0000004000248947 */ /* 0x004fea0003800000 */
.L_x_137:
[----:B--2---:R-:W2:Y:S01]  /*7af0*/  LDS.128 R4, [UR24+0xe0] ;  /* 0x0000e018ff047984 */ /* 0x004ea20008000c00 */
[----:B------:R-:W-:Y:S01]  /*7b00*/  UISETP.GE.AND UP0, UPT, UR55, 0x1, UPT ;  /* 0x000000013700788c */ /* 0x000fe2000bf06270 */
[----:B------:R-:W-:Y:S01]  /*7b10*/  @!PT LDS RZ, [RZ] ;  /* 0x00000000fffff984 */ /* 0x000fe20000000800 */
[----:B------:R-:W-:Y:S01]  /*7b20*/  @!PT LDS RZ, [RZ] ;  /* 0x00000000fffff984 */ /* 0x000fe20000000800 */
[----:B------:R-:W-:Y:S01]  /*7b30*/  @!PT LDS RZ, [RZ] ;  /* 0x00000000fffff984 */ /* 0x000fe20000000800 */
[----:B------:R-:W-:Y:S01]  /*7b40*/  @!PT LDS RZ, [RZ] ;  /* 0x00000000fffff984 */ /* 0x000fe20000000800 */
[----:B------:R4:W-:Y:S06]  /*7b50*/  MEMBAR.ALL.CTA ;  /* 0x0000000000007992 */ /* 0x0009ec0000008000 */
[----:B----4-:R-:W4:Y:S02]  /*7b60*/  FENCE.VIEW.ASYNC.S ;  /* 0x00000000000073c6 */ /* 0x010f240000000000 */
[----:B----4-:R-:W-:Y:S01]  /*7b70*/  SYNCS.ARRIVE.TRANS64.RED.A1T0 RZ, [UR40], RZ ;  /* 0x000000ffffff79a7 */ /* 0x010fe20008100428 */
[----:B--2---:R-:W-:Y:S11]  /*7b80*/  LOP3.LUT P0, RZ, R6, 0x1, RZ, 0xc0, !PT ;  /* 0x0000000106ff7812 */ /* 0x004ff6000780c0ff */
[----:B------:R-:W-:Y:S02]  /*7b90*/  @!UPT UIADD3 URZ, UPT, UPT, URZ, URZ, URZ ;  /* 0x000000fffffff290 */ /* 0x000fe4000fffe0ff */
[----:B------:R-:W-:Y:S01]  /*7ba0*/  VOTEU.ANY UP1, P0 ;  /* 0x0000000000ff7886 */ /* 0x000fe20000020100 */
[----:B------:R-:W-:Y:S11]  /*7bb0*/  PLOP3.LUT P0, PT, PT, PT, UP1, 0x80, 0x8 ;  /* 0x000000000008781c */ /* 0x000ff60003f0f018 */
[----:B------:R-:W-:Y:S02]  /*7bc0*/  @!UPT UIADD3 URZ, UPT, UPT, URZ, URZ, URZ ;  /* 0x000000fffffff290 */ /* 0x000fe4000fffe0ff */
[----:B------:R-:W-:Y:S02]  /*7bd0*/  @P0 MOV R8, R4 ;  /* 0x0000000400080202 */ /* 0x000fe40000000f00 */
[----:B------:R-:W-:Y:S02]  /*7be0*/  @P0 LOP3.LUT R0, R5, 0xffff, RZ, 0xc0, !PT ;  /* 0x0000ffff05000812 */ /* 0x000fe400078ec0ff */
[----:B------:R-:W-:Y:S02]  /*7bf0*/  @P0 R2UR UR5, R8 ;  /* 0x00000000080502ca */ /* 0x000fe400000e0000 */
[----:B------:R-:W-:Y:S11]  /*7c00*/  @P0 R2UR UR4, R0 ;  /* 0x00000000000402ca */ /* 0x000ff600000e0000 */
[----:B------:R-:W-:Y:S02]  /*7c10*/  @UP1 UMOV UR16, UR5 ;  /* 0x0000000500101c82 */ /* 0x000fe40008000000 */
[----:B------:R-:W-:Y:S01]  /*7c20*/  @UP1 UMOV UR15, UR4 ;  /* 0x00000004000f1c82 */ /* 0x000fe20008000000 */
[----:B------:R-:W-:Y:S05]  /*7c30*/  BRA.U !UP0, `(.L_x_63) ;  /* 0x0000000108b47547 */ /* 0x000fea000b800000 */
[----:B------:R-:W-:Y:S02]  /*7c40*/  UIMAD.WIDE.U32 UR8, UR15, UR31, URZ ;  /* 0x0000001f0f0872a5 */ /* 0x000fe4000f8e00ff */
[----:B------:R-:W-:Y:S02]  /*7c50*/  UP2UR UR14, UPR, URZ, 0x2 ;  /* 0x00000002ff0e7883 */ /* 0x000fe40008000000 */
[----:B------:R-:W-:Y:S02]  /*7c60*/  UISETP.NE.AND UP1, UPT, UR30, 0x1, UPT ;  /* 0x000000011e00788c */ /* 0x000fe4000bf25270 */
[----:B------:R-:W-:Y:S02]  /*7c70*/  UIMAD.WIDE.U32 UR10, UR16, UR28, URZ ;  /* 0x0000001c100a72a5 */ /* 0x000fe4000f8e00ff */
[----:B------:R-:W-:Y:S02]  /*7c80*/  USEL UR4, UR26, UR41, !UP1 ;  /* 0x000000291a047287 */ /* 0x000fe4000c800000 */
[----:B------:R-:W-:Y:S02]  /*7c90*/  UISETP.NE.AND UP0, UPT, UR17, 0x1, UPT ;  /* 0x000000011100788c */ /* 0x000fe4000bf05270 */
[----:B---3--:R-:W-:Y:S02]  /*7ca0*/  UIMAD.WIDE.U32 UR12, UR4, UR18, URZ ;  /* 0x00000012040c72a5 */ /* 0x008fe4000f8e00ff */
[----:B------:R-:W-:Y:S01]  /*7cb0*/  USEL UR7, UR27, UR42, !UP0 ;  /* 0x0000002a1b077287 */ /* 0x000fe2000c000000 */
[----:B------:R-:W-:Y:S02]  /*7cc0*/  UMOV UR5, UR9 ;  /* 0x0000000900057c82 */ /* 0x000fe40008000000 */
[----:B------:R-:W-:Y:S02]  /*7cd0*/  USHF.R.U32.HI UR6, URZ, UR46, UR5 ;  /* 0x0000002eff067299 */ /* 0x000fe40008011605 */
[----:B------:R-:W-:Y:S02]  /*7ce0*/  UIMAD.WIDE.U32 UR20, UR7, UR18, URZ ;  /* 0x00000012071472a5 */ /* 0x000fe4000f8e00ff */
[----:B------:R-:W-:Y:S02]  /*7cf0*/  USEL UR6, UR15, UR6, !UP1 ;  /* 0x000000060f067287 */ /* 0x000fe4000c800000 */
[----:B------:R-:W-:Y:S01]  /*7d00*/  UISETP.NE.AND UP1, UPT, UR14, URZ, UPT ;  /* 0x000000ff0e00728c */ /* 0x000fe2000bf25270 */
[----:B------:R-:W-:Y:S01]  /*7d10*/  UMOV UR5, UR11 ;  /* 0x0000000b00057c82 */ /* 0x000fe20008000000 */
[----:B------:R-:W-:Y:S02]  /*7d20*/  UIMAD.WIDE.U32 UR10, UR6, UR18, URZ ;  /* 0x00000012060a72a5 */ /* 0x000fe4000f8e00ff */
[----:B------:R-:W-:Y:S03]  /*7d30*/  USHF.R.U32.HI UR8, URZ, UR29, UR5 ;  /* 0x0000001dff087299 */ /* 0x000fe60008011605 */
[----:B------:R-:W-:Y:S02]  /*7d40*/  UMOV UR5, UR13 ;  /* 0x0000000d00057c82 */ /* 0x000fe40008000000 */
[----:B------:R-:W-:Y:S03]  /*7d50*/  @UP6 USHF.R.U32.HI UR4, URZ, UR19, UR5 ;  /* 0x00000013ff046299 */ /* 0x000fe60008011605 */
[----:B------:R-:W-:Y:S01]  /*7d60*/  UMOV UR5, UR21 ;  /* 0x0000001500057c82 */ /* 0x000fe20008000000 */
[----:B------:R-:W-:Y:S02]  /*7d70*/  UIMAD UR4, UR55, UR4, URZ ;  /* 0x00000004370472a4 */ /* 0x000fe4000f8e02ff */
[----:B------:R-:W-:Y:S02]  /*7d80*/  @UP6 USHF.R.U32.HI UR7, URZ, UR19, UR5 ;  /* 0x00000013ff076299 */ /* 0x000fe40008011605 */
[----:B------:R-:W-:Y:S02]  /*7d90*/  USEL UR5, UR16, UR8, !UP0 ;  /* 0x0000000810057287 */ /* 0x000fe4000c000000 */
[----:B------:R-:W-:Y:S02]  /*7da0*/  UIMAD UR8, UR55, UR7, URZ ;  /* 0x00000007370872a4 */ /* 0x000fe4000f8e02ff */
[----:B------:R-:W-:Y:S03]  /*7db0*/  UISETP.GE.AND UP0, UPT, UR6, UR4, UPT ;  /* 0x000000040600728c */ /* 0x000fe6000bf06270 */
[----:B------:R-:W-:Y:S01]  /*7dc0*/  UMOV UR4, UR11 ;  /* 0x0000000b00047c82 */ /* 0x000fe20008000000 */
[----:B------:R-:W-:Y:S02]  /*7dd0*/  UISETP.GE.OR UP0, UPT, UR5, UR8, UP0 ;  /* 0x000000080500728c */ /* 0x000fe40008706670 */
[----:B------:R-:W-:Y:S02]  /*7de0*/  USHF.R.U32.HI UR4, URZ, UR19, UR4 ;  /* 0x00000013ff047299 */ /* 0x000fe40008011604 */
[----:B------:R-:W-:Y:S02]  /*7df0*/  UIMAD.WIDE.U32 UR8, UR5, UR18, URZ ;  /* 0x00000012050872a5 */ /* 0x000fe4000f8e00ff */
[----:B------:R-:W-:Y:S04]  /*7e00*/  USEL UR10, UR6, UR4, !UP6 ;  /* 0x00000004060a7287 */ /* 0x000fe8000f000000 */
[----:B------:R-:W-:Y:S01]  /*7e10*/  UIADD3 UR11, UPT, UPT, -UR10, URZ, URZ ;  /* 0x000000ff0a0b7290 */ /* 0x000fe2000fffe1ff */
[----:B------:R-:W-:Y:S02]  /*7e20*/  @!UP0 UMOV UR4, UR9 ;  /* 0x0000000900048c82 */ /* 0x000fe40008000000 */
[----:B------:R-:W-:Y:S02]  /*7e30*/  @!UP0 USHF.R.U32.HI UR4, URZ, UR19, UR4 ;  /* 0x00000013ff048299 */ /* 0x000fe40008011604 */
[----:B------:R-:W-:Y:S02]  /*7e40*/  UIMAD UR8, UR55, UR11, UR6 ;  /* 0x0000000b370872a4 */ /* 0x000fe4000f8e0206 */
[----:B------:R-:W-:Y:S04]  /*7e50*/  @!UP0 USEL UR4, UR5, UR4, !UP6 ;  /* 0x0000000405048287 */ /* 0x000fe8000f000000 */
[----:B------:R-:W-:Y:S02]  /*7e60*/  @!UP0 UIMAD UR8, UR7, UR8, UR4 ;  /* 0x00000008070882a4 */ /* 0x000fe4000f8e0204 */
[----:B------:R-:W-:Y:S02]  /*7e70*/  @!UP0 UIADD3 UR9, UPT, UPT, UR10, -UR4, URZ ;  /* 0x800000040a098290 */ /* 0x000fe4000fffe0ff */
[----:B------:R-:W-:Y:S02]  /*7e80*/  UIADD3 UR4, UPT, UPT, -UR5, URZ, URZ ;  /* 0x000000ff05047290 */ /* 0x000fe4000fffe1ff */
[----:B------:R-:W-:Y:S02]  /*7e90*/  UIADD3 UR7, UPT, UPT, -UR6, URZ, URZ ;  /* 0x000000ff06077290 */ /* 0x000fe4000fffe1ff */
[----:B------:R-:W-:Y:S02]  /*7ea0*/  @!UP0 UIMAD UR6, UR9, UR55, UR5 ;  /* 0x00000037090682a4 */ /* 0x000fe4000f8e0205 */
[----:B------:R-:W-:Y:S02]  /*7eb0*/  UIMAD UR16, UR17, UR4, UR16 ;  /* 0x00000004111072a4 */ /* 0x000fe4000f8e0210 */
[----:B------:R-:W-:Y:S01]  /*7ec0*/  UIMAD UR15, UR30, UR7, UR15 ;  /* 0x000000071e0f72a4 */ /* 0x000fe2000f8e020f */
[----:B------:R-:W-:Y:S02]  /*7ed0*/  @!UP0 UMOV UR5, UR8 ;  /* 0x0000000800058c82 */ /* 0x000fe40008000000 */
[----:B------:R-:W-:Y:S02]  /*7ee0*/  UIMAD UR16, UR5, UR17, UR16 ;  /* 0x00000011051072a4 */ /* 0x000fe4000f8e0210 */
[----:B------:R-:W-:Y:S11]  /*7ef0*/  UIMAD UR15, UR6, UR30, UR15 ;  /* 0x0000001e060f72a4 */ /* 0x000ff6000f8e020f */
[----:B------:R-:W-:Y:S01]  /*7f00*/  @!UPT UIADD3 URZ, UPT, UPT, URZ, URZ, URZ ;  /* 0x000000fffffff290 */ /* 0x000fe2000fffe0ff */
.L_x_63:
[----:B------:R-:W2:Y:S01]  /*7f10*/  @!UP2 LDCU.128 UR8, c[0x0][0xc10] ;  /* 0x00018200ff08a7ac */ /* 0x000ea20008000c00 */
[C---:B------:R-:W-:Y:S02]  /*7f20*/  ISETP.NE.U32.AND P2, PT, R2.reuse, RZ, PT ;  /* 0x000000ff0200720c */ /* 0x040fe40003f45070 */
[----:B------:R-:W-:Y:S02]  /*7f30*/  ISETP.NE.U32.AND P1, PT, R2, RZ, PT ;  /* 0x000000ff0200720c */ /* 0x000fe40003f25070 */
[C---:B------:R-:W-:Y:S02]  /*7f40*/  ISETP.NE.AND.EX P2, PT, R3.reuse, RZ, PT, P2 ;  /* 0x000000ff0300720c */ /* 0x040fe40003f45320 */
[----:B------:R-:W-:Y:S01]  /*7f50*/  ISETP.NE.AND.EX P1, PT, R3, RZ, PT, P1 ;  /* 0x000000ff0300720c */ /* 0x000fe20003f25310 */
[----:B------:R-:W4:Y:S01]  /*7f60*/  @!UP2 LDCU UR5, c[0x0][0xc0c] ;  /* 0x00018180ff05a7ac */ /* 0x000f220008000800 */
[----:B------:R-:W-:Y:S02]  /*7f70*/  USHF.L.U32 UR25, UR22, 0x6, URZ ;  /* 0x0000000616197899 */ /* 0x000fe400080006ff */
[----:B--2---:R-:W-:Y:S07]  /*7f80*/  UIMAD.WIDE.U32 UR6, UR16, UR8, URZ ;  /* 0x00000008100672a5 */ /* 0x004fee000f8e00ff */
[----:B------:R-:W-:Y:S01]  /*7f90*/  @!UP2 UMOV UR4, UR7 ;  /* 0x000000070004ac82 */ /* 0x000fe20008000000 */
[----:B----4-:R-:W-:Y:S02]  /*7fa0*/  @!UP2 UISETP.NE.AND UP0, UPT, UR5, 0x1, UPT ;  /* 0x000000010500a88c */ /* 0x010fe4000bf05270 */
[----:B------:R-:W-:Y:S02]  /*7fb0*/  @!UP2 USHF.R.U32.HI UR4, URZ, UR9, UR4 ;  /* 0x00000009ff04a299 */ /* 0x000fe40008011604 */
[----:B------:R-:W-:Y:S02]  /*7fc0*/  UIMAD.WIDE.U32 UR6, UR15, UR11, URZ ;  /* 0x0000000b0f0672a5 */ /* 0x000fe4000f8e00ff */
[----:B------:R-:W-:Y:S02]  /*7fd0*/  @!UP2 USEL UR8, UR16, UR4, !UP0 ;  /* 0x000000041008a287 */ /* 0x000fe4000c000000 */
[----:B------:R-:W-:Y:S03]  /*7fe0*/  @!UP2 UISETP.NE.AND UP0, UPT, UR10, 0x1, UPT ;  /* 0x000000010a00a88c */ /* 0x000fe6000bf05270 */
[----:B------:R-:W-:Y:S02]  /*7ff0*/  @!UP2 UMOV UR6, UR7 ;  /* 0x000000070006ac82 */ /* 0x000fe40008000000 */
[----:B------:R-:W2:Y:S02]  /*8000*/  @!UP2 LDCU UR4, c[0x0][0xc20] ;  /* 0x00018400ff04a7ac */ /* 0x000ea40008000800 */
[----:B--2---:R-:W-:Y:S04]  /*8010*/  @!UP2 USHF.R.U32.HI UR6, URZ, UR4, UR6 ;  /* 0x00000004ff06a299 */ /* 0x004fe80008011606 */
[----:B------:R-:W-:Y:S04]  /*8020*/  @!UP2 USEL UR6, UR15, UR6, !UP0 ;  /* 0x000000060f06a287 */ /* 0x000fe8000c000000 */
[----:B------:R-:W-:Y:S02]  /*8030*/  @!UP2 UIADD3 UR4, UPT, UPT, -UR8, UR6, URZ ;  /* 0x000000060804a290 */ /* 0x000fe4000fffe1ff */
[----:B------:R-:W-:Y:S02]  /*8040*/  @!UP2 UIADD3 UR6, UPT, UPT, UR8, -UR6, URZ ;  /* 0x800000060806a290 */ /* 0x000fe4000fffe0ff */
[----:B------:R-:W-:Y:S02]  /*8050*/  @!UP2 UIMAD UR16, UR4, UR5, UR16 ;  /* 0x000000050410a2a4 */ /* 0x000fe4000f8e0210 */
[----:B------:R-:W-:Y:S01]  /*8060*/  @!UP2 UIMAD UR15, UR6, UR10, UR15 ;  /* 0x0000000a060fa2a4 */ /* 0x000fe2000f8e020f */
[----:B------:R-:W-:Y:S11]  /*8070*/  BRA.U UP4, `(.L_x_64) ;  /* 0x0000000104107547 */ /* 0x000ff6000b800000 */
[----:B------:R-:W-:Y:S04]  /*8080*/  MOV R0, UR45 ;  /* 0x0000002d00007c02 */ /* 0x000fe80008000f00 */
[----:B------:R-:W-:Y:S04]  /*8090*/  SHF.L.U32 R15, R0, 0x1f, RZ ;  /* 0x0000001f000f7819 */ /* 0x000fe800000006ff */
[----:B------:R-:W2:Y:S02]  /*80a0*/  SYNCS.PHASECHK.TRANS64.TRYWAIT P3, [UR24+0x98], R15 ;  /* 0x0000980fff0075a7 */ /* 0x000ea40008061118 */
[----:B--2---:R-:W-:Y:S05]  /*80b0*/  @!P3 BRA `(.L_x_65) ;  /* 0x0000003800c8b947 */ /* 0x004fea0003800000 */
.L_x_64:
[----:B------:R-:W-:Y:S05]  /*80c0*/  @!P2 BRA `(.L_x_66) ;  /* 0x000000000030a947 */ /* 0x000fea0003800000 */
[----:B------:R-:W-:Y:S01]  /*80d0*/  UPLOP3.LUT UP3, UPT, UPT, UPT, UP5, 0x80, 0x8 ;  /* 0x000000000008789c */ /* 0x000fe20003f6f050 */
[----:B------:R-:W-:Y:S01]  /*80e0*/  HFMA2 R63, -RZ, RZ, 0, 5.9604644775390625e-08 ;  /* 0x00000001ff3f7431 */ /* 0x000fe200000001ff */
[----:B------:R-:W4:Y:S04]  /*80f0*/  LDCU.64 UR4, c[0x0][0x358] ;  /* 0x00006b00ff0477ac */ /* 0x000f280008000a00 */
[----:B------:R-:W-:Y:S11]  /*8100*/  PLOP3.LUT P2, PT, PT, PT, UP3, 0x80, 0x8 ;  /* 0x000000000008781c */ /* 0x000ff60003f4f038 */
[----:B------:R-:W-:Y:S02]  /*8110*/  @!UPT UIADD3 URZ, UPT, UPT, URZ, URZ, URZ ;  /* 0x000000fffffff290 */ /* 0x000fe4000fffe0ff */
[----:B--2---:R-:W2:Y:S01]  /*8120*/  @P2 LDC.64 R14, c[0x0][0x988] ;  /* 0x00026200ff0e2b82 */ /* 0x004ea20000000a00 */
[----:B------:R-:W-:Y:S04]  /*8130*/  @P2 IMAD R0, R17, R2, RZ ;  /* 0x0000000211002224 */ /* 0x000fe800078e02ff */
[----:B--2---:R-:W-:Y:S01]  /*8140*/  @P2 IMAD.WIDE R14, R0, 0x4, R14 ;  /* 0x00000004000e2825 */ /* 0x004fe200078e020e */
[----:B------:R-:W-:Y:S04]  /*8150*/  MOV R0, 0x1 ;  /* 0x0000000100007802 */ /* 0x000fe80000000f00 */
[----:B----45:R4:W5:Y:S01]  /*8160*/  @P2 LDG.E R27, desc[UR4][R14.64] ;  /* 0x000000040e1b2981 */ /* 0x030962000c1e1900 */
[----:B------:R-:W-:Y:S01]  /*8170*/  @!P2 PRMT R63, R0, 0x7610, R63 ;  /* 0x00007610003fa816 */ /* 0x000fe2000000003f */
[----:B----4-:R-:W2:Y:S06]  /*8180*/  @!P2 LDC R27, c[0x0][0x980] ;  /* 0x00026000ff1bab82 */ /* 0x010eac0000000800 */
.L_x_66:
[----:B--2--5:R-:W-:Y:S01]  /*8190*/  @!P1 FSETP.EQ.AND P2, PT, R27, RZ, PT ;  /* 0x000000ff1b00920b */ /* 0x024fe20003f42000 */
[----:B------:R-:W-:Y:S01]  /*81a0*/  @!UPT UIADD3 URZ, UPT, UPT, URZ, URZ, URZ ;  /* 0x000000fffffff290 */ /* 0x000fe2000fffe0ff */
[----:B------:R-:W-:Y:S11]  /*81b0*/  @!P1 BRA `(.L_x_67) ;  /* 0x0000000000149947 */ /* 0x000ff60003800000 */
[----:B------:R-:W-:Y:S02]  /*81c0*/  LOP3.LUT P1, RZ, R63, 0xff, RZ, 0xc0, !PT ;  /* 0x000000ff3fff7812 */ /* 0x000fe4000782c0ff */
[----:B------:R-:W-:Y:S04]  /*81d0*/  PLOP3.LUT P2, PT, PT, PT, UP3, 0x80, 0x8 ;  /* 0x000000000008781c */ /* 0x000fe80003f4f038 */
[----:B------:R-:W-:Y:S07]  /*81e0*/  PLOP3.LUT P2, PT, P2, PT, PT, 0x8, 0x80 ;  /* 0x000000000080781c */ /* 0x000fee000174e170 */
[----:B------:R-:W-:Y:S11]  /*81f0*/  @P1 FSETP.EQ.AND P2, PT, R27, RZ, PT ;  /* 0x000000ff1b00120b */ /* 0x000ff60003f42000 */
[----:B------:R-:W-:Y:S02]  /*8200*/  @!UPT UIADD3 URZ, UPT, UPT, URZ, URZ, URZ ;  /* 0x000000fffffff290 */ /* 0x000fe4000fffe0ff */
.L_x_67:
[----:B------:R-:W-:Y:S01]  /*8210*/  ULEA UR7, UR23, UR24, 0x3 ;  /* 0x0000001817077291 */ /* 0x000fe2000f8e18ff */
[----:B------:R-:W-:Y:S01]  /*8220*/  SHF.L.U32 R15, R11, 0x1f, RZ ;  /* 0x0000001f0b0f7819 */ /* 0x000fe200000006ff */
[----:B------:R-:W-:Y:S02]  /*8230*/  USHF.L.U32 UR11, UR50, 0x6, URZ ;  /* 0x00000006320b7899 */ /* 0x000fe400080006ff */
[----:B------:R-:W-:Y:S02]  /*8240*/  UISETP.NE.AND UP0, UPT, UR32, 0x1, UPT ;  /* 0x000000012000788c */ /* 0x000fe4000bf05270 */
[----:B------:R-:W-:Y:S01]  /*8250*/  UIMAD.WIDE.U32 UR4, UR11, UR33, URZ ;  /* 0x000000210b0472a5 */ /* 0x000fe2000f8e00ff */
[----:B------:R-:W-:Y:S02]  /*8260*/  ELECT P3, URZ, PT ;  /* 0x0000000000ff782f */ /* 0x000fe40003860000 */
[----:B------:R-:W2:Y:S02]  /*8270*/  SYNCS.PHASECHK.TRANS64.TRYWAIT P1, [UR7+0x78], R15 ;  /* 0x0000780fff0075a7 */ /* 0x000ea40008021107 */
[----:B------:R-:W-:Y:S02]  /*8280*/  PLOP3.LUT P2, PT, P2, P3, PT, 0xf2, 0x2f ;  /* 0x00000000002f781c */ /* 0x000fe40001747e72 */
[----:B------:R-:W-:Y:S02]  /*8290*/  UMOV UR4, UR5 ;  /* 0x0000000500047c82 */ /* 0x000fe40008000000 */
[----:B------:R-:W-:Y:S04]  /*82a0*/  USHF.R.U32.HI UR4, URZ, UR34, UR4 ;  /* 0x00000022ff047299 */ /* 0x000fe80008011604 */
[----:B------:R-:W-:Y:S02]  /*82b0*/  USEL UR12, UR11, UR4, !UP0 ;  /* 0x000000040b0c7287 */ /* 0x000fe4000c000000 */
[----:B------:R-:W-:Y:S02]  /*82c0*/  UISETP.NE.AND UP0, UPT, UR35, 0x1, UPT ;  /* 0x000000012300788c */ /* 0x000fe4000bf05270 */
[----:B------:R-:W-:Y:S02]  /*82d0*/  UIMAD.WIDE.U32 UR4, UR12, UR36, URZ ;  /* 0x000000240c0472a5 */ /* 0x000fe4000f8e00ff */
[----:B------:R-:W-:Y:S01]  /*82e0*/  UIADD3 UR6, UPT, UPT, -UR12, URZ, URZ ;  /* 0x000000ff0c067290 */ /* 0x000fe2000fffe1ff */
[----:B------:R-:W-:Y:S03]  /*82f0*/  @!P2 IMAD.MOV.U32 R0, RZ, 0x20, RZ ;  /* 0x00000020ff00a824 */ /* 0x000fe600078e00ff */
[----:B------:R-:W-:Y:S01]  /*8300*/  UIMAD UR11, UR32, UR6, UR11 ;  /* 0x00000006200b72a4 */ /* 0x000fe2000f8e020b */
[----:B------:R-:W-:Y:S01]  /*8310*/  @!P2 IMAD.MOV.U32 R0, RZ, 0x400, R0 ;  /* 0x00000400ff00a824 */ /* 0x000fe200078e0000 */
[----:B------:R-:W-:Y:S02]  /*8320*/  UMOV UR4, UR5 ;  /* 0x0000000500047c82 */ /* 0x000fe40008000000 */
[----:B------:R-:W-:Y:S04]  /*8330*/  USHF.R.U32.HI UR4, URZ, UR37, UR4 ;  /* 0x00000025ff047299 */ /* 0x000fe80008011604 */
[----:B------:R-:W-:Y:S02]  /*8340*/  USEL UR13, UR12, UR4, !UP0 ;  /* 0x000000040c0d7287 */ /* 0x000fe4000c000000 */
[----:B------:R-:W-:Y:S02]  /*8350*/  UISETP.NE.AND UP0, UPT, UR38, 0x1, UPT ;  /* 0x000000012600788c */ /* 0x000fe4000bf05270 */
[----:B------:R-:W-:Y:S07]  /*8360*/  UIMAD.WIDE.U32 UR4, UR13, UR39, URZ ;  /* 0x000000270d0472a5 */ /* 0x000fee000f8e00ff */
[----:B------:R-:W-:Y:S02]  /*8370*/  UMOV UR4, UR5 ;  /* 0x0000000500047c82 */ /* 0x000fe40008000000 */
[----:B-1----:R-:W-:Y:S04]  /*8380*/  USHF.R.U32.HI UR4, URZ, UR47, UR4 ;  /* 0x0000002fff047299 */ /* 0x002fe80008011604 */
[----:B------:R-:W-:Y:S02]  /*8390*/  USEL UR14, UR13, UR4, !UP0 ;  /* 0x000000040d0e7287 */ /* 0x000fe4000c000000 */
[----:B------:R-:W-:Y:S02]  /*83a0*/  UIADD3 UR4, UPT, UPT, -UR13, URZ, URZ ;  /* 0x000000ff0d047290 */ /* 0x000fe4000fffe1ff */
[----:B------:R-:W-:Y:S02]  /*83b0*/  UIADD3 UR5, UPT, UPT, -UR14, URZ, URZ ;  /* 0x000000ff0e057290 */ /* 0x000fe4000fffe1ff */
[----:B------:R-:W-:Y:S02]  /*83c0*/  UIMAD UR12, UR35, UR4, UR12 ;  /* 0x00000004230c72a4 */ /* 0x000fe4000f8e020c */
[----:B------:R-:W-:Y:S01]  /*83d0*/  UIMAD UR13, UR38, UR5, UR13 ;  /* 0x00000005260d72a4 */ /* 0x000fe2000f8e020d */
[----:B--2---:R-:W-:Y:S11]  /*83e0*/  @!P1 BRA `(.L_x_68) ;  /* 0x0000003800149947 */ /* 0x004ff60003800000 */
.L_x_140:
[----:B------:R-:W2:Y:S01]  /*83f0*/  S2UR UR48, SR_CgaCtaId ;  /* 0x00000000003079c3 */ /* 0x000ea20000008800 */
[----:B------:R-:W-:Y:S01]  /*8400*/  @!P2 R2UR UR4, R0 ;  /* 0x000000000004a2ca */ /* 0x000fe200000e0000 */
[----:B------:R-:W-:Y:S01]  /*8410*/  VOTEU.ALL UP0, P2 ;  /* 0x0000000000ff7886 */ /* 0x000fe20001000000 */
[----:B-1----:R-:W-:Y:S02]  /*8420*/  @!P2 IADD3 R8, P1, PT, R12, 0x680, RZ ;  /* 0x000006800c08a810 */ /* 0x002fe40007f3e0ff */
[----:B------:R-:W-:Y:S02]  /*8430*/  @P0 SHF.R.U32.HI R17, RZ, 0x10, R5 ;  /* 0x00000010ff110819 */ /* 0x000fe40000011605 */
[----:B------:R-:W-:Y:S01]  /*8440*/  @!P2 R2UR UR6, R8 ;  /* 0x000000000806a2ca */ /* 0x000fe200000e0000 */
[----:B------:R-:W-:Y:S01]  /*8450*/  @!P2 IMAD.X R0, RZ, RZ, R13, P1 ;  /* 0x000000ffff00a224 */ /* 0x000fe200008e060d */
[----:B------:R-:W-:Y:S04]  /*8460*/  @!UP0 ULEA UR5, UR23, UR24, 0xd ;  /* 0x0000001817058291 */ /* 0x000fe8000f8e68ff */
[----:B------:R-:W-:Y:S02]  /*8470*/  @!UP0 UIADD3 UR8, UPT, UPT, UR5, 0x400, URZ ;  /* 0x0000040005088890 */ /* 0x000fe4000fffe0ff */
[----:B------:R-:W-:Y:S01]  /*8480*/  @!UP0 UPRMT UR22, UR4, 0x5410, URZ ;  /* 0x0000541004168896 */ /* 0x000fe200080000ff */
[----:B------:R-:W-:Y:S01]  /*8490*/  @!P2 R2UR UR4, R0 ;  /* 0x000000000004a2ca */ /* 0x000fe200000e0000 */
[----:B------:R-:W-:Y:S01]  /*84a0*/  UIADD3 UR5, UPT, UPT, UR23, 0x1, URZ ;  /* 0x0000000117057890 */ /* 0x000fe2000fffe0ff */
[----:B------:R-:W-:Y:S02]  /*84b0*/  @!P2 IMAD.MOV.U32 R0, RZ, RZ, 0x2000 ;  /* 0x00002000ff00a424 */ /* 0x000fe400078e00ff */
[----:B------:R-:W-:Y:S01]  /*84c0*/  IMAD.U32 R18, RZ, RZ, UR6 ;  /* 0x00000006ff127e24 */ /* 0x000fe2000f8e00ff */
[----:B------:R-:W-:Y:S04]  /*84d0*/  UISETP.NE.AND UP0, UPT, UR5, 0x3, UPT ;  /* 0x000000030500788c */ /* 0x000fe8000bf05270 */
[----:B------:R-:W-:Y:S01]  /*84e0*/  @!P2 R2UR UR20, R18 ;  /* 0x000000001214a2ca */ /* 0x000fe200000e0000 */
[----:B------:R-:W-:Y:S02]  /*84f0*/  USEL UR5, UR5, URZ, UP0 ;  /* 0x000000ff05057287 */ /* 0x000fe40008000000 */
[----:B------:R-:W-:Y:S01]  /*8500*/  USEL UR23, URZ, 0x1, UP0 ;  /* 0x00000001ff177887 */ /* 0x000fe20008000000 */
[----:B------:R-:W-:Y:S01]  /*8510*/  IMAD.U32 R19, RZ, RZ, UR4 ;  /* 0x00000004ff137e24 */ /* 0x000fe2000f8e00ff */
[----:B------:R-:W-:Y:S01]  /*8520*/  UIADD3 UR4, UPT, UPT, UR7, 0x60, URZ ;  /* 0x0000006007047890 */ /* 0x000fe2000fffe0ff */
[----:B------:R-:W-:Y:S03]  /*8530*/  VOTEU.ALL UP0, P2 ;  /* 0x0000000000ff7886 */ /* 0x000fe60001000000 */
[----:B------:R-:W-:Y:S01]  /*8540*/  @!P2 R2UR UR21, R19 ;  /* 0x000000001315a2ca */ /* 0x000fe200000e0000 */
[----:B--2---:R-:W-:Y:S01]  /*8550*/  UPRMT UR6, UR48, 0x654, UR4 ;  /* 0x0000065430067896 */ /* 0x004fe20008000004 */
[----:B------:R-:W-:Y:S01]  /*8560*/  LOP3.LUT R11, R11, UR23, RZ, 0x3c, !PT ;  /* 0x000000170b0b7c12 */ /* 0x000fe2000f8e3cff */
[----:B------:R-:W-:Y:S01]  /*8570*/  @!UP0 UMOV UR9, UR4 ;  /* 0x0000000400098c82 */ /* 0x000fe20008000000 */
[----:B------:R-:W-:Y:S01]  /*8580*/  @!UP0 UMOV UR10, UR25 ;  /* 0x00000019000a8c82 */ /* 0x000fe20008000000 */
[----:B------:R-:W-:Y:S01]  /*8590*/  ULEA UR4, UR5, UR24, 0x3 ;  /* 0x0000001805047291 */ /* 0x000fe2000f8e18ff */
[----:B------:R-:W-:Y:S07]  /*85a0*/  SHF.L.U32 R14, R11, 0x1f, RZ ;  /* 0x0000001f0b0e7819 */ /* 0x000fee00000006ff */
[----:B------:R1:W-:Y:S01]  /*85b0*/  @!UP0 UTMALDG.5D.IM2COL [UR8], [UR20], UR22 ;  /* 0x00000008140083b4 */ /* 0x0003e20008060016 */
[----:B------:R1:W-:Y:S01]  /*85c0*/  @!P2 SYNCS.ARRIVE.TRANS64.RED.A0TR RZ, [UR7+0x60], R0 ;  /* 0x00006000ffffa9a7 */ /* 0x0003e20008300407 */
[----:B------:R-:W-:Y:S01]  /*85d0*/  SYNCS.ARRIVE.TRANS64.RED.A1T0 RZ, [UR6], RZ ;  /* 0x000000ffffff79a7 */ /* 0x000fe20008100406 */
[----:B------:R-:W2:Y:S02]  /*85e0*/  SYNCS.PHASECHK.TRANS64.TRYWAIT P1, [UR4+0x78], R14 ;  /* 0x0000780eff0075a7 */ /* 0x000ea40008021104 */
[----:B-12---:R-:W-:Y:S05]  /*85f0*/  @!P1 BRA `(.L_x_69) ;  /* 0x0000003400a89947 */ /* 0x006fea0003800000 */
.L_x_142:
[----:B------:R-:W2:Y:S01]  /*8600*/  S2UR UR21, SR_CgaCtaId ;  /* 0x00000000001579c3 */ /* 0x000ea20000008800 */
[----:B------:R-:W-:Y:S01]  /*8610*/  UIADD3 UR6, UPT, UPT, UR5, 0x1, URZ ;  /* 0x0000000105067890 */ /* 0x000fe2000fffe0ff */
[----:B------:R-:W-:Y:S01]  /*8620*/  @!P2 IMAD.MOV.U32 R0, RZ, 0x20, RZ ;  /* 0x00000020ff00a824 */ /* 0x000fe200078e00ff */
[----:B------:R-:W-:Y:S01]  /*8630*/  UIADD3 UR22, UPT, UPT, UR15, UR44, URZ ;  /* 0x0000002c0f167290 */ /* 0x000fe2000fffe0ff */
[----:B------:R-:W-:Y:S01]  /*8640*/  @!P2 IADD3 R4, P1, PT, R12, 0x680, RZ ;  /* 0x000006800c04a810 */ /* 0x000fe20007f3e0ff */
[----:B------:R-:W-:Y:S01]  /*8650*/  UISETP.NE.AND UP0, UPT, UR6, 0x3, UPT ;  /* 0x000000030600788c */ /* 0x000fe2000bf05270 */
[----:B------:R-:W-:Y:S01]  /*8660*/  @!P2 IMAD.MOV.U32 R0, RZ, 0x400, R0 ;  /* 0x00000400ff00a824 */ /* 0x000fe200078e0000 */
[----:B------:R-:W-:Y:S01]  /*8670*/  LOP3.LUT R10, R10, 0x1, RZ, 0x3c, !PT ;  /* 0x000000010a0a7812 */ /* 0x000fe200078e3cff */
[----:B------:R-:W-:Y:S02]  /*8680*/  UIADD3 UR50, UPT, UPT, UR16, UR43, URZ ;  /* 0x0000002b10327290 */ /* 0x000fe4000fffe0ff */
[----:B------:R-:W-:Y:S01]  /*8690*/  USEL UR23, UR6, URZ, UP0 ;  /* 0x000000ff06177287 */ /* 0x000fe20008000000 */
[----:B------:R-:W-:Y:S01]  /*86a0*/  @!P2 R2UR UR6, R0 ;  /* 0x000000000006a2ca */ /* 0x000fe200000e0000 */
[----:B------:R-:W-:Y:S01]  /*86b0*/  @!P2 IMAD.X R0, RZ, RZ, R13, P1 ;  /* 0x000000ffff00a224 */ /* 0x000fe200008e060d */
[----:B------:R-:W-:Y:S01]  /*86c0*/  PLOP3.LUT P0, PT, PT, PT, UP0, 0x80, 0x8 ;  /* 0x000000000008781c */ /* 0x000fe20003f0f008 */
[----:B------:R-:W-:Y:S01]  /*86d0*/  UPLOP3.LUT UP4, UPT, UPT, UPT, UPT, 0x80, 0x8 ;  /* 0x000000000008789c */ /* 0x000fe20003f8f070 */
[----:B------:R-:W-:Y:S05]  /*86e0*/  VOTEU.ALL UP0, P2 ;  /* 0x0000000000ff7886 */ /* 0x000fea0001000000 */
[----:B------:R-:W-:Y:S02]  /*86f0*/  @!UP0 ULEA UR5, UR5, UR24, 0xd ;  /* 0x0000001805058291 */ /* 0x000fe4000f8e68ff */
[----:B------:R-:W-:Y:S02]  /*8700*/  @!UP0 UIADD3 UR10, UPT, UPT, UR25, 0x20, URZ ;  /* 0x00000020190a8890 */ /* 0x000fe4000fffe0ff */
[----:B------:R-:W-:Y:S02]  /*8710*/  @!UP0 UIADD3 UR8, UPT, UPT, UR5, 0x400, URZ ;  /* 0x0000040005088890 */ /* 0x000fe4000fffe0ff */
[----:B------:R-:W-:Y:S01]  /*8720*/  @!UP0 UPRMT UR20, UR6, 0x5410, URZ ;  /* 0x0000541006148896 */ /* 0x000fe200080000ff */
[----:B------:R-:W-:Y:S01]  /*8730*/  @!P2 R2UR UR6, R4 ;  /* 0x000000000406a2ca */ /* 0x000fe200000e0000 */
[----:B------:R-:W-:Y:S01]  /*8740*/  VOTEU.ALL UP0, P2 ;  /* 0x0000000000ff7886 */ /* 0x000fe20001000000 */
[----:B------:R-:W-:Y:S02]  /*8750*/  @!P2 R2UR UR5, R0 ;  /* 0x000000000005a2ca */ /* 0x000fe400000e0000 */
[----:B------:R-:W-:Y:S04]  /*8760*/  SEL R0, RZ, 0x1, P0 ;  /* 0x00000001ff007807 */ /* 0x000fe80000000000 */
[----:B------:R-:W-:Y:S05]  /*8770*/  LOP3.LUT R11, R11, R0, RZ, 0x3c, !PT ;  /* 0x000000000b0b7212 */ /* 0x000fea00078e3cff */
[----:B------:R-:W-:Y:S02]  /*8780*/  IMAD.U32 R4, RZ, RZ, UR6 ;  /* 0x00000006ff047e24 */ /* 0x000fe4000f8e00ff */
[----:B-1----:R-:W-:Y:S01]  /*8790*/  IMAD.U32 R5, RZ, RZ, UR5 ;  /* 0x00000005ff057e24 */ /* 0x002fe2000f8e00ff */
[----:B------:R-:W-:Y:S02]  /*87a0*/  UIADD3 UR5, UPT, UPT, UR4, 0x60, URZ ;  /* 0x0000006004057890 */ /* 0x000fe4000fffe0ff */
[----:B------:R-:W-:Y:S02]  /*87b0*/  @!P2 R2UR UR6, R4 ;  /* 0x000000000406a2ca */ /* 0x000fe400000e0000 */
[----:B------:R-:W-:Y:S03]  /*87c0*/  @!P2 R2UR UR7, R5 ;  /* 0x000000000507a2ca */ /* 0x000fe600000e0000 */
[----:B------:R-:W-:Y:S01]  /*87d0*/  @!UP0 UMOV UR9, UR5 ;  /* 0x0000000500098c82 */ /* 0x000fe20008000000 */
[----:B--2---:R-:W-:Y:S09]  /*87e0*/  UPRMT UR5, UR21, 0x654, UR5 ;  /* 0x0000065415057896 */ /* 0x004ff20008000005 */
[----:B------:R2:W-:Y:S01]  /*87f0*/  @!UP0 UTMALDG.5D.IM2COL [UR8], [UR6], UR20 ;  /* 0x00000008060083b4 */ /* 0x0005e20008060014 */
[----:B------:R2:W-:Y:S01]  /*8800*/  @!P2 SYNCS.ARRIVE.TRANS64.RED.A0TR RZ, [UR4+0x60], R9 ;  /* 0x00006009ffffa9a7 */ /* 0x0005e20008300404 */
[----:B------:R-:W-:Y:S01]  /*8810*/  SYNCS.ARRIVE.TRANS64.RED.A1T0 RZ, [UR5], RZ ;  /* 0x000000ffffff79a7 */ /* 0x000fe20008100405 */
[----:B------:R-:W-:Y:S05]  /*8820*/  BRA.U UP1, `(.L_x_70) ;  /* 0xfffffff101a47547 */ /* 0x000fea000b83ffff */
[----:B------:R-:W-:Y:S01]  /*8830*/  UIADD3 UR5, UPT, UPT, UR24, 0x78, URZ ;  /* 0x0000007818057890 */ /* 0x000fe2000fffe0ff */
[----:B------:R-:W-:-:S03]  /*8840*/  SHF.L.U32 R3, R11, 0x1f, RZ ;  /* 0x0000001f0b037819 */ /* 0x000fc600000006ff */
[----:B------:R-:W-:-:S09]  /*8850*/  ULEA UR4, UR23, UR5, 0x3 ;  /* 0x0000000517047291 */ /* 0x000fd2000f8e18ff */
[----:B------:R-:W1:Y:S02]  /*8860*/  SYNCS.PHASECHK.TRANS64.TRYWAIT P0, [UR4], R3 ;  /* 0x00000003ff0075a7 */ /* 0x000e640008001104 */
[----:B-1----:R-:W-:Y:S05]  /*8870*/  @!P0 BRA `(.L_x_71) ;  /* 0x0000003400208947 */ /* 0x002fea0003800000 */
.L_x_144:
[----:B------:R-:W-:-:S04]  /*8880*/  UIADD3 UR4, UPT, UPT, UR23, 0x1, URZ ;  /* 0x0000000117047890 */ /* 0x000fc8000fffe0ff */
[----:B------:R-:W-:-:S04]  /*8890*/  UISETP.NE.AND UP0, UPT, UR4, 0x3, UPT ;  /* 0x000000030400788c */ /* 0x000fc8000bf05270 */
[----:B------:R-:W-:Y:S02]  /*88a0*/  USEL UR4, UR4, URZ, UP0 ;  /* 0x000000ff04047287 */ /* 0x000fe40008000000 */
[----:B------:R-:W-:-:S04]  /*88b0*/  PLOP3.LUT P0, PT, PT, PT, UP0, 0x80, 0x8 ;  /* 0x000000000008781c */ /* 0x000fc80003f0f008 */
[----:B------:R-:W-:Y:S01]  /*88c0*/  SEL R2, RZ, 0x1, P0 ;  /* 0x00000001ff027807 */ /* 0x000fe20000000000 */
[----:B-1----:R-:W-:-:S03]  /*88d0*/  IMAD.U32 R0, RZ, RZ, UR4 ;  /* 0x00000004ff007e24 */ /* 0x002fc6000f8e00ff */
[----:B------:R-:W-:Y:S01]  /*88e0*/  LOP3.LUT R11, R11, R2, RZ, 0x3c, !PT ;  /* 0x000000020b0b7212 */ /* 0x000fe200078e3cff */
[C---:B------:R-:W-:Y:S01]  /*88f0*/  VIADD R4, R0.reuse, 0x1 ;  /* 0x0000000100047836 */ /* 0x040fe20000000000 */
[----:B------:R-:W-:Y:S02]  /*8900*/  LEA R2, R0, UR5, 0x3 ;  /* 0x0000000500027c11 */ /* 0x000fe4000f8e18ff */
[----:B------:R-:W-:Y:S02]  /*8910*/  SHF.L.U32 R3, R11, 0x1f, RZ ;  /* 0x0000001f0b037819 */ /* 0x000fe400000006ff */
[----:B------:R-:W-:Y:S02]  /*8920*/  ISETP.NE.AND P0, PT, R4, 0x3, PT ;  /* 0x000000030400780c */ /* 0x000fe40003f05270 */
[----:B------:R-:W1:Y:S02]  /*8930*/  SYNCS.PHASECHK.TRANS64.TRYWAIT P1, [R2+URZ], R3 ;  /* 0x00000003020075a7 */ /* 0x000e6400080211ff */
[----:B------:R-:W-:-:S02]  /*8940*/  SEL R0, RZ, 0x1, P0 ;  /* 0x00000001ff007807 */ /* 0x000fc40000000000 */
[----:B------:R-:W-:Y:S02]  /*8950*/  SEL R4, R4, RZ, P0 ;  /* 0x000000ff04047207 */ /* 0x000fe40000000000 */
[----:B------:R-:W-:Y:S01]  /*8960*/  LOP3.LUT R0, R11, R0, RZ, 0x3c, !PT ;  /* 0x000000000b007212 */ /* 0x000fe200078e3cff */
[----:B-1----:R-:W-:Y:S06]  /*8970*/  @!P1 BRA `(.L_x_72) ;  /* 0x0000003000f89947 */ /* 0x002fec0003800000 */
.L_x_145:
[----:B------:R-:W-:Y:S02]  /*8980*/  LEA R4, R4, UR5, 0x3 ;  /* 0x0000000504047c11 */ /* 0x000fe4000f8e18ff */
[----:B-1----:R-:W-:-:S07]  /*8990*/  SHF.L.U32 R3, R0, 0x1f, RZ ;  /* 0x0000001f00037819 */ /* 0x002fce00000006ff */
.L_x_73:
[----:B-1----:R1:W4:Y:S02]  /*89a0*/  SYNCS.PHASECHK.TRANS64.TRYWAIT P0, [R4+URZ], R3 ;  /* 0x00000003040075a7 */ /* 0x00232400080011ff */
[----:B----4-:R-:W-:Y:S05]  /*89b0*/  @!P0 NANOSLEEP.SYNCS 0x989680 ;  /* 0x009896800000895d */ /* 0x010fea0003900000 */
[----:B------:R-:W4:Y:S02]  /*89c0*/  @!P0 SYNCS.PHASECHK.TRANS64 P0, [R4+URZ], R3 ;  /* 0x00000003040085a7 */ /* 0x000f2400080010ff */
[----:B--234-:R-:W-:Y:S05]  /*89d0*/  @P0 EXIT ;  /* 0x000000000000094d */ /* 0x01cfea0003800000 */
[----:B------:R-:W-:Y:S05]  /*89e0*/  BRA `(.L_x_73) ;  /* 0xfffffffc00ec7947 */ /* 0x000fea000383ffff */
.L_x_61:
[----:B------:R-:W-:-:S06]  /*89f0*/  UISETP.GE.AND UP0, UPT, UR15, 0x4, UPT ;  /* 0x000000040f00788c */ /* 0x000fcc000bf06270 */
[----:B------:R-:W-:-:S13]  /*8a00*/  PLOP3.LUT P0, PT, PT, PT, UP0, 0x80, 0x8 ;  /* 0x000000000008781c */ /* 0x000fda0003f0f008 */
[----:B-1----:R-:W-:Y:S05]  /*8a10*/  @!P0 EXIT ;  /* 0x000000000000894d */ /* 0x002fea0003800000 */
[----:B------:R-:W1:Y:S08]  /*8a20*/  S2UR UR4, SR_CgaCtaId ;  /* 0x00000000000479c3 */ /* 0x000e700000008800 */
[----:B------:R-:W-:Y:S01]  /*8a30*/  BAR.SYNC.DEFER_BLOCKING 0x6, 0xa0 ;  /* 0x0182800000007b1d */ /* 0x000fe20000010000 */
[----:B------:R-:W-:Y:S02]  /*8a40*/  IMAD.SHL.U32 R5, R62, 0x20, RZ ;  /* 0x000000203e057824 */ /* 0x000fe400078e00ff */
[----:B------:R-:W-:-:S02]  /*8a50*/  HFMA2 R76, -RZ, RZ, 0, 4.76837158203125e-07 ;  /* 0x00000008ff4c7431 */ /* 0x000fc400000001ff */
[----:B------:R-:W-:Y:S01]  /*8a60*/  IMAD.SHL.U32 R61, R62, 0x4, RZ ;  /* 0x000000043e3d7824 */ /* 0x000fe200078e00ff */
[----:B------:R-:W-:Y:S01]  /*8a70*/  SHF.R.U32.HI R6, RZ, 0x2, R62 ;  /* 0x00000002ff067819 */ /* 0x000fe2000001163e */
[----:B------:R-:W-:Y:S01]  /*8a80*/  IMAD.MOV.U32 R75, RZ, RZ, 0x10 ;  /* 0x00000010ff4b7424 */ /* 0x000fe200078e00ff */
[----:B------:R-:W-:Y:S01]  /*8a90*/  UMOV UR48, 0x400 ;  /* 0x0000040000307882 */ /* 0x000fe20000000000 */
[----:B------:R-:W2:Y:S01]  /*8aa0*/  LDC.64 R52, c[0x0][0x988] ;  /* 0x00026200ff347b82 */ /* 0x000ea20000000a00 */
[C---:B------:R-:W-:Y:S01]  /*8ab0*/  LOP3.LUT R4, R5.reuse, 0xe0, RZ, 0xc0, !PT ;  /* 0x000000e005047812 */ /* 0x040fe200078ec0ff */
[----:B------:R-:W-:Y:S01]  /*8ac0*/  IMAD.MOV.U32 R60, RZ, RZ, 0x1 ;  /* 0x00000001ff3c7424 */ /* 0x000fe200078e00ff */
[----:B------:R-:W-:Y:S01]  /*8ad0*/  LOP3.LUT R5, R5, 0x100, RZ, 0xc0, !PT ;  /* 0x0000010005057812 */ /* 0x000fe200078ec0ff */
[----:B------:R-:W-:Y:S01]  /*8ae0*/  IMAD.MOV.U32 R22, RZ, RZ, RZ ;  /* 0x000000ffff167224 */ /* 0x000fe200078e00ff */
[----:B------:R-:W-:Y:S01]  /*8af0*/  LOP3.LUT R61, R4, 0x1c, R61, 0xf8, !PT ;  /* 0x0000001c043d7812 */ /* 0x000fe200078ef83d */
[C---:B------:R-:W-:Y:S01]  /*8b00*/  IMAD.SHL.U32 R4, R62.reuse, 0x10, RZ ;  /* 0x000000103e047824 */ /* 0x040fe200078e00ff */
[----:B------:R-:W-:Y:S01]  /*8b10*/  R2P PR, R62, 0x6 ;  /* 0x000000063e007804 */ /* 0x000fe20000000000 */
[----:B------:R-:W3:Y:S01]  /*8b20*/  LDC.64 R54, c[0x0][0x990] ;  /* 0x00026400ff367b82 */ /* 0x000ee20000000a00 */
[----:B------:R-:W-:-:S02]  /*8b30*/  LOP3.LUT R61, R61, 0x4, R6, 0x78, !PT ;  /* 0x000000043d3d7812 */ /* 0x000fc400078e7806 */
[----:B------:R-:W-:Y:S02]  /*8b40*/  CS2R R58, SRZ ;  /* 0x00000000003a7805 */ /* 0x000fe4000001ff00 */
[----:B------:R-:W-:Y:S01]  /*8b50*/  LOP3.LUT R4, R5, 0x600, R4, 0xf8, !PT ;  /* 0x0000060005047812 */ /* 0x000fe200078ef804 */
[----:B------:R-:W4:Y:S01]  /*8b60*/  LDCU UR54, c[0x0][0x370] ;  /* 0x00006e00ff3677ac */ /* 0x000f220008000800 */
[----:B------:R-:W-:Y:S02]  /*8b70*/  SHF.L.U32 R23, R62, 0x10, RZ ;  /* 0x000000103e177819 */ /* 0x000fe400000006ff */
[----:B------:R-:W-:Y:S01]  /*8b80*/  LOP3.LUT R61, R4, R61, RZ, 0xfc, !PT ;  /* 0x0000003d043d7212 */ /* 0x000fe200078efcff */
[----:B-1----:R-:W-:Y:S01]  /*8b90*/  ULEA UR48, UR4, UR48, 0x18 ;  /* 0x0000003004307291 */ /* 0x002fe2000f8ec0ff */
[----:B------:R-:W-:Y:S01]  /*8ba0*/  LOP3.LUT R62, R62, 0x60, RZ, 0xc0, !PT ;  /* 0x000000603e3e7812 */ /* 0x000fe200078ec0ff */
[----:B------:R-:W1:Y:S01]  /*8bb0*/  LDCU.64 UR4, c[0x0][0x988] ;  /* 0x00013100ff0477ac */ /* 0x000e620008000a00 */
[----:B------:R-:W-:-:S02]  /*8bc0*/  LOP3.LUT R23, R23, 0x600000, RZ, 0xc0, !PT ;  /* 0x0060000017177812 */ /* 0x000fc400078ec0ff */
[----:B------:R-:W-:Y:S01]  /*8bd0*/  SEL R76, R76, 0xfffffff8, !P1 ;  /* 0xfffffff84c4c7807 */ /* 0x000fe20004800000 */
[----:B------:R-:W2:Y:S01]  /*8be0*/  LDCU UR39, c[0x0][0xc0c] ;  /* 0x00018180ff2777ac */ /* 0x000ea20008000800 */
[----:B------:R-:W-:Y:S02]  /*8bf0*/  SEL R75, R75, 0xfffffff0, !P2 ;  /* 0xfffffff04b4b7807 */ /* 0x000fe40005000000 */
[----:B------:R-:W4:Y:S01]  /*8c00*/  LDS R2, [UR48+0xf0] ;  /* 0x0000f030ff027984 */ /* 0x000f220008000800 */
[----:B------:R-:W2:Y:S01]  /*8c10*/  LDCU UR38, c[0x0][0xc30] ;  /* 0x00018600ff2677ac */ /* 0x000ea20008000800 */
[----:B------:R-:W2:Y:S01]  /*8c20*/  LDCU.64 UR46, c[0x0][0xc28] ;  /* 0x00018500ff2e77ac */ /* 0x000ea20008000a00 */
[----:B------:R-:W2:Y:S01]  /*8c30*/  LDCU.64 UR62, c[0x0][0x9b0] ;  /* 0x00013600ff3e77ac */ /* 0x000ea20008000a00 */
[----:B-1----:R-:W-:Y:S02]  /*8c40*/  IMAD.U32 R66, RZ, RZ, UR4 ;  /* 0x00000004ff427e24 */ /* 0x002fe4000f8e00ff */
[----:B------:R-:W-:Y:S01]  /*8c50*/  IMAD.U32 R65, RZ, RZ, UR5 ;  /* 0x00000005ff417e24 */ /* 0x000fe2000f8e00ff */
[----:B------:R-:W1:Y:S01]  /*8c60*/  LDCU.64 UR4, c[0x0][0x9a8] ;  /* 0x00013500ff0477ac */ /* 0x000e620008000a00 */
[----:B------:R-:W2:Y:S01]  /*8c70*/  LDCU.128 UR56, c[0x0][0xc10] ;  /* 0x00018200ff3877ac */ /* 0x000ea20008000c00 */
[----:B------:R-:W2:Y:S01]  /*8c80*/  LDCU UR53, c[0x0][0x374] ;  /* 0x00006e80ff3577ac */ /* 0x000ea20008000800 */
[----:B------:R-:W-:Y:S01]  /*8c90*/  UMOV UR49, URZ ;  /* 0x000000ff00317c82 */ /* 0x000fe20008000000 */
[----:B------:R-:W-:Y:S01]  /*8ca0*/  UIADD3 UR61, UPT, UPT, UR48, 0x400, URZ ;  /* 0x00000400303d7890 */ /* 0x000fe2000fffe0ff */
[----:B------:R-:W-:Y:S01]  /*8cb0*/  UMOV UR51, URZ ;  /* 0x000000ff00337c82 */ /* 0x000fe20008000000 */
[----:B------:R-:W-:Y:S01]  /*8cc0*/  UMOV UR52, URZ ;  /* 0x000000ff00347c82 */ /* 0x000fe20008000000 */
[----:B-1----:R-:W-:-:S02]  /*8cd0*/  IMAD.U32 R68, RZ, RZ, UR4 ;  /* 0x00000004ff447e24 */ /* 0x002fc4000f8e00ff */
[----:B------:R-:W-:Y:S01]  /*8ce0*/  IMAD.U32 R67, RZ, RZ, UR5 ;  /* 0x00000005ff437e24 */ /* 0x000fe2000f8e00ff */
[----:B------:R-:W1:Y:S01]  /*8cf0*/  LDCU.128 UR4, c[0x0][0xb80] ;  /* 0x00017000ff0477ac */ /* 0x000e620008000c00 */
[C---:B----4-:R-:W-:Y:S01]  /*8d00*/  VIADD R3, R2.reuse, 0x40 ;  /* 0x0000004002037836 */ /* 0x050fe20000000000 */
[----:B------:R-:W-:-:S04]  /*8d10*/  LOP3.LUT R2, R2, 0xffff, RZ, 0xc0, !PT ;  /* 0x0000ffff02027812 */ /* 0x000fc800078ec0ff */
[----:B------:R-:W-:-:S05]  /*8d20*/  LOP3.LUT R3, R3, 0xffff, RZ, 0xc0, !PT ;  /* 0x0000ffff03037812 */ /* 0x000fca00078ec0ff */
[----:B------:R4:W-:Y:S01]  /*8d30*/  STL.64 [R1], R2 ;  /* 0x0000000201007387 */ /* 0x0009e20000100a00 */
[----:B-1----:R-:W-:Y:S02]  /*8d40*/  IMAD.U32 R72, RZ, RZ, UR4 ;  /* 0x00000004ff487e24 */ /* 0x002fe4000f8e00ff */
[----:B------:R-:W-:Y:S02]  /*8d50*/  IMAD.U32 R71, RZ, RZ, UR5 ;  /* 0x00000005ff477e24 */ /* 0x000fe4000f8e00ff */
[----:B------:R-:W-:Y:S02]  /*8d60*/  IMAD.U32 R70, RZ, RZ, UR6 ;  /* 0x00000006ff467e24 */ /* 0x000fe4000f8e00ff */
[----:B--23--:R-:W-:-:S07]  /*8d70*/  IMAD.U32 R69, RZ, RZ, UR7 ;  /* 0x00000007ff457e24 */ /* 0x00cfce000f8e00ff */
.L_x_104:
[----:B----4-:R-:W-:Y:S04]  /*8d80*/  SHF.L.U32 R3, R58, 0x1f, RZ ;  /* 0x0000001f3a037819 */ /* 0x010fe800000006ff */
[----:B------:R-:W1:Y:S02]  /*8d90*/  SYNCS.PHASECHK.TRANS64.TRYWAIT P0, [UR48+0xa0], R3 ;  /* 0x0000a003ff0075a7 */ /* 0x000e640008001130 */
[----:B-1----:R-:W-:Y:S05]  /*8da0*/  @!P0 BRA `(.L_x_74) ;  /* 0x0000003000008947 */ /* 0x002fea0003800000 */
.L_x_147:
[----:B------:R-:W2:Y:S01]  /*8db0*/  LDS.128 R4, [UR48+0xe0] ;  /* 0x0000e030ff047984 */ /* 0x000ea20008000c00 */
[----:B------:R-:W-:Y:S01]  /*8dc0*/  UIADD3 UR4, UPT, UPT, UR48, 0xa8, URZ ;  /* 0x000000a830047890 */ /* 0x000fe2000fffe0ff */
[----:B------:R-:W-:Y:S01]  /*8dd0*/  IMAD R2, R22, 0x4, R1 ;  /* 0x0000000416027824 */ /* 0x000fe200078e0201 */
[----:B------:R-:W-:Y:S01]  /*8de0*/  UISETP.GE.AND UP0, UPT, UR55, 0x1, UPT ;  /* 0x000000013700788c */ /* 0x000fe2000bf06270 */
[----:B------:R-:W-:Y:S01]  /*8df0*/  @!PT LDS RZ, [RZ] ;  /* 0x00000000fffff984 */ /* 0x000fe20000000800 */
[----:B------:R-:W-:Y:S01]  /*8e00*/  @!PT LDS RZ, [RZ] ;  /* 0x00000000fffff984 */ /* 0x000fe20000000800 */
[----:B------:R-:W-:Y:S01]  /*8e10*/  @!PT LDS RZ, [RZ] ;  /* 0x00000000fffff984 */ /* 0x000fe20000000800 */
[----:B------:R-:W-:Y:S01]  /*8e20*/  @!PT LDS RZ, [RZ] ;  /* 0x00000000fffff984 */ /* 0x000fe20000000800 */
[----:B------:R3:W-:Y:S06]  /*8e30*/  MEMBAR.ALL.CTA ;  /* 0x0000000000007992 */ /* 0x0007ec0000008000 */
[----:B---3--:R-:W3:Y:S01]  /*8e40*/  FENCE.VIEW.ASYNC.S ;  /* 0x00000000000073c6 */ /* 0x008ee20000000000 */
[----:B------:R-:W-:Y:S09]  /*8e50*/  UPRMT UR4, URZ, 0x654, UR4 ;  /* 0x00000654ff047896 */ /* 0x000ff20008000004 */
[----:B---3--:R-:W-:Y:S01]  /*8e60*/  SYNCS.ARRIVE.TRANS64.RED.A1T0 RZ, [UR4], RZ ;  /* 0x000000ffffff79a7 */ /* 0x008fe20008100404 */
[----:B------:R-:W5:Y:S01]  /*8e70*/  LDL R2, [R2] ;  /* 0x0000000002027983 */ /* 0x000f620000100800 */
[----:B--2---:R-:W-:Y:S11]  /*8e80*/  LOP3.LUT P0, RZ, R6, 0x1, RZ, 0xc0, !PT ;  /* 0x0000000106ff7812 */ /* 0x004ff6000780c0ff */
[----:B------:R-:W-:Y:S02]  /*8e90*/  @!UPT UIADD3 URZ, UPT, UPT, URZ, URZ, URZ ;  /* 0x000000fffffff290 */ /* 0x000fe4000fffe0ff */
[----:B------:R-:W-:Y:S01]  /*8ea0*/  VOTEU.ANY UP1, P0 ;  /* 0x0000000000ff7886 */ /* 0x000fe20000020100 */
[----:B------:R-:W-:Y:S01]  /*8eb0*/  PLOP3.LUT P0, PT, PT, PT, UP1, 0x80, 0x8 ;  /* 0x000000000008781c */ /* 0x000fe20003f0f018 */
[----:B------:R-:W-:Y:S11]  /*8ec0*/  UP2UR UR60, UPR, URZ, 0x2 ;  /* 0x00000002ff3c7883 */ /* 0x000ff60008000000 */
[----:B------:R-:W-:Y:S01]  /*8ed0*/  @!UPT UIADD3 URZ, UPT, UPT, URZ, URZ, URZ ;  /* 0x000000fffffff290 */ /* 0x000fe2000fffe0ff */
[----:B-1----:R-:W-:Y:S02]  /*8ee0*/  @P0 MOV R3, R4 ;  /* 0x0000000400030202 */ /* 0x002fe40000000f00 */
[----:B------:R-:W-:Y:S02]  /*8ef0*/  @P0 LOP3.LUT R0, R5, 0xffff, RZ, 0xc0, !PT ;  /* 0x0000ffff05000812 */ /* 0x000fe400078ec0ff */
[----:B------:R-:W-:Y:S02]  /*8f00*/  @P0 R2UR UR5, R3 ;  /* 0x00000000030502ca */ /* 0x000fe400000e0000 */
[----:B------:R-:W-:Y:S11]  /*8f10*/  @P0 R2UR UR4, R0 ;  /* 0x00000000000402ca */ /* 0x000ff600000e0000 */
[----:B------:R-:W-:Y:S02]  /*8f20*/  @UP1 UMOV UR37, UR5 ;  /* 0x0000000500251c82 */ /* 0x000fe40008000000 */
[----:B------:R-:W-:Y:S01]  /*8f30*/  @UP1 UMOV UR36, UR4 ;  /* 0x0000000400241c82 */ /* 0x000fe20008000000 */
[----:B------:R-:W-:Y:S05]  /*8f40*/  BRA.U !UP0, `(.L_x_75) ;  /* 0x0000000108cc7547 */ /* 0x000fea000b800000 */
[----:B------:R-:W1:Y:S01]  /*8f50*/  LDCU UR9, c[0x0][0xc20] ;  /* 0x00018400ff0977ac */ /* 0x000e620008000800 */
[----:B------:R-:W-:Y:S02]  /*8f60*/  UIMAD.WIDE.U32 UR4, UR53, UR59, URZ ;  /* 0x0000003b350472a5 */ /* 0x000fe4000f8e00ff */
[----:B------:R-:W-:Y:S02]  /*8f70*/  UIMAD.WIDE.U32 UR6, UR54, UR56, URZ ;  /* 0x00000038360672a5 */ /* 0x000fe4000f8e00ff */
[----:B------:R-:W-:Y:S02]  /*8f80*/  UIMAD.WIDE.U32 UR10, UR36, UR59, URZ ;  /* 0x0000003b240a72a5 */ /* 0x000fe4000f8e00ff */
[----:B------:R-:W-:Y:S02]  /*8f90*/  UISETP.NE.AND UP0, UPT, UR58, 0x1, UPT ;  /* 0x000000013a00788c */ /* 0x000fe4000bf05270 */
[----:B------:R-:W-:Y:S02]  /*8fa0*/  UISETP.NE.AND UP1, UPT, UR39, 0x1, UPT ;  /* 0x000000012700788c */ /* 0x000fe4000bf25270 */
[----:B------:R-:W-:Y:S02]  /*8fb0*/  UISETP.NE.AND UP2, UPT, UR55, 0x1, UPT ;  /* 0x000000013700788c */ /* 0x000fe4000bf45270 */
[----:B------:R-:W-:Y:S01]  /*8fc0*/  UIMAD.WIDE.U32 UR12, UR37, UR56, URZ ;  /* 0x00000038250c72a5 */ /* 0x000fe2000f8e00ff */
[----:B------:R-:W-:Y:S01]  /*8fd0*/  UMOV UR4, UR5 ;  /* 0x0000000500047c82 */ /* 0x000fe20008000000 */
[----:B------:R-:W-:Y:S01]  /*8fe0*/  UMOV UR6, UR11 ;  /* 0x0000000b00067c82 */ /* 0x000fe20008000000 */
[----:B-1----:R-:W-:Y:S03]  /*8ff0*/  USHF.R.U32.HI UR8, URZ, UR9, UR4 ;  /* 0x00000009ff087299 */ /* 0x002fe60008011604 */
[----:B------:R-:W-:Y:S02]  /*9000*/  UMOV UR4, UR7 ;  /* 0x0000000700047c82 */ /* 0x000fe40008000000 */
[----:B------:R-:W-:Y:S02]  /*9010*/  USHF.R.U32.HI UR5, URZ, UR57, UR4 ;  /* 0x00000039ff057299 */ /* 0x000fe40008011604 */
[----:B------:R-:W-:Y:S02]  /*9020*/  USEL UR4, UR53, UR8, !UP0 ;  /* 0x0000000835047287 */ /* 0x000fe4000c000000 */
[----:B------:R-:W-:Y:S02]  /*9030*/  USHF.R.U32.HI UR8, URZ, UR9, UR6 ;  /* 0x00000009ff087299 */ /* 0x000fe40008011606 */
[----:B------:R-:W-:Y:S02]  /*9040*/  UIMAD.WIDE.U32 UR6, UR4, UR46, URZ ;  /* 0x0000002e040672a5 */ /* 0x000fe4000f8e00ff */
[----:B------:R-:W-:Y:S02]  /*9050*/  USEL UR9, UR54, UR5, !UP1 ;  /* 0x0000000536097287 */ /* 0x000fe4000c800000 */
[----:B------:R-:W-:Y:S02]  /*9060*/  USEL UR8, UR36, UR8, !UP0 ;  /* 0x0000000824087287 */ /* 0x000fe4000c000000 */
[----:B------:R-:W-:Y:S01]  /*9070*/  UIMAD.WIDE.U32 UR10, UR9, UR46, URZ ;  /* 0x0000002e090a72a5 */ /* 0x000fe2000f8e00ff */
[----:B------:R-:W-:Y:S01]  /*9080*/  UMOV UR6, UR7 ;  /* 0x0000000700067c82 */ /* 0x000fe20008000000 */
[----:B------:R-:W-:Y:S01]  /*9090*/  UMOV UR5, UR13 ;  /* 0x0000000d00057c82 */ /* 0x000fe20008000000 */
[----:B------:R-:W-:Y:S02]  /*90a0*/  @UP2 USHF.R.U32.HI UR4, URZ, UR47, UR6 ;  /* 0x0000002fff042299 */ /* 0x000fe40008011606 */
[----:B------:R-:W-:Y:S02]  /*90b0*/  USHF.R.U32.HI UR5, URZ, UR57, UR5 ;  /* 0x00000039ff057299 */ /* 0x000fe40008011605 */
[----:B------:R-:W-:Y:S02]  /*90c0*/  UIMAD UR4, UR55, UR4, URZ ;  /* 0x00000004370472a4 */ /* 0x000fe4000f8e02ff */
[----:B------:R-:W-:Y:S02]  /*90d0*/  USEL UR5, UR37, UR5, !UP1 ;  /* 0x0000000525057287 */ /* 0x000fe4000c800000 */
[----:B------:R-:W-:Y:S01]  /*90e0*/  UISETP.GE.AND UP0, UPT, UR8, UR4, UPT ;  /* 0x000000040800728c */ /* 0x000fe2000bf06270 */
[----:B------:R-:W-:Y:S01]  /*90f0*/  UMOV UR6, UR11 ;  /* 0x0000000b00067c82 */ /* 0x000fe20008000000 */
[----:B------:R-:W-:Y:S02]  /*9100*/  UIMAD.WIDE.U32 UR10, UR8, UR46, URZ ;  /* 0x0000002e080a72a5 */ /* 0x000fe4000f8e00ff */
[----:B------:R-:W-:Y:S04]  /*9110*/  @UP2 USHF.R.U32.HI UR9, URZ, UR47, UR6 ;  /* 0x0000002fff092299 */ /* 0x000fe80008011606 */
[----:B------:R-:W-:Y:S01]  /*9120*/  UIMAD UR6, UR55, UR9, URZ ;  /* 0x00000009370672a4 */ /* 0x000fe2000f8e02ff */
[----:B------:R-:W-:Y:S03]  /*9130*/  UMOV UR4, UR11 ;  /* 0x0000000b00047c82 */ /* 0x000fe60008000000 */
[----:B------:R-:W-:Y:S02]  /*9140*/  UISETP.GE.OR UP0, UPT, UR5, UR6, UP0 ;  /* 0x000000060500728c */ /* 0x000fe40008706670 */
[----:B------:R-:W-:Y:S02]  /*9150*/  USHF.R.U32.HI UR4, URZ, UR47, UR4 ;  /* 0x0000002fff047299 */ /* 0x000fe40008011604 */
[----:B------:R-:W-:Y:S02]  /*9160*/  UIMAD.WIDE.U32 UR6, UR5, UR46, URZ ;  /* 0x0000002e050672a5 */ /* 0x000fe4000f8e00ff */
[----:B------:R-:W-:Y:S02]  /*9170*/  USEL UR11, UR8, UR4, !UP2 ;  /* 0x00000004080b7287 */ /* 0x000fe4000d000000 */
[----:B------:R-:W-:Y:S02]  /*9180*/  UIADD3 UR6, UPT, UPT, -UR5, URZ, URZ ;  /* 0x000000ff05067290 */ /* 0x000fe4000fffe1ff */
[----:B------:R-:W-:Y:S02]  /*9190*/  UIADD3 UR10, UPT, UPT, -UR11, URZ, URZ ;  /* 0x000000ff0b0a7290 */ /* 0x000fe4000fffe1ff */
[----:B------:R-:W-:Y:S02]  /*91a0*/  UIMAD UR6, UR39, UR6, UR37 ;  /* 0x00000006270672a4 */ /* 0x000fe4000f8e0225 */
[----:B------:R-:W-:Y:S01]  /*91b0*/  UIMAD UR10, UR55, UR10, UR8 ;  /* 0x0000000a370a72a4 */ /* 0x000fe2000f8e0208 */
[----:B------:R-:W-:Y:S01]  /*91c0*/  @!UP0 UMOV UR4, UR7 ;  /* 0x0000000700048c82 */ /* 0x000fe20008000000 */
[----:B------:R-:W-:Y:S02]  /*91d0*/  UIADD3 UR7, UPT, UPT, -UR8, URZ, URZ ;  /* 0x000000ff08077290 */ /* 0x000fe4000fffe1ff */
[----:B------:R-:W-:Y:S04]  /*91e0*/  @!UP0 USHF.R.U32.HI UR4, URZ, UR47, UR4 ;  /* 0x0000002fff048299 */ /* 0x000fe80008011604 */
[----:B------:R-:W-:Y:S04]  /*91f0*/  @!UP0 USEL UR4, UR5, UR4, !UP2 ;  /* 0x0000000405048287 */ /* 0x000fe8000d000000 */
[----:B------:R-:W-:Y:S02]  /*9200*/  @!UP0 UIMAD UR9, UR9, UR10, UR4 ;  /* 0x0000000a090982a4 */ /* 0x000fe4000f8e0204 */
[----:B------:R-:W-:Y:S02]  /*9210*/  @!UP0 UIADD3 UR10, UPT, UPT, UR11, -UR4, URZ ;  /* 0x800000040b0a8290 */ /* 0x000fe4000fffe0ff */
[----:B------:R-:W-:Y:S02]  /*9220*/  UIMAD UR4, UR58, UR7, UR36 ;  /* 0x000000073a0472a4 */ /* 0x000fe4000f8e0224 */
[----:B------:R-:W-:Y:S03]  /*9230*/  @!UP0 UIMAD UR8, UR10, UR55, UR5 ;  /* 0x000000370a0882a4 */ /* 0x000fe6000f8e0205 */
[----:B------:R-:W-:Y:S02]  /*9240*/  @!UP0 UMOV UR5, UR9 ;  /* 0x0000000900058c82 */ /* 0x000fe40008000000 */
[----:B------:R-:W-:Y:S02]  /*9250*/  UIMAD UR37, UR5, UR39, UR6 ;  /* 0x00000027052572a4 */ /* 0x000fe4000f8e0206 */
[----:B------:R-:W-:Y:S11]  /*9260*/  UIMAD UR36, UR8, UR58, UR4 ;  /* 0x0000003a082472a4 */ /* 0x000ff6000f8e0204 */
[----:B------:R-:W-:Y:S01]  /*9270*/  @!UPT UIADD3 URZ, UPT, UPT, URZ, URZ, URZ ;  /* 0x000000fffffff290 */ /* 0x000fe2000fffe0ff */
.L_x_75:
[----:B------:R-:W-:Y:S01]  /*9280*/  UISETP.NE.AND UP0, UPT, UR38, 0x1, UPT ;  /* 0x000000012600788c */ /* 0x000fe2000bf05270 */
[----:B------:R-:W-:Y:S01]  /*9290*/  @P0 SHF.R.U32.HI R74, RZ, 0x10, R5 ;  /* 0x00000010ff4a0819 */ /* 0x000fe20000011605 */
[----:B------:R-:W-:Y:S09]  /*92a0*/  USHF.L.U32 UR41, UR22, 0x6, URZ ;  /* 0x0000000616297899 */ /* 0x000ff200080006ff */
[----:B------:R-:W1:Y:S01]  /*92b0*/  @!UP0 LDCU.128 UR12, c[0x0][0xc10] ;  /* 0x00018200ff0c87ac */ /* 0x000e620008000c00 */
[----:B------:R-:W2:Y:S01]  /*92c0*/  @!UP0 LDCU UR5, c[0x0][0xc0c] ;  /* 0x00018180ff0587ac */ /* 0x000ea20008000800 */
[----:B------:R-:W3:Y:S01]  /*92d0*/  @!UP0 LDCU UR10, c[0x0][0xc20] ;  /* 0x00018400ff0a87ac */ /* 0x000ee20008000800 */
[----:B-1----:R-:W-:Y:S02]  /*92e0*/  UIMAD.WIDE.U32 UR8, UR37, UR12, URZ ;  /* 0x0000000c250872a5 */ /* 0x002fe4000f8e00ff */
[----:B------:R-:W-:Y:S02]  /*92f0*/  UIMAD.WIDE.U32 UR6, UR36, UR15, URZ ;  /* 0x0000000f240672a5 */ /* 0x000fe4000f8e00ff */
[----:B------:R-:W-:Y:S03]  /*9300*/  @!UP0 UISETP.NE.AND UP1, UPT, UR14, 0x1, UPT ;  /* 0x000000010e00888c */ /* 0x000fe6000bf25270 */
[----:B------:R-:W-:Y:S01]  /*9310*/  @!UP0 UMOV UR4, UR9 ;  /* 0x0000000900048c82 */ /* 0x000fe20008000000 */
[----:B--2---:R-:W-:Y:S02]  /*9320*/  @!UP0 UISETP.NE.AND UP2, UPT, UR5, 0x1, UPT ;  /* 0x000000010500888c */ /* 0x004fe4000bf45270 */
[----:B------:R-:W-:Y:S01]  /*9330*/  @!UP0 USHF.R.U32.HI UR4, URZ, UR13, UR4 ;  /* 0x0000000dff048299 */ /* 0x000fe20008011604 */
[----:B------:R-:W-:Y:S02]  /*9340*/  @!UP0 UMOV UR6, UR7 ;  /* 0x0000000700068c82 */ /* 0x000fe40008000000 */
[----:B---3--:R-:W-:Y:S02]  /*9350*/  @!UP0 USHF.R.U32.HI UR6, URZ, UR10, UR6 ;  /* 0x0000000aff068299 */ /* 0x008fe40008011606 */
[----:B------:R-:W-:Y:S02]  /*9360*/  @!UP0 USEL UR7, UR37, UR4, !UP2 ;  /* 0x0000000425078287 */ /* 0x000fe4000d000000 */
[----:B------:R-:W-:Y:S04]  /*9370*/  @!UP0 USEL UR6, UR36, UR6, !UP1 ;  /* 0x0000000624068287 */ /* 0x000fe8000c800000 */
[----:B------:R-:W-:Y:S02]  /*9380*/  @!UP0 UIADD3 UR4, UPT, UPT, -UR7, UR6, URZ ;  /* 0x0000000607048290 */ /* 0x000fe4000fffe1ff */
[----:B------:R-:W-:Y:S02]  /*9390*/  @!UP0 UIADD3 UR6, UPT, UPT, UR7, -UR6, URZ ;  /* 0x8000000607068290 */ /* 0x000fe4000fffe0ff */
[----:B------:R-:W-:Y:S02]  /*93a0*/  @!UP0 UIMAD UR37, UR4, UR5, UR37 ;  /* 0x00000005042582a4 */ /* 0x000fe4000f8e0225 */
[----:B------:R-:W-:Y:S02]  /*93b0*/  @!UP0 UIMAD UR36, UR6, UR14, UR36 ;  /* 0x0000000e062482a4 */ /* 0x000fe4000f8e0224 */
[----:B------:R-:W-:Y:S09]  /*93c0*/  ULOP3.LUT UP0, URZ, UR61, 0x3f0, URZ, 0xc0, !UPT ;  /* 0x000003f03dff7892 */ /* 0x000ff2000f80c0ff */
[----:B------:R-:W-:Y:S05]  /*93d0*/  BRA.U !UP0, `(.L_x_76) ;  /* 0x00000001087c7547 */ /* 0x000fea000b800000 */
[----:B------:R-:W1:Y:S01]  /*93e0*/  LDCU.64 UR8, c[0x4][0x80] ;  /* 0x01001000ff0877ac */ /* 0x000e620008000a00 */
[----:B------:R-:W-:Y:S01]  /*93f0*/  MOV R16, 0x0 ;  /* 0x0000000000107802 */ /* 0x000fe20000000f00 */
[----:B------:R-:W-:Y:S02]  /*9400*/  HFMA2 R12, -RZ, RZ, 0, 5.9604644775390625e-08 ;  /* 0x00000001ff0c7431 */ /* 0x000fe400000001ff */
[----:B------:R-:W-:Y:S01]  /*9410*/  IMAD.MOV.U32 R8, RZ, RZ, 0x70 ;  /* 0x00000070ff087424 */ /* 0x000fe200078e00ff */
[----:B------:R2:W3:Y:S01]  /*9420*/  LDC.64 R14, c[0x4][R16] ;  /* 0x01000000100e7b82 */ /* 0x0004e20000000a00 */
[----:B------:R-:W4:Y:S01]  /*9430*/  LDCU.64 UR6, c[0x4][0x88] ;  /* 0x01001100ff0677ac */ /* 0x000f220008000a00 */
[----:B------:R-:W-:Y:S01]  /*9440*/  IMAD.MOV.U32 R13, RZ, RZ, RZ ;  /* 0x000000ffff0d7224 */ /* 0x000fe200078e00ff */
[----:B------:R-:W2:Y:S01]  /*9450*/  LDCU.64 UR4, c[0x4][0x8] ;  /* 0x01000100ff0477ac */ /* 0x000ea20008000a00 */
[----:B-1----:R-:W-:Y:S01]  /*9460*/  MOV R5, UR9 ;  /* 0x0000000900057c02 */ /* 0x002fe20008000f00 */
[----:B------:R-:W-:Y:S01]  /*9470*/  IMAD.U32 R4, RZ, RZ, UR8 ;  /* 0x00000008ff047e24 */ /* 0x000fe2000f8e00ff */
[----:B----4-:R-:W-:Y:S01]  /*9480*/  MOV R7, UR7 ;  /* 0x0000000700077c02 */ /* 0x010fe20008000f00 */
[----:B------:R-:W-:Y:S01]  /*9490*/  IMAD.U32 R6, RZ, RZ, UR6 ;  /* 0x00000006ff067e24 */ /* 0x000fe2000f8e00ff */
[----:B--2---:R-:W-:Y:S01]  /*94a0*/  MOV R11, UR5 ;  /* 0x00000005000b7c02 */ /* 0x004fe20008000f00 */
[----:B------:R-:W-:Y:S02]  /*94b0*/  IMAD.U32 R10, RZ, RZ, UR4 ;  /* 0x00000004ff0a7e24 */ /* 0x000fe4000f8e00ff */
[----:B------:R-:W-:Y:S07]  /*94c0*/  LEPC R20, `(.L_x_77) ;  /* 0x000000001014794e */ /* 0x000fee0000000000 */
[----:B---3-5:R-:W-:Y:S05]  /*94d0*/  CALL.ABS.NOINC R14 ;  /* 0x000000000e007343 */ /* 0x028fea0003c00000 */
.L_x_77:
[----:B------:R-:W1:Y:S01]  /*94e0*/  LDCU.64 UR8, c[0x4][0x80] ;  /* 0x01001000ff0877ac */ /* 0x000e620008000a00 */
[----:B------:R2:W3:Y:S01]  /*94f0*/  LDC.64 R14, c[0x4][R16] ;  /* 0x01000000100e7b82 */ /* 0x0004e20000000a00 */
[----:B------:R-:W-:Y:S02]  /*9500*/  HFMA2 R12, -RZ, RZ, 0, 5.9604644775390625e-08 ;  /* 0x00000001ff0c7431 */ /* 0x000fe400000001ff */
[----:B------:R-:W-:Y:S02]  /*9510*/  IMAD.MOV.U32 R8, RZ, RZ, 0x70 ;  /* 0x00000070ff087424 */ /* 0x000fe400078e00ff */
[----:B------:R-:W-:Y:S01]  /*9520*/  IMAD.MOV.U32 R13, RZ, RZ, RZ ;  /* 0x000000ffff0d7224 */ /* 0x000fe200078e00ff */
[----:B------:R-:W4:Y:S01]  /*9530*/  LDCU.64 UR6, c[0x4][0x88] ;  /* 0x01001100ff0677ac */ /* 0x000f220008000a00 */
[----:B------:R-:W5:Y:S01]  /*9540*/  LDCU.64 UR4, c[0x4][0x8] ;  /* 0x01000100ff0477ac */ /* 0x000f620008000a00 */
[----:B-1----:R-:W-:Y:S02]  /*9550*/  MOV R4, UR8 ;  /* 0x0000000800047c02 */ /* 0x002fe40008000f00 */
[----:B------:R-:W-:Y:S02]  /*9560*/  MOV R5, UR9 ;  /* 0x0000000900057c02 */ /* 0x000fe40008000f00 */
[----:B----4-:R-:W-:Y:S01]  /*9570*/  MOV R7, UR7 ;  /* 0x0000000700077c02 */ /* 0x010fe20008000f00 */
[----:B------:R-:W-:Y:S01]  /*9580*/  IMAD.U32 R6, RZ, RZ, UR6 ;  /* 0x00000006ff067e24 */ /* 0x000fe2000f8e00ff */
[----:B-----5:R-:W-:Y:S01]  /*9590*/  MOV R11, UR5 ;  /* 0x00000005000b7c02 */ /* 0x020fe20008000f00 */
[----:B--2---:R-:W-:Y:S02]  /*95a0*/  IMAD.U32 R10, RZ, RZ, UR4 ;  /* 0x00000004ff0a7e24 */ /* 0x004fe4000f8e00ff */
[----:B------:R-:W-:Y:S07]  /*95b0*/  LEPC R20, `(.L_x_76) ;  /* 0x000000001014794e */ /* 0x000fee0000000000 */
[----:B---3--:R-:W-:Y:S05]  /*95c0*/  CALL.ABS.NOINC R14 ;  /* 0x000000000e007343 */ /* 0x008fea0003c00000 */
.L_x_76:
[----:B------:R-:W-:Y:S01]  /*95d0*/  R2UR UR5, R66 ;  /* 0x00000000420572ca */ /* 0x000fe200000e0000 */
[----:B------:R-:W-:Y:S01]  /*95e0*/  UISETP.NE.U32.AND UP0, UPT, UR62, URZ, UPT ;  /* 0x000000ff3e00728c */ /* 0x000fe2000bf05070 */
[----:B------:R-:W-:Y:S02]  /*95f0*/  ISETP.NE.U32.AND P3, PT, R54, RZ, PT ;  /* 0x000000ff3600720c */ /* 0x000fe40003f65070 */
[----:B------:R-:W-:Y:S01]  /*9600*/  R2UR UR4, R65 ;  /* 0x00000000410472ca */ /* 0x000fe200000e0000 */
[----:B------:R-:W-:Y:S01]  /*9610*/  UISETP.NE.AND.EX UP0, UPT, UR63, URZ, UPT, UP0 ;  /* 0x000000ff3f00728c */ /* 0x000fe2000bf05300 */
[----:B------:R-:W-:Y:S02]  /*9620*/  ISETP.NE.AND.EX P3, PT, R55, RZ, PT, P3 ;  /* 0x000000ff3700720c */ /* 0x000fe40003f65330 */
[----:B------:R-:W-:Y:S02]  /*9630*/  ISETP.NE.AND P6, PT, R73, RZ, PT ;  /* 0x000000ff4900720c */ /* 0x000fe40003fc5270 */
[----:B------:R-:W-:Y:S03]  /*9640*/  PLOP3.LUT P0, PT, PT, PT, PT, 0x8, 0x80 ;  /* 0x000000000080781c */ /* 0x000fe60003f0e170 */
[----:B------:R-:W-:Y:S04]  /*9650*/  ISETP.NE.U32.AND P1, PT, RZ, UR5, PT ;  /* 0x00000005ff007c0c */ /* 0x000fe8000bf25070 */
[----:B------:R-:W-:Y:S04]  /*9660*/  ISETP.NE.AND.EX P1, PT, RZ, UR4, PT, P1 ;  /* 0x00000004ff007c0c */ /* 0x000fe8000bf25310 */
[----:B------:R-:W-:Y:S01]  /*9670*/  @P6 PLOP3.LUT P0, PT, P3, PT, PT, 0x80, 0x8 ;  /* 0x000000000008681c */ /* 0x000fe20001f0f070 */
[----:B------:R-:W-:Y:S01]  /*9680*/  @!UPT UIADD3 URZ, UPT, UPT, URZ, URZ, URZ ;  /* 0x000000fffffff290 */ /* 0x000fe2000fffe0ff */
[----:B------:R-:W-:Y:S11]  /*9690*/  @!P3 BRA `(.L_x_78) ;  /* 0x000000000030b947 */ /* 0x000ff60003800000 */
[----:B------:R-:W-:Y:S01]  /*96a0*/  ISETP.NE.U32.AND P2, PT, R52, RZ, PT ;  /* 0x000000ff3400720c */ /* 0x000fe20003f45070 */
[----:B------:R-:W1:Y:S01]  /*96b0*/  LDCU.64 UR4, c[0x0][0x358] ;  /* 0x00006b00ff0477ac */ /* 0x000e620008000a00 */
[----:B------:R-:W-:Y:S02]  /*96c0*/  IMAD.MOV.U32 R63, RZ, RZ, 0x1 ;  /* 0x00000001ff3f7424 */ /* 0x000fe400078e00ff */
[----:B------:R-:W-:Y:S11]  /*96d0*/  ISETP.NE.AND.EX P2, PT, R53, RZ, PT, P2 ;  /* 0x000000ff3500720c */ /* 0x000ff60003f45320 */
[----:B------:R-:W-:Y:S02]  /*96e0*/  @!UPT UIADD3 URZ, UPT, UPT, URZ, URZ, URZ ;  /* 0x000000fffffff290 */ /* 0x000fe4000fffe0ff */
[----:B------:R-:W2:Y:S01]  /*96f0*/  @P2 LDC.64 R4, c[0x0][0x988] ;  /* 0x00026200ff042b82 */ /* 0x000ea20000000a00 */
[----:B------:R-:W-:Y:S04]  /*9700*/  @P2 IMAD R0, R17, R54, RZ ;  /* 0x0000003611002224 */ /* 0x000fe800078e02ff */
[----:B--2---:R-:W-:Y:S04]  /*9710*/  @P2 IMAD.WIDE R4, R0, 0x4, R4 ;  /* 0x0000000400042825 */ /* 0x004fe800078e0204 */
[----:B------:R-:W-:Y:S01]  /*9720*/  HFMA2 R0, -RZ, RZ, 0, 5.9604644775390625e-08 ;  /* 0x00000001ff007431 */ /* 0x000fe200000001ff */
[----:B-1---5:R1:W5:Y:S04]  /*9730*/  @P2 LDG.E R27, desc[UR4][R4.64] ;  /* 0x00000004041b2981 */ /* 0x022368000c1e1900 */
[----:B------:R-:W-:Y:S01]  /*9740*/  @!P2 PRMT R63, R0, 0x7610, R63 ;  /* 0x00007610003fa816 */ /* 0x000fe2000000003f */
[----:B-1----:R-:W2:Y:S06]  /*9750*/  @!P2 LDC R27, c[0x0][0x980] ;  /* 0x00026000ff1bab82 */ /* 0x002eac0000000800 */
.L_x_78:
[----:B------:R-:W-:Y:S05]  /*9760*/  BRA.U !UP0, `(.L_x_79) ;  /* 0x00000001082c7547 */ /* 0x000fea000b800000 */
[----:B------:R-:W-:Y:S02]  /*9770*/  R2UR UR5, R68 ;  /* 0x00000000440572ca */ /* 0x000fe400000e0000 */
[----:B------:R-:W-:Y:S11]  /*9780*/  R2UR UR4, R67 ;  /* 0x00000000430472ca */ /* 0x000ff600000e0000 */
[----:B------:R-:W-:Y:S04]  /*9790*/  ISETP.NE.U32.AND P2, PT, RZ, UR5, PT ;  /* 0x00000005ff007c0c */ /* 0x000fe8000bf45070 */
[----:B------:R-:W-:Y:S01]  /*97a0*/  ISETP.NE.AND.EX P2, PT, RZ, UR4, PT, P2 ;  /* 0x00000004ff007c0c */ /* 0x000fe2000bf45320 */
[----:B------:R-:W1:Y:S11]  /*97b0*/  LDCU.64 UR4, c[0x0][0x358] ;  /* 0x00006b00ff0477ac */ /* 0x000e760008000a00 */
[----:B------:R-:W-:Y:S01]  /*97c0*/  @!UPT UIADD3 URZ, UPT, UPT, URZ, URZ, URZ ;  /* 0x000000fffffff290 */ /* 0x000fe2000fffe0ff */
[----:B------:R-:W3:Y:S01]  /*97d0*/  @P2 LDC.64 R4, c[0x0][0x9a8] ;  /* 0x00026a00ff042b82 */ /* 0x000ee20000000a00 */
[----:B------:R-:W-:Y:S04]  /*97e0*/  @P2 IMAD R3, R17, UR62, RZ ;  /* 0x0000003e11032c24 */ /* 0x000fe8000f8e02ff */
[----:B---3--:R-:W-:Y:S05]  /*97f0*/  @P2 IMAD.WIDE R4, R3, 0x4, R4 ;  /* 0x0000000403042825 */ /* 0x008fea00078e0204 */
[----:B-1---5:R1:W5:Y:S02]  /*9800*/  @P2 LDG.E R24, desc[UR4][R4.64] ;  /* 0x0000000404182981 */ /* 0x022364000c1e1900 */
[----:B-1----:R-:W3:Y:S02]  /*9810*/  @!P2 LDC R24, c[0x0][0x9a0] ;  /* 0x00026800ff18ab82 */ /* 0x002ee40000000800 */
.L_x_79:
[----:B--2--5:R-:W-:Y:S01]  /*9820*/  FSETP.NEU.AND P2, PT, R27, RZ, PT ;  /* 0x000000ff1b00720b */ /* 0x024fe20003f4d000 */
[----:B------:R-:W1:Y:S01]  /*9830*/  LDCU.128 UR12, c[0x0][0xb90] ;  /* 0x00017200ff0c77ac */ /* 0x000e620008000c00 */
[----:B------:R-:W-:Y:S01]  /*9840*/  SEL R4, RZ, 0xffffffff, P1 ;  /* 0xffffffffff047807 */ /* 0x000fe20000800000 */
[----:B------:R-:W-:Y:S01]  /*9850*/  BSSY B1, `(.L_x_80) ;  /* 0x0000066000017945 */ /* 0x000fe20003800000 */
[----:B------:R-:W-:Y:S01]  /*9860*/  @P6 LOP3.LUT P1, RZ, R63, 0xff, RZ, 0xc0, !PT ;  /* 0x000000ff3fff6812 */ /* 0x000fe2000782c0ff */
[----:B------:R-:W-:Y:S01]  /*9870*/  IMAD.MOV.U32 R35, RZ, RZ, 0x1 ;  /* 0x00000001ff237424 */ /* 0x000fe200078e00ff */
[----:B------:R-:W-:Y:S01]  /*9880*/  @P6 SEL R5, RZ, 0xffffffff, P2 ;  /* 0xffffffffff056807 */ /* 0x000fe20001000000 */
[----:B------:R-:W-:Y:S01]  /*9890*/  IMAD.IADD R25, R23, 0x1, R2 ;  /* 0x0000000117197824 */ /* 0x000fe200078e0202 */
[----:B------:R-:W-:Y:S01]  /*98a0*/  LOP3.LUT R32, R60, 0x1, RZ, 0x3c, !PT ;  /* 0x000000013c207812 */ /* 0x000fe200078e3cff */
[----:B------:R-:W2:Y:S01]  /*98b0*/  LDCU UR11, c[0x0][0xba0] ;  /* 0x00017400ff0b77ac */ /* 0x000ea20008000800 */
[----:B------:R-:W-:Y:S01]  /*98c0*/  @P0 SEL R5, R4, R5, !P1 ;  /* 0x0000000504050207 */ /* 0x000fe20004800000 */
[----:B------:R-:W-:Y:S01]  /*98d0*/  IMAD.U32 R34, RZ, RZ, UR49 ;  /* 0x00000031ff227e24 */ /* 0x000fe2000f8e00ff */
[----:B------:R-:W-:Y:S01]  /*98e0*/  LEA R85, R22, UR48, 0x3 ;  /* 0x0000003016557c11 */ /* 0x000fe2000f8e18ff */
[----:B------:R-:W-:Y:S01]  /*98f0*/  USHF.L.U32 UR8, UR50, 0x6, URZ ;  /* 0x0000000632087899 */ /* 0x000fe200080006ff */
[----:B------:R-:W-:Y:S02]  /*9900*/  @P6 LOP3.LUT R5, R5, 0x1, RZ, 0xc0, !PT ;  /* 0x0000000105056812 */ /* 0x000fe400078ec0ff */
[----:B------:R-:W-:Y:S02]  /*9910*/  CS2R R38, SRZ ;  /* 0x0000000000267805 */ /* 0x000fe4000001ff00 */
[----:B------:R-:W-:Y:S02]  /*9920*/  SHF.L.U32 R0, R59, 0x1f, RZ ;  /* 0x0000001f3b007819 */ /* 0x000fe400000006ff */
[----:B------:R-:W-:Y:S02]  /*9930*/  CS2R R36, SRZ ;  /* 0x0000000000247805 */ /* 0x000fe4000001ff00 */
[----:B------:R-:W-:Y:S01]  /*9940*/  ISETP.NE.U32.OR P5, PT, R5, 0x1, !P6 ;  /* 0x000000010500780c */ /* 0x000fe200077a5470 */
[----:B------:R-:W-:Y:S01]  /*9950*/  IMAD.U32 R5, RZ, RZ, UR49 ;  /* 0x00000031ff057e24 */ /* 0x000fe2000f8e00ff */
[----:B------:R-:W-:Y:S01]  /*9960*/  R2UR UR4, R71 ;  /* 0x00000000470472ca */ /* 0x000fe200000e0000 */
[----:B------:R-:W-:Y:S01]  /*9970*/  IMAD.U32 R80, RZ, RZ, UR8 ;  /* 0x00000008ff507e24 */ /* 0x000fe2000f8e00ff */
[----:B------:R-:W-:Y:S02]  /*9980*/  R2UR UR6, R70 ;  /* 0x00000000460672ca */ /* 0x000fe400000e0000 */
[----:B------:R-:W-:Y:S02]  /*9990*/  CS2R R42, SRZ ;  /* 0x00000000002a7805 */ /* 0x000fe4000001ff00 */
[----:B------:R-:W-:Y:S02]  /*99a0*/  LEA R3, R5, UR48, 0x3 ;  /* 0x0000003005037c11 */ /* 0x000fe4000f8e18ff */
[----:B------:R-:W-:Y:S02]  /*99b0*/  CS2R R40, SRZ ;  /* 0x0000000000287805 */ /* 0x000fe4000001ff00 */
[----:B------:R-:W-:Y:S02]  /*99c0*/  R2UR UR10, R72 ;  /* 0x00000000480a72ca */ /* 0x000fe400000e0000 */
[----:B------:R-:W-:Y:S02]  /*99d0*/  CS2R R46, SRZ ;  /* 0x00000000002e7805 */ /* 0x000fe4000001ff00 */
[----:B------:R-:W-:Y:S02]  /*99e0*/  R2UR UR9, R69 ;  /* 0x00000000450972ca */ /* 0x000fe400000e0000 */
[----:B------:R-:W-:Y:S02]  /*99f0*/  CS2R R44, SRZ ;  /* 0x00000000002c7805 */ /* 0x000fe4000001ff00 */
[----:B------:R-:W-:Y:S02]  /*9a00*/  LOP3.LUT P4, R81, R63, 0xff, RZ, 0xc0, !PT ;  /* 0x000000ff3f517812 */ /* 0x000fe4000788c0ff */
[----:B------:R-:W-:Y:S02]  /*9a10*/  CS2R R50, SRZ ;  /* 0x0000000000327805 */ /* 0x000fe4000001ff00 */
[----:B------:R-:W-:Y:S01]  /*9a20*/  @P5 SHF.L.U32 R8, R32, 0x1f, RZ ;  /* 0x0000001f20085819 */ /* 0x000fe200000006ff */
[----:B------:R-:W-:Y:S01]  /*9a30*/  UIMAD.WIDE.U32 UR4, UR8, UR4, URZ ;  /* 0x00000004080472a5 */ /* 0x000fe2000f8e00ff */
[----:B------:R-:W-:Y:S02]  /*9a40*/  SEL R5, RZ, 0xffffffff, P2 ;  /* 0xffffffffff057807 */ /* 0x000fe40001000000 */
[----:B------:R-:W-:Y:S01]  /*9a50*/  CS2R R48, SRZ ;  /* 0x0000000000307805 */ /* 0x000fe2000001ff00 */
[----:B------:R-:W4:Y:S01]  /*9a60*/  @P5 SYNCS.PHASECHK.TRANS64.TRYWAIT P1, [R3+URZ+0x60], R8 ;  /* 0x00006008030055a7 */ /* 0x000f2200080211ff */
[----:B------:R-:W-:Y:S01]  /*9a70*/  USHF.R.U32.HI UR5, URZ, UR6, UR5 ;  /* 0x00000006ff057299 */ /* 0x000fe20008011605 */
[----:B------:R-:W-:Y:S01]  /*9a80*/  @P3 SEL R5, R4, R5, !P4 ;  /* 0x0000000504053207 */ /* 0x000fe20006000000 */
[----:B------:R-:W-:Y:S01]  /*9a90*/  UISETP.NE.AND UP0, UPT, UR10, 0x1, UPT ;  /* 0x000000010a00788c */ /* 0x000fe2000bf05270 */
[----:B------:R-:W-:Y:S02]  /*9aa0*/  P2R R82, PR, RZ, 0x20 ;  /* 0x00000020ff527803 */ /* 0x000fe40000000000 */
[----:B------:R-:W-:Y:S01]  /*9ab0*/  LOP3.LUT R5, R5, 0x1, RZ, 0xc0, !PT ;  /* 0x0000000105057812 */ /* 0x000fe200078ec0ff */
[----:B------:R-:W-:Y:S02]  /*9ac0*/  USEL UR5, UR8, UR5, !UP0 ;  /* 0x0000000508057287 */ /* 0x000fe4000c000000 */
[----:B------:R-:W-:Y:S04]  /*9ad0*/  UISETP.NE.AND UP0, UPT, UR9, 0x1, UPT ;  /* 0x000000010900788c */ /* 0x000fe8000bf05270 */
[----:B------:R-:W-:Y:S02]  /*9ae0*/  IMAD R7, RZ, RZ, -UR5 ;  /* 0x80000005ff077e24 */ /* 0x000fe4000f8e02ff */
[----:B------:R-:W-:Y:S01]  /*9af0*/  IMAD.U32 R79, RZ, RZ, UR5 ;  /* 0x00000005ff4f7e24 */ /* 0x000fe2000f8e00ff */
[----:B------:R2:W3:Y:S01]  /*9b00*/  SYNCS.PHASECHK.TRANS64.TRYWAIT P0, [R85+URZ+0xb0], R0 ;  /* 0x0000b000550075a7 */ /* 0x0004e200080011ff */
[----:B-1----:R-:W-:Y:S01]  /*9b10*/  UIMAD.WIDE.U32 UR6, UR5, UR12, URZ ;  /* 0x0000000c050672a5 */ /* 0x002fe2000f8e00ff */
[----:B------:R-:W-:Y:S06]  /*9b20*/  IMAD R80, R7, UR10, R80 ;  /* 0x0000000a07507c24 */ /* 0x000fec000f8e0250 */
[----:B------:R-:W-:Y:S02]  /*9b30*/  UMOV UR4, UR7 ;  /* 0x0000000700047c82 */ /* 0x000fe40008000000 */
[----:B------:R-:W-:Y:S04]  /*9b40*/  USHF.R.U32.HI UR4, URZ, UR13, UR4 ;  /* 0x0000000dff047299 */ /* 0x000fe80008011604 */
[----:B------:R-:W-:Y:S02]  /*9b50*/  USEL UR4, UR5, UR4, !UP0 ;  /* 0x0000000405047287 */ /* 0x000fe4000c000000 */
[----:B------:R-:W-:Y:S02]  /*9b60*/  UISETP.NE.AND UP0, UPT, UR14, 0x1, UPT ;  /* 0x000000010e00788c */ /* 0x000fe4000bf05270 */
[----:B------:R-:W-:Y:S02]  /*9b70*/  UIMAD.WIDE.U32 UR6, UR4, UR15, URZ ;  /* 0x0000000f040672a5 */ /* 0x000fe4000f8e00ff */
[----:B------:R-:W-:Y:S02]  /*9b80*/  IMAD.U32 R78, RZ, RZ, UR4 ;  /* 0x00000004ff4e7e24 */ /* 0x000fe4000f8e00ff */
[----:B------:R-:W-:Y:S01]  /*9b90*/  PLOP3.LUT P2, PT, PT, PT, UP0, 0x80, 0x8 ;  /* 0x000000000008781c */ /* 0x000fe20003f4f008 */
[----:B------:R-:W-:Y:S02]  /*9ba0*/  IMAD R6, RZ, RZ, -UR4 ;  /* 0x80000004ff067e24 */ /* 0x000fe4000f8e02ff */
[----:B------:R-:W-:Y:S01]  /*9bb0*/  UMOV UR6, UR7 ;  /* 0x0000000700067c82 */ /* 0x000fe20008000000 */
[----:B------:R-:W-:Y:S01]  /*9bc0*/  IMAD.U32 R77, RZ, RZ, UR4 ;  /* 0x00000004ff4d7e24 */ /* 0x000fe2000f8e00ff */
[----:B--2---:R-:W-:Y:S01]  /*9bd0*/  USHF.R.U32.HI UR6, URZ, UR11, UR6 ;  /* 0x0000000bff067299 */ /* 0x004fe20008011606 */
[----:B------:R-:W-:Y:S05]  /*9be0*/  IMAD R79, R6, UR9, R79 ;  /* 0x00000009064f7c24 */ /* 0x000fea000f8e024f */
[----:B------:R-:W-:Y:S02]  /*9bf0*/  SEL R78, R78, UR6, !P2 ;  /* 0x000000064e4e7c07 */ /* 0x000fe4000d000000 */
[----:B------:R-:W-:Y:S03]  /*9c00*/  ISETP.NE.U32.AND P2, PT, R5, 0x1, PT ;  /* 0x000000010500780c */ /* 0x000fe60003f45070 */
[----:B------:R-:W-:Y:S01]  /*9c10*/  IMAD.MOV R4, RZ, RZ, -R78 ;  /* 0x000000ffff047224 */ /* 0x000fe200078e0a4e */
[----:B------:R-:W-:Y:S03]  /*9c20*/  P2R R86, PR, RZ, 0x4 ;  /* 0x00000004ff567803 */ /* 0x000fe60000000000 */
[----:B------:R-:W-:Y:S01]  /*9c30*/  IMAD R77, R4, UR14, R77 ;  /* 0x0000000e044d7c24 */ /* 0x000fe2000f8e024d */
[----:B----4-:R-:W-:Y:S01]  /*9c40*/  @P5 SEL R35, RZ, 0x1, !P1 ;  /* 0x00000001ff235807 */ /* 0x010fe20004800000 */
[----:B------:R-:W-:Y:S06]  /*9c50*/  @!P5 BRA `(.L_x_81) ;  /* 0x000000000094d947 */ /* 0x000fec0003800000 */
[----:B------:R-:W-:Y:S01]  /*9c60*/  HFMA2 R47, -RZ, RZ, 0, 0 ;  /* 0x00000000ff2f7431 */ /* 0x000fe200000001ff */
[----:B------:R-:W-:Y:S01]  /*9c70*/  ISETP.NE.AND P1, PT, R35, RZ, PT ;  /* 0x000000ff2300720c */ /* 0x000fe20003f25270 */
[----:B------:R-:W-:Y:S01]  /*9c80*/  IMAD.U32 R2, RZ, RZ, UR49 ;  /* 0x00000031ff027e24 */ /* 0x000fe2000f8e00ff */
[----:B------:R-:W-:Y:S11]  /*9c90*/  BSSY B0, `(.L_x_82) ;  /* 0x0000005000007945 */ /* 0x000ff60003800000 */
[----:B------:R-:W-:Y:S05]  /*9ca0*/  @P1 BRA `(.L_x_83) ;  /* 0x00000000000c1947 */ /* 0x000fea0003800000 */
[----:B------:R-:W-:Y:S04]  /*9cb0*/  SHF.L.U32 R4, R32, 0x1f, RZ ;  /* 0x0000001f20047819 */ /* 0x000fe800000006ff */
[----:B------:R-:W1:Y:S02]  /*9cc0*/  SYNCS.PHASECHK.TRANS64.TRYWAIT P1, [R3+URZ+0x60], R4 ;  /* 0x00006004030075a7 */ /* 0x000e6400080211ff */
[----:B-1----:R-:W-:Y:S05]  /*9cd0*/  @!P1 BRA `(.L_x_84) ;  /* 0x00000020004c9947 */ /* 0x002fea0003800000 */
.L_x_83:
[----:B------:R-:W-:Y:S05]  /*9ce0*/  BSYNC B0 ;  /* 0x0000000000007941 */ /* 0x000fea0003800000 */
.L_x_82:
[----:B------:R-:W-:Y:S01]  /*9cf0*/  ISETP.NE.AND P1, PT, R86, RZ, PT ;  /* 0x000000ff5600720c */ /* 0x000fe20003f25270 */
[----:B------:R-:W-:Y:S01]  /*9d00*/  IMAD.MOV.U32 R46, RZ, RZ, RZ ;  /* 0x000000ffff2e7224 */ /* 0x000fe200078e00ff */
[----:B------:R-:W-:Y:S02]  /*9d10*/  CS2R R44, SRZ ;  /* 0x00000000002c7805 */ /* 0x000fe4000001ff00 */
[----:B------:R-:W-:Y:S02]  /*9d20*/  CS2R R50, SRZ ;  /* 0x0000000000327805 */ /* 0x000fe4000001ff00 */
[----:B------:R-:W-:Y:S02]  /*9d30*/  CS2R R48, SRZ ;  /* 0x0000000000307805 */ /* 0x000fe4000001ff00 */
[----:B------:R-:W-:Y:S02]  /*9d40*/  CS2R R42, SRZ ;  /* 0x00000000002a7805 */ /* 0x000fe4000001ff00 */
[----:B------:R-:W-:Y:S02]  /*9d50*/  CS2R R40, SRZ ;  /* 0x0000000000287805 */ /* 0x000fe4000001ff00 */
[----:B------:R-:W-:Y:S02]  /*9d60*/  CS2R R38, SRZ ;  /* 0x0000000000267805 */ /* 0x000fe4000001ff00 */
[----:B------:R-:W-:Y:S01]  /*9d70*/  CS2R R36, SRZ ;  /* 0x0000000000247805 */ /* 0x000fe2000001ff00 */
[----:B------:R-:W-:Y:S01]  /*9d80*/  @P1 IMAD R5, R2, 0x800, R61 ;  /* 0x0000080002051824 */ /* 0x000fe200078e023d */
[----:B------:R-:W-:Y:S05]  /*9d90*/  @P1 WARPSYNC.ALL ;  /* 0x0000000000001948 */ /* 0x000fea0003800000 */
[----:B------:R-:W-:Y:S01]  /*9da0*/  @P1 LEA R5, R5, UR48, 0x2 ;  /* 0x0000003005051c11 */ /* 0x000fe2000f8e10ff */
[----:B------:R-:W-:Y:S04]  /*9db0*/  UIADD3 UR4, UPT, UPT, UR49, 0x1, URZ ;  /* 0x0000000131047890 */ /* 0x000fe8000fffe0ff */
[----:B------:R2:W4:Y:S01]  /*9dc0*/  @P1 LDSM.16.M88.4 R48, [R5+0x400] ;  /* 0x000400000530183b */ /* 0x0005220000000200 */
[----:B------:R-:W-:Y:S01]  /*9dd0*/  @P1 VIADD R2, R5, 0x400 ;  /* 0x0000040005021836 */ /* 0x000fe20000000000 */
[----:B------:R-:W-:Y:S01]  /*9de0*/  UISETP.NE.AND UP0, UPT, UR4, 0x3, UPT ;  /* 0x000000030400788c */ /* 0x000fe2000bf05270 */
[C-C-:B-1----:R-:W-:Y:S02]  /*9df0*/  @P1 IMAD R3, R76.reuse, 0x4, R5.reuse ;  /* 0x000000044c031824 */ /* 0x142fe400078e0205 */
[C---:B------:R-:W-:Y:S01]  /*9e00*/  @P1 IMAD R7, R75.reuse, 0x4, R2 ;  /* 0x000000044b071824 */ /* 0x040fe200078e0202 */
[----:B------:R-:W-:Y:S01]  /*9e10*/  USEL UR4, UR4, URZ, UP0 ;  /* 0x000000ff04047287 */ /* 0x000fe20008000000 */
[----:B------:R-:W-:Y:S01]  /*9e20*/  @P1 IMAD R2, R75, 0x4, R5 ;  /* 0x000000044b021824 */ /* 0x000fe200078e0205 */
[----:B------:R2:W1:Y:S01]  /*9e30*/  @P1 LDSM.16.M88.4 R44, [R3+0x400] ;  /* 0x00040000032c183b */ /* 0x0004620000000200 */
[----:B------:R-:W-:Y:S03]  /*9e40*/  @P1 IMAD R4, R76, 0x4, R7 ;  /* 0x000000044c041824 */ /* 0x000fe600078e0207 */
[----:B------:R-:W-:Y:S01]  /*9e50*/  IMAD.U32 R34, RZ, RZ, UR4 ;  /* 0x00000004ff227e24 */ /* 0x000fe2000f8e00ff */
[----:B------:R2:W1:Y:S05]  /*9e60*/  @P1 LDSM.16.M88.4 R40, [R2+0x400] ;  /* 0x000400000228183b */ /* 0x00046a0000000200 */
[----:B------:R2:W1:Y:S01]  /*9e70*/  @P1 LDSM.16.M88.4 R36, [R4] ;  /* 0x000000000424183b */ /* 0x0004620000000200 */
[----:B------:R-:W-:Y:S04]  /*9e80*/  PLOP3.LUT P1, PT, PT, PT, UP0, 0x80, 0x8 ;  /* 0x000000000008781c */ /* 0x000fe80003f2f008 */
[----:B------:R-:W-:Y:S04]  /*9e90*/  SEL R7, RZ, 0x1, P1 ;  /* 0x00000001ff077807 */ /* 0x000fe80000800000 */
[----:B------:R-:W-:Y:S02]  /*9ea0*/  LOP3.LUT R32, R32, R7, RZ, 0x3c, !PT ;  /* 0x0000000720207212 */ /* 0x000fe400078e3cff */
.L_x_81:
[----:B------:R-:W-:Y:S05]  /*9eb0*/  BSYNC B1 ;  /* 0x0000000000017941 */ /* 0x000fea0003800000 */
.L_x_80:
[----:B--2---:R-:W-:Y:S04]  /*9ec0*/  SHF.R.U32.HI R3, RZ, 0x15, R25 ;  /* 0x00000015ff037819 */ /* 0x004fe80000011619 */
[----:B------:R-:W-:Y:S01]  /*9ed0*/  LOP3.LUT P1, RZ, R3, 0x3, R64, 0x48, !PT ;  /* 0x0000000303ff7812 */ /* 0x000fe20007824840 */
[----:B------:R-:W-:Y:S01]  /*9ee0*/  @!UPT UIADD3 URZ, UPT, UPT, URZ, URZ, URZ ;  /* 0x000000fffffff290 */ /* 0x000fe2000fffe0ff */
[----:B---3--:R-:W-:Y:S11]  /*9ef0*/  @P0 BRA `(.L_x_85) ;  /* 0x0000000000080947 */ /* 0x008ff60003800000 */
[----:B------:R-:W2:Y:S02]  /*9f00*/  SYNCS.PHASECHK.TRANS64.TRYWAIT P0, [R85+URZ+0xb0], R0 ;  /* 0x0000b000550075a7 */ /* 0x000ea400080011ff */
[----:B--2---:R-:W-:Y:S05]  /*9f10*/  @!P0 BRA `(.L_x_86) ;  /* 0x0000001c00d08947 */ /* 0x004fea0003800000 */
.L_x_85:
[----:B------:R-:W-:Y:S05]  /*9f20*/  @!P1 BRA `(.L_x_87) ;  /* 0x0000000000409947 */ /* 0x000fea0003800000 */
[----:B------:R-:W3:Y:S01]  /*9f30*/  LDCU.64 UR8, c[0x4][0x70] ;  /* 0x01000e00ff0877ac */ /* 0x000ee20008000a00 */
[----:B------:R-:W-:Y:S01]  /*9f40*/  MOV R3, 0x0 ;  /* 0x0000000000037802 */ /* 0x000fe20000000f00 */
[----:B------:R-:W-:Y:S02]  /*9f50*/  HFMA2 R12, -RZ, RZ, 0, 5.9604644775390625e-08 ;  /* 0x00000001ff0c7431 */ /* 0x000fe400000001ff */
[----:B------:R-:W-:Y:S02]  /*9f60*/  IMAD.MOV.U32 R8, RZ, RZ, 0x192 ;  /* 0x00000192ff087424 */ /* 0x000fe400078e00ff */
[----:B------:R-:W-:Y:S01]  /*9f70*/  IMAD.MOV.U32 R13, RZ, RZ, RZ ;  /* 0x000000ffff0d7224 */ /* 0x000fe200078e00ff */
[----:B------:R-:W5:Y:S01]  /*9f80*/  LDCU.64 UR6, c[0x4][0x78] ;  /* 0x01000f00ff0677ac */ /* 0x000f620008000a00 */
[----:B------:R-:W1:Y:S01]  /*9f90*/  LDC.64 R2, c[0x4][R3] ;  /* 0x0100000003027b82 */ /* 0x000e620000000a00 */
[----:B------:R-:W2:Y:S01]  /*9fa0*/  LDCU.64 UR4, c[0x4][0x10] ;  /* 0x01000200ff0477ac */ /* 0x000ea20008000a00 */
[----:B---3--:R-:W-:Y:S01]  /*9fb0*/  MOV R5, UR9 ;  /* 0x0000000900057c02 */ /* 0x008fe20008000f00 */
[----:B------:R-:W-:Y:S01]  /*9fc0*/  IMAD.U32 R4, RZ, RZ, UR8 ;  /* 0x00000008ff047e24 */ /* 0x000fe2000f8e00ff */
[----:B-----5:R-:W-:Y:S01]  /*9fd0*/  MOV R7, UR7 ;  /* 0x0000000700077c02 */ /* 0x020fe20008000f00 */
[----:B------:R-:W-:Y:S01]  /*9fe0*/  IMAD.U32 R6, RZ, RZ, UR6 ;  /* 0x00000006ff067e24 */ /* 0x000fe2000f8e00ff */
[----:B--2---:R-:W-:Y:S01]  /*9ff0*/  MOV R11, UR5 ;  /* 0x00000005000b7c02 */ /* 0x004fe20008000f00 */
[----:B------:R-:W-:Y:S02]  /*a000*/  IMAD.U32 R10, RZ, RZ, UR4 ;  /* 0x00000004ff0a7e24 */ /* 0x000fe4000f8e00ff */
[----:B------:R-:W-:Y:S07]  /*a010*/  LEPC R20, `(.L_x_87) ;  /* 0x000000001014794e */ /* 0x000fee0000000000 */
[----:B-1--4-:R-:W-:Y:S05]  /*a020*/  CALL.ABS.NOINC R2 ;  /* 0x0000000002007343 */ /* 0x012fea0003c00000 */
.L_x_87:
[----:B----4-:R-:W-:Y:S01]  /*a030*/  LOP3.LUT R20, R48, 0xffffe000, RZ, 0xc0, !PT ;  /* 0xffffe00030147812 */ /* 0x010fe200078ec0ff */
[----:B------:R-:W-:Y:S05]  /*a040*/  WARPSYNC.ALL ;  /* 0x0000000000007948 */ /* 0x000fea0003800000 */
[----:B------:R-:W-:Y:S01]  /*a050*/  R2UR UR4, R25 ;  /* 0x00000000190472ca */ /* 0x000fe200000e0000 */
[----:B------:R-:W-:Y:S01]  /*a060*/  IMAD.SHL.U32 R83, R75, 0x4, RZ ;  /* 0x000000044b537824 */ /* 0x000fe200078e00ff */
[----:B------:R-:W-:Y:S01]  /*a070*/  LOP3.LUT R21, R49, 0xffffe000, RZ, 0xc0, !PT ;  /* 0xffffe00031157812 */ /* 0x000fe200078ec0ff */
[----:B------:R-:W-:Y:S01]  /*a080*/  IMAD.U32 R84, RZ, RZ, UR49 ;  /* 0x00000031ff547e24 */ /* 0x000fe2000f8e00ff */
[----:B------:R-:W-:Y:S01]  /*a090*/  LOP3.LUT R26, R50, 0xffffe000, RZ, 0xc0, !PT ;  /* 0xffffe000321a7812 */ /* 0x000fe200078ec0ff */
[----:B------:R-:W-:Y:S01]  /*a0a0*/  BSSY.RECONVERGENT B0, `(.L_x_88) ;  /* 0x000005d000007945 */ /* 0x000fe20003800200 */
[----:B-1----:R-:W-:Y:S01]  /*a0b0*/  LOP3.LUT R33, R46, 0xffffe000, RZ, 0xc0, !PT ;  /* 0xffffe0002e217812 */ /* 0x002fe200078ec0ff */
[----:B------:R-:W-:Y:S01]  /*a0c0*/  IMAD R84, R84, 0x800, R61 ;  /* 0x0000080054547824 */ /* 0x000fe200078e023d */
[----:B------:R-:W-:Y:S04]  /*a0d0*/  ISETP.NE.AND P0, PT, R62, RZ, PT ;  /* 0x000000ff3e00720c */ /* 0x000fe80003f05270 */
[----:B------:R-:W-:Y:S01]  /*a0e0*/  LEA R87, R84, UR48, 0x2 ;  /* 0x0000003054577c11 */ /* 0x000fe2000f8e10ff */
[----:B------:R-:W2:Y:S01]  /*a0f0*/  LDTM.16dp128bit.x8 R4, tmem[UR4] ;  /* 0x00000004000479ee */ /* 0x000ea20008180000 */
[----:B------:R-:W-:Y:S02]  /*a100*/  IMAD.SHL.U32 R84, R76, 0x4, RZ ;  /* 0x000000044c547824 */ /* 0x000fe400078e00ff */
[--C-:B------:R-:W-:Y:S03]  /*a110*/  IADD3 R89, PT, PT, R83, 0x400, R87.reuse ;  /* 0x0000040053597810 */ /* 0x100fe60007ffe057 */
[C---:B------:R-:W-:Y:S02]  /*a120*/  IADD3 R90, PT, PT, R84.reuse, 0x400, R87 ;  /* 0x00000400545a7810 */ /* 0x040fe40007ffe057 */
[----:B------:R-:W-:Y:S02]  /*a130*/  IMAD.IADD R88, R84, 0x1, R89 ;  /* 0x0000000154587824 */ /* 0x000fe400078e0259 */
[C---:B--2---:R-:W-:Y:S01]  /*a140*/  FMUL R0, R24.reuse, R4 ;  /* 0x0000000418007220 */ /* 0x044fe20000400000 */
[C---:B------:R-:W-:Y:S01]  /*a150*/  FMUL R2, R24.reuse, R5 ;  /* 0x0000000518027220 */ /* 0x040fe20000400000 */
[C---:B------:R-:W-:Y:S01]  /*a160*/  FMUL R3, R24.reuse, R6 ;  /* 0x0000000618037220 */ /* 0x040fe20000400000 */
[----:B------:R-:W-:Y:S01]  /*a170*/  FMUL R7, R24, R7 ;  /* 0x0000000718077220 */ /* 0x000fe20000400000 */
[----:B------:R-:W-:Y:S01]  /*a180*/  FFMA R28, R27, R20, R0 ;  /* 0x000000141b1c7223 */ /* 0x000fe20000000000 */
[----:B------:R-:W-:Y:S01]  /*a190*/  LOP3.LUT R20, R51, 0xffffe000, RZ, 0xc0, !PT ;  /* 0xffffe00033147812 */ /* 0x000fe200078ec0ff */
[C---:B------:R-:W-:Y:S01]  /*a1a0*/  FFMA R29, R27.reuse, R21, R2 ;  /* 0x000000151b1d7223 */ /* 0x040fe20000000002 */
[----:B------:R-:W-:Y:S01]  /*a1b0*/  LOP3.LUT R21, R44, 0xffffe000, RZ, 0xc0, !PT ;  /* 0xffffe0002c157812 */ /* 0x000fe200078ec0ff */
[----:B------:R-:W-:Y:S01]  /*a1c0*/  FFMA R30, R27, R26, R3 ;  /* 0x0000001a1b1e7223 */ /* 0x000fe20000000003 */
[----:B------:R-:W-:Y:S01]  /*a1d0*/  LOP3.LUT R26, R45, 0xffffe000, RZ, 0xc0, !PT ;  /* 0xffffe0002d1a7812 */ /* 0x000fe200078ec0ff */
[C---:B------:R-:W-:Y:S01]  /*a1e0*/  FMUL R4, R24.reuse, R8 ;  /* 0x0000000818047220 */ /* 0x040fe20000400000 */
[----:B------:R-:W-:Y:S01]  /*a1f0*/  F2FP.TF32.F32.PACK_B R28, R28 ;  /* 0x0000001cff1c723e */ /* 0x000fe200024050ff */
[----:B------:R-:W-:Y:S01]  /*a200*/  FFMA R31, R27, R20, R7 ;  /* 0x000000141b1f7223 */ /* 0x000fe20000000007 */
[----:B------:R-:W-:Y:S01]  /*a210*/  LOP3.LUT R20, R47, 0xffffe000, RZ, 0xc0, !PT ;  /* 0xffffe0002f147812 */ /* 0x000fe200078ec0ff */
[C---:B------:R-:W-:Y:S01]  /*a220*/  FMUL R5, R24.reuse, R9 ;  /* 0x0000000918057220 */ /* 0x040fe20000400000 */
[----:B------:R-:W-:Y:S01]  /*a230*/  F2FP.TF32.F32.PACK_B R29, R29 ;  /* 0x0000001dff1d723e */ /* 0x000fe200024050ff */
[C---:B------:R-:W-:Y:S01]  /*a240*/  FMUL R6, R24.reuse, R10 ;  /* 0x0000000a18067220 */ /* 0x040fe20000400000 */
[----:B------:R-:W-:Y:S01]  /*a250*/  F2FP.TF32.F32.PACK_B R30, R30 ;  /* 0x0000001eff1e723e */ /* 0x000fe200024050ff */
[----:B------:R-:W-:Y:S01]  /*a260*/  FMUL R11, R24, R11 ;  /* 0x0000000b180b7220 */ /* 0x000fe20000400000 */
[----:B------:R-:W-:Y:S01]  /*a270*/  F2FP.TF32.F32.PACK_B R31, R31 ;  /* 0x0000001fff1f723e */ /* 0x000fe200024050ff */
[C---:B------:R-:W-:Y:S01]  /*a280*/  FFMA R4, R27.reuse, R21, R4 ;  /* 0x000000151b047223 */ /* 0x040fe20000000004 */
[----:B------:R-:W-:Y:S01]  /*a290*/  LOP3.LUT R21, R40, 0xffffe000, RZ, 0xc0, !PT ;  /* 0xffffe00028157812 */ /* 0x000fe200078ec0ff */
[----:B------:R-:W-:Y:S01]  /*a2a0*/  FFMA R5, R27, R26, R5 ;  /* 0x0000001a1b057223 */ /* 0x000fe20000000005 */
[----:B------:R-:W-:Y:S01]  /*a2b0*/  LOP3.LUT R26, R43, 0xffffe000, RZ, 0xc0, !PT ;  /* 0xffffe0002b1a7812 */ /* 0x000fe200078ec0ff */
[C---:B------:R-:W-:Y:S01]  /*a2c0*/  FFMA R6, R27.reuse, R33, R6 ;  /* 0x000000211b067223 */ /* 0x040fe20000000006 */
[----:B------:R-:W-:Y:S01]  /*a2d0*/  LOP3.LUT R33, R42, 0xffffe000, RZ, 0xc0, !PT ;  /* 0xffffe0002a217812 */ /* 0x000fe200078ec0ff */
[C---:B------:R-:W-:Y:S01]  /*a2e0*/  FMUL R8, R24.reuse, R12 ;  /* 0x0000000c18087220 */ /* 0x040fe20000400000 */
[----:B------:R-:W-:Y:S01]  /*a2f0*/  F2FP.TF32.F32.PACK_B R4, R4 ;  /* 0x00000004ff04723e */ /* 0x000fe200024050ff */
[----:B------:R-:W-:Y:S01]  /*a300*/  FFMA R7, R27, R20, R11 ;  /* 0x000000141b077223 */ /* 0x000fe2000000000b */
[----:B------:R-:W-:Y:S01]  /*a310*/  LOP3.LUT R20, R41, 0xffffe000, RZ, 0xc0, !PT ;  /* 0xffffe00029147812 */ /* 0x000fe200078ec0ff */
[----:B------:R-:W-:Y:S01]  /*a320*/  FMUL R9, R24, R13 ;  /* 0x0000000d18097220 */ /* 0x000fe20000400000 */
[----:B------:R-:W-:Y:S01]  /*a330*/  F2FP.TF32.F32.PACK_B R5, R5 ;  /* 0x00000005ff05723e */ /* 0x000fe200024050ff */
[----:B------:R1:W-:Y:S01]  /*a340*/  STSM.16.M88.4 [R87+0x400], R28 ;  /* 0x0004001c57007844 */ /* 0x0003e20000000200 */
[----:B------:R-:W-:Y:S01]  /*a350*/  F2FP.TF32.F32.PACK_B R6, R6 ;  /* 0x00000006ff06723e */ /* 0x000fe200024050ff */
[C---:B------:R-:W-:Y:S01]  /*a360*/  FFMA R8, R27.reuse, R21, R8 ;  /* 0x000000151b087223 */ /* 0x040fe20000000008 */
[----:B------:R-:W-:Y:S01]  /*a370*/  LOP3.LUT R21, R36, 0xffffe000, RZ, 0xc0, !PT ;  /* 0xffffe00024157812 */ /* 0x000fe200078ec0ff */
[C---:B------:R-:W-:Y:S01]  /*a380*/  FMUL R10, R24.reuse, R14 ;  /* 0x0000000e180a7220 */ /* 0x040fe20000400000 */
[C---:B------:R-:W-:Y:S01]  /*a390*/  FMUL R15, R24.reuse, R15 ;  /* 0x0000000f180f7220 */ /* 0x040fe20000400000 */
[C---:B------:R-:W-:Y:S01]  /*a3a0*/  FMUL R12, R24.reuse, R16 ;  /* 0x00000010180c7220 */ /* 0x040fe20000400000 */
[C---:B------:R-:W-:Y:S01]  /*a3b0*/  FFMA R9, R27.reuse, R20, R9 ;  /* 0x000000141b097223 */ /* 0x040fe20000000009 */
[C---:B------:R-:W-:Y:S01]  /*a3c0*/  FFMA R10, R27.reuse, R33, R10 ;  /* 0x000000211b0a7223 */ /* 0x040fe2000000000a */
[C---:B------:R-:W-:Y:S01]  /*a3d0*/  FFMA R11, R27.reuse, R26, R15 ;  /* 0x0000001a1b0b7223 */ /* 0x040fe2000000000f */
[----:B------:R-:W-:Y:S01]  /*a3e0*/  FFMA R12, R27, R21, R12 ;  /* 0x000000151b0c7223 */ /* 0x000fe2000000000c */
[----:B------:R-:W-:Y:S01]  /*a3f0*/  LOP3.LUT R20, R37, 0xffffe000, RZ, 0xc0, !PT ;  /* 0xffffe00025147812 */ /* 0x000fe200078ec0ff */
[----:B------:R-:W-:Y:S01]  /*a400*/  FMUL R13, R24, R17 ;  /* 0x00000011180d7220 */ /* 0x000fe20000400000 */
[----:B------:R-:W-:Y:S01]  /*a410*/  LOP3.LUT R21, R38, 0xffffe000, RZ, 0xc0, !PT ;  /* 0xffffe00026157812 */ /* 0x000fe200078ec0ff */
[C---:B------:R-:W-:Y:S01]  /*a420*/  FMUL R14, R24.reuse, R18 ;  /* 0x00000012180e7220 */ /* 0x040fe20000400000 */
[----:B------:R-:W-:Y:S01]  /*a430*/  LOP3.LUT R26, R39, 0xffffe000, RZ, 0xc0, !PT ;  /* 0xffffe000271a7812 */ /* 0x000fe200078ec0ff */
[----:B------:R-:W-:Y:S01]  /*a440*/  FMUL R19, R24, R19 ;  /* 0x0000001318137220 */ /* 0x000fe20000400000 */
[----:B------:R-:W-:Y:S01]  /*a450*/  F2FP.TF32.F32.PACK_B R7, R7 ;  /* 0x00000007ff07723e */ /* 0x000fe200024050ff */
[C---:B------:R-:W-:Y:S01]  /*a460*/  FFMA R13, R27.reuse, R20, R13 ;  /* 0x000000141b0d7223 */ /* 0x040fe2000000000d */
[C---:B------:R-:W-:Y:S01]  /*a470*/  FFMA R14, R27.reuse, R21, R14 ;  /* 0x000000151b0e7223 */ /* 0x040fe2000000000e */
[----:B------:R-:W-:Y:S01]  /*a480*/  FFMA R15, R27, R26, R19 ;  /* 0x0000001a1b0f7223 */ /* 0x000fe20000000013 */
[----:B------:R-:W-:Y:S01]  /*a490*/  F2FP.TF32.F32.PACK_B R8, R8 ;  /* 0x00000008ff08723e */ /* 0x000fe200024050ff */
[----:B------:R1:W-:Y:S01]  /*a4a0*/  STSM.16.M88.4 [R90], R4 ;  /* 0x000000045a007844 */ /* 0x0003e20000000200 */
[----:B------:R-:W-:Y:S02]  /*a4b0*/  F2FP.TF32.F32.PACK_B R9, R9 ;  /* 0x00000009ff09723e */ /* 0x000fe400024050ff */
[----:B------:R-:W-:Y:S02]  /*a4c0*/  F2FP.TF32.F32.PACK_B R10, R10 ;  /* 0x0000000aff0a723e */ /* 0x000fe400024050ff */
[----:B------:R-:W-:Y:S02]  /*a4d0*/  F2FP.TF32.F32.PACK_B R11, R11 ;  /* 0x0000000bff0b723e */ /* 0x000fe400024050ff */
[----:B------:R-:W-:Y:S02]  /*a4e0*/  F2FP.TF32.F32.PACK_B R12, R12 ;  /* 0x0000000cff0c723e */ /* 0x000fe400024050ff */
[----:B------:R-:W-:Y:S01]  /*a4f0*/  F2FP.TF32.F32.PACK_B R13, R13 ;  /* 0x0000000dff0d723e */ /* 0x000fe200024050ff */
[----:B------:R1:W-:Y:S01]  /*a500*/  STSM.16.M88.4 [R89], R8 ;  /* 0x0000000859007844 */ /* 0x0003e20000000200 */
[----:B------:R-:W-:Y:S02]  /*a510*/  F2FP.TF32.F32.PACK_B R14, R14 ;  /* 0x0000000eff0e723e */ /* 0x000fe400024050ff */
[----:B------:R-:W-:Y:S05]  /*a520*/  F2FP.TF32.F32.PACK_B R15, R15 ;  /* 0x0000000fff0f723e */ /* 0x000fea00024050ff */
[----:B------:R1:W-:Y:S01]  /*a530*/  STSM.16.M88.4 [R88], R12 ;  /* 0x0000000c58007844 */ /* 0x0003e20000000200 */
[----:B------:R-:W-:Y:S01]  /*a540*/  @!PT LDS RZ, [RZ] ;  /* 0x00000000fffff984 */ /* 0x000fe20000000800 */
[----:B------:R-:W-:Y:S01]  /*a550*/  @!PT LDS RZ, [RZ] ;  /* 0x00000000fffff984 */ /* 0x000fe20000000800 */
[----:B------:R-:W-:Y:S01]  /*a560*/  @!PT LDS RZ, [RZ] ;  /* 0x00000000fffff984 */ /* 0x000fe20000000800 */
[----:B------:R-:W-:Y:S01]  /*a570*/  @!PT LDS RZ, [RZ] ;  /* 0x00000000fffff984 */ /* 0x000fe20000000800 */
[----:B------:R2:W-:Y:S07]  /*a580*/  MEMBAR.ALL.CTA ;  /* 0x0000000000007992 */ /* 0x0005ee0000008000 */
[----:B--2---:R-:W2:Y:S02]  /*a590*/  FENCE.VIEW.ASYNC.S ;  /* 0x00000000000073c6 */ /* 0x004ea40000000000 */
[----:B--2---:R-:W-:Y:S06]  /*a5a0*/  BAR.SYNC.DEFER_BLOCKING 0x1, 0x80 ;  /* 0x0042000000007b1d */ /* 0x004fec0000010000 */
[----:B------:R-:W-:Y:S05]  /*a5b0*/  @P0 BRA `(.L_x_89) ;  /* 0x00000000002c0947 */ /* 0x000fea0003800000 */
[----:B------:R-:W2:Y:S01]  /*a5c0*/  LDCU.64 UR6, c[0x0][0x348] ;  /* 0x00006900ff0677ac */ /* 0x000ea20008000a00 */
[----:B------:R-:W-:Y:S02]  /*a5d0*/  R2UR UR42, R80 ;  /* 0x00000000502a72ca */ /* 0x000fe400000e0000 */
[----:B------:R-:W-:Y:S01]  /*a5e0*/  R2UR UR43, R79 ;  /* 0x000000004f2b72ca */ /* 0x000fe200000e0000 */
[----:B------:R-:W-:Y:S01]  /*a5f0*/  ULEA UR5, UR49, UR48, 0xd ;  /* 0x0000003031057291 */ /* 0x000fe2000f8e68ff */
[----:B------:R-:W-:Y:S02]  /*a600*/  R2UR UR44, R77 ;  /* 0x000000004d2c72ca */ /* 0x000fe400000e0000 */
[----:B------:R-:W-:Y:S01]  /*a610*/  R2UR UR45, R78 ;  /* 0x000000004e2d72ca */ /* 0x000fe200000e0000 */
[----:B------:R-:W-:Y:S02]  /*a620*/  UIADD3 UR40, UPT, UPT, UR5, 0x400, URZ ;  /* 0x0000040005287890 */ /* 0x000fe4000fffe0ff */
[----:B--2---:R-:W-:Y:S04]  /*a630*/  UIADD3 UR4, UP0, UPT, UR6, 0x780, URZ ;  /* 0x0000078006047890 */ /* 0x004fe8000ff1e0ff */
[----:B------:R-:W-:Y:S09]  /*a640*/  UIADD3.X UR5, UPT, UPT, URZ, UR7, URZ, UP0, !UPT ;  /* 0x00000007ff057290 */ /* 0x000ff200087fe4ff */
[----:B------:R2:W-:Y:S02]  /*a650*/  UTMASTG.5D.IM2COL [UR40], [UR4] ;  /* 0x00000028040073b5 */ /* 0x0005e40008060000 */
[----:B--2---:R0:W-:Y:S02]  /*a660*/  UTMACMDFLUSH ;  /* 0x00000000000079b7 */ /* 0x0041e40000000000 */
.L_x_89:
[----:B------:R-:W-:Y:S05]  /*a670*/  BSYNC.RECONVERGENT B0 ;  /* 0x0000000000007941 */ /* 0x000fea0003800200 */
.L_x_88:
[----:B------:R-:W-:Y:S01]  /*a680*/  UIADD3 UR42, UPT, UPT, UR49, 0x1, URZ ;  /* 0x00000001312a7890 */ /* 0x000fe2000fffe0ff */
[----:B------:R-:W-:Y:S03]  /*a690*/  BSSY.RECONVERGENT B0, `(.L_x_90) ;  /* 0x0000005000007945 */ /* 0x000fe60003800200 */
[----:B------:R-:W-:Y:S04]  /*a6a0*/  UISETP.NE.AND UP0, UPT, UR42, 0x3, UPT ;  /* 0x000000032a00788c */ /* 0x000fe8000bf05270 */
[----:B------:R-:W-:Y:S01]  /*a6b0*/  USEL UR40, UR42, URZ, UP0 ;  /* 0x000000ff2a287287 */ /* 0x000fe20008000000 */
[----:B------:R-:W-:Y:S11]  /*a6c0*/  @P0 BRA `(.L_x_91) ;  /* 0x0000000000040947 */ /* 0x000ff60003800000 */
[----:B------:R-:W-:Y:S04]  /*a6d0*/  DEPBAR.LE SB0, 0x1 ;  /* 0x000080400000791a */ /* 0x000fe80000000000 */
.L_x_91:
[----:B------:R-:W-:Y:S05]  /*a6e0*/  BSYNC.RECONVERGENT B0 ;  /* 0x0000000000007941 */ /* 0x000fea0003800200 */
.L_x_90:
[----:B------:R-:W-:Y:S01]  /*a6f0*/  BAR.SYNC.DEFER_BLOCKING 0x1, 0x80 ;  /* 0x0042000000007b1d */ /* 0x000fe20000010000 */
[----:B------:R-:W-:Y:S01]  /*a700*/  ISETP.NE.AND P1, PT, R82, RZ, PT ;  /* 0x000000ff5200720c */ /* 0x000fe20003f25270 */
[----:B------:R-:W-:Y:S01]  /*a710*/  UISETP.NE.AND UP0, UPT, UR51, URZ, UPT ;  /* 0x000000ff3300728c */ /* 0x000fe2000bf05270 */
[----:B------:R-:W-:Y:S11]  /*a720*/  LEA R3, R34, UR48, 0x3 ;  /* 0x0000003022037c11 */ /* 0x000ff6000f8e18ff */
[----:B-1----:R-:W-:Y:S01]  /*a730*/  @P1 SHF.L.U32 R4, R32, 0x1f, RZ ;  /* 0x0000001f20041819 */ /* 0x002fe200000006ff */
[----:B------:R-:W-:Y:S06]  /*a740*/  BRA.U !UP0, `(.L_x_92) ;  /* 0x0000000108287547 */ /* 0x000fec000b800000 */
[----:B------:R-:W1:Y:S01]  /*a750*/  S2R R0, SR_CgaCtaId ;  /* 0x0000000000007919 */ /* 0x000e620000008800 */
[----:B------:R-:W-:Y:S05]  /*a760*/  IMAD.U32 R2, RZ, RZ, UR52 ;  /* 0x00000034ff027e24 */ /* 0x000fea000f8e00ff */
[C---:B------:R-:W-:Y:S01]  /*a770*/  @P1 LEA R5, R2.reuse, UR48, 0x3 ;  /* 0x0000003002051c11 */ /* 0x040fe2000f8e18ff */
[----:B------:R-:W-:Y:S04]  /*a780*/  VIADD R2, R2, 0x1 ;  /* 0x0000000102027836 */ /* 0x000fe80000000000 */
[----:B------:R-:W-:Y:S01]  /*a790*/  @P1 VIADD R5, R5, 0x78 ;  /* 0x0000007805051836 */ /* 0x000fe20000000000 */
[C---:B------:R-:W-:Y:S04]  /*a7a0*/  ISETP.NE.AND P0, PT, R2.reuse, 0x3, PT ;  /* 0x000000030200780c */ /* 0x040fe80003f05270 */
[----:B------:R-:W-:Y:S04]  /*a7b0*/  SEL R2, R2, RZ, P0 ;  /* 0x000000ff02027207 */ /* 0x000fe80000000000 */
[----:B------:R-:W-:Y:S02]  /*a7c0*/  R2UR UR52, R2 ;  /* 0x00000000023472ca */ /* 0x000fe400000e0000 */
[----:B-1----:R-:W-:Y:S04]  /*a7d0*/  @P1 PRMT R0, R0, 0x654, R5 ;  /* 0x0000065400001816 */ /* 0x002fe80000000005 */
[----:B------:R1:W-:Y:S09]  /*a7e0*/  @P1 SYNCS.ARRIVE.TRANS64.RED.A1T0 RZ, [R0+URZ], RZ ;  /* 0x000000ff00ff19a7 */ /* 0x0003f200081004ff */
.L_x_92:
[----:B------:R-:W2:Y:S01]  /*a7f0*/  @P1 SYNCS.PHASECHK.TRANS64.TRYWAIT P0, [R3+URZ+0x60], R4 ;  /* 0x00006004030015a7 */ /* 0x000ea200080011ff */
[----:B------:R-:W-:Y:S01]  /*a800*/  BSSY B1, `(.L_x_93) ;  /* 0x0000017000017945 */ /* 0x000fe20003800000 */
[----:B--2---:R-:W-:Y:S03]  /*a810*/  @P1 SEL R35, RZ, 0x1, !P0 ;  /* 0x00000001ff231807 */ /* 0x004fe60004000000 */
[----:B------:R-:W-:Y:S05]  /*a820*/  @!P1 BRA `(.L_x_94) ;  /* 0x0000000000509947 */ /* 0x000fea0003800000 */
[----:B------:R-:W-:Y:S01]  /*a830*/  ISETP.NE.AND P1, PT, R86, RZ, PT ;  /* 0x000000ff5600720c */ /* 0x000fe20003f25270 */
[----:B------:R-:W-:Y:S01]  /*a840*/  BSSY B0, `(.L_x_95) ;  /* 0x000000a000007945 */ /* 0x000fe20003800000 */
[----:B------:R-:W-:Y:S11]  /*a850*/  ISETP.NE.AND P0, PT, R35, RZ, PT ;  /* 0x000000ff2300720c */ /* 0x000ff60003f05270 */
[----:B------:R-:W-:Y:S05]  /*a860*/  @P1 IMAD R2, R34, 0x800, R61 ;  /* 0x0000080022021824 */ /* 0x000fea00078e023d */
[----:B------:R-:W-:Y:S05]  /*a870*/  @P1 LEA R2, R2, UR48, 0x2 ;  /* 0x0000003002021c11 */ /* 0x000fea000f8e10ff */
[--C-:B------:R-:W-:Y:S02]  /*a880*/  @P1 IMAD.IADD R5, R83, 0x1, R2.reuse ;  /* 0x0000000153051824 */ /* 0x100fe400078e0202 */
[----:B-1----:R-:W-:Y:S01]  /*a890*/  @P1 IMAD.IADD R0, R84, 0x1, R2 ;  /* 0x0000000154001824 */ /* 0x002fe200078e0202 */
[----:B------:R-:W-:Y:S06]  /*a8a0*/  @P0 BRA `(.L_x_96) ;  /* 0x00000000000c0947 */ /* 0x000fec0003800000 */
[----:B------:R-:W-:Y:S04]  /*a8b0*/  SHF.L.U32 R32, R32, 0x1f, RZ ;  /* 0x0000001f20207819 */ /* 0x000fe800000006ff */
[----:B------:R-:W1:Y:S02]  /*a8c0*/  SYNCS.PHASECHK.TRANS64.TRYWAIT P0, [R3+URZ+0x60], R32 ;  /* 0x00006020030075a7 */ /* 0x000e6400080011ff */
[----:B-1----:R-:W-:Y:S05]  /*a8d0*/  @!P0 BRA `(.L_x_97) ;  /* 0x0000001400748947 */ /* 0x002fea0003800000 */
.L_x_96:
[----:B------:R-:W-:Y:S05]  /*a8e0*/  BSYNC B0 ;  /* 0x0000000000007941 */ /* 0x000fea0003800000 */
.L_x_95:
[----:B------:R-:W-:Y:S11]  /*a8f0*/  ISETP.NE.AND P0, PT, R86, RZ, PT ;  /* 0x000000ff5600720c */ /* 0x000ff60003f05270 */
[----:B------:R-:W-:Y:S02]  /*a900*/  @!UPT UIADD3 URZ, UPT, UPT, URZ, URZ, URZ ;  /* 0x000000fffffff290 */ /* 0x000fe4000fffe0ff */
[----:B-1----:R-:W-:Y:S01]  /*a910*/  @P0 IADD3 R3, PT, PT, R84, R5, RZ ;  /* 0x0000000554030210 */ /* 0x002fe20007ffe0ff */
[----:B------:R-:W-:Y:S05]  /*a920*/  @P0 WARPSYNC.ALL ;  /* 0x0000000000000948 */ /* 0x000fea0003800000 */
[----:B------:R2:W3:Y:S04]  /*a930*/  @P0 LDSM.16.M88.4 R48, [R2+0x400] ;  /* 0x000400000230083b */ /* 0x0004e80000000200 */
[----:B------:R2:W4:Y:S04]  /*a940*/  @P0 LDSM.16.M88.4 R44, [R0+0x400] ;  /* 0x00040000002c083b */ /* 0x0005280000000200 */
[----:B------:R2:W1:Y:S04]  /*a950*/  @P0 LDSM.16.M88.4 R40, [R5+0x400] ;  /* 0x000400000528083b */ /* 0x0004680000000200 */
[----:B------:R2:W1:Y:S02]  /*a960*/  @P0 LDSM.16.M88.4 R36, [R3+0x400] ;  /* 0x000400000324083b */ /* 0x0004640000000200 */
.L_x_94:
[----:B------:R-:W-:Y:S05]  /*a970*/  BSYNC B1 ;  /* 0x0000000000017941 */ /* 0x000fea0003800000 */
.L_x_93:
[----:B--2---:R-:W-:Y:S05]  /*a980*/  VIADD R3, R25, 0x20 ;  /* 0x0000002019037836 */ /* 0x004fea0000000000 */
[----:B------:R-:W-:Y:S04]  /*a990*/  SHF.R.U32.HI R3, RZ, 0x15, R3 ;  /* 0x00000015ff037819 */ /* 0x000fe80000011603 */
[----:B------:R-:W-:Y:S11]  /*a9a0*/  LOP3.LUT P0, RZ, R3, 0x3, R64, 0x48, !PT ;  /* 0x0000000303ff7812 */ /* 0x000ff60007804840 */
[----:B------:R-:W-:Y:S02]  /*a9b0*/  @!UPT UIADD3 URZ, UPT, UPT, URZ, URZ, URZ ;  /* 0x000000fffffff290 */ /* 0x000fe4000fffe0ff */
[----:B------:R-:W-:Y:S05]  /*a9c0*/  @!P0 BRA `(.L_x_98) ;  /* 0x0000000000408947 */ /* 0x000fea0003800000 */
[----:B------:R-:W2:Y:S01]  /*a9d0*/  LDCU.64 UR8, c[0x4][0x70] ;  /* 0x01000e00ff0877ac */ /* 0x000ea20008000a00 */
[----:B------:R-:W-:Y:S01]  /*a9e0*/  MOV R3, 0x0 ;  /* 0x0000000000037802 */ /* 0x000fe20000000f00 */
[----:B------:R-:W-:Y:S02]  /*a9f0*/  HFMA2 R12, -RZ, RZ, 0, 5.9604644775390625e-08 ;  /* 0x00000001ff0c7431 */ /* 0x000fe400000001ff */
[----:B------:R-:W-:Y:S02]  /*aa00*/  IMAD.MOV.U32 R8, RZ, RZ, 0x192 ;  /* 0x00000192ff087424 */ /* 0x000fe400078e00ff */
[----:B------:R-:W-:Y:S01]  /*aa10*/  IMAD.MOV.U32 R13, RZ, RZ, RZ ;  /* 0x000000ffff0d7224 */ /* 0x000fe200078e00ff */
[----:B------:R-:W5:Y:S01]  /*aa20*/  LDCU.64 UR6, c[0x4][0x78] ;  /* 0x01000f00ff0677ac */ /* 0x000f620008000a00 */
[----:B------:R-:W1:Y:S01]  /*aa30*/  LDC.64 R2, c[0x4][R3] ;  /* 0x0100000003027b82 */ /* 0x000e620000000a00 */
[----:B------:R-:W3:Y:S01]  /*aa40*/  LDCU.64 UR4, c[0x4][0x10] ;  /* 0x01000200ff0477ac */ /* 0x000ee20008000a00 */
[----:B--2---:R-:W-:Y:S01]  /*aa50*/  MOV R5, UR9 ;  /* 0x0000000900057c02 */ /* 0x004fe20008000f00 */
[----:B------:R-:W-:Y:S01]  /*aa60*/  IMAD.U32 R4, RZ, RZ, UR8 ;  /* 0x00000008ff047e24 */ /* 0x000fe2000f8e00ff */
[----:B-----5:R-:W-:Y:S01]  /*aa70*/  MOV R7, UR7 ;  /* 0x0000000700077c02 */ /* 0x020fe20008000f00 */
[----:B------:R-:W-:Y:S01]  /*aa80*/  IMAD.U32 R6, RZ, RZ, UR6 ;  /* 0x00000006ff067e24 */ /* 0x000fe2000f8e00ff */
[----:B---3--:R-:W-:Y:S01]  /*aa90*/  MOV R11, UR5 ;  /* 0x00000005000b7c02 */ /* 0x008fe20008000f00 */
[----:B------:R-:W-:Y:S02]  /*aaa0*/  IMAD.U32 R10, RZ, RZ, UR4 ;  /* 0x00000004ff0a7e24 */ /* 0x000fe4000f8e00ff */
[----:B------:R-:W-:Y:S07]  /*aab0*/  LEPC R20, `(.L_x_98) ;  /* 0x000000001014794e */ /* 0x000fee0000000000 */
[----:B-1--4-:R-:W-:Y:S05]  /*aac0*/  CALL.ABS.NOINC R2 ;  /* 0x0000000002007343 */ /* 0x012fea0003c00000 */
.L_x_98:
[----:B------:R-:W-:Y:S01]  /*aad0*/  ISETP.NE.AND P1, PT, R62, RZ, PT ;  /* 0x000000ff3e00720c */ /* 0x000fe20003f25270 */
[----:B------:R-:W-:Y:S05]  /*aae0*/  WARPSYNC.ALL ;  /* 0x0000000000007948 */ /* 0x000fea0003800000 */
[----:B------:R-:W-:Y:S01]  /*aaf0*/  R2UR UR4, R25 ;  /* 0x00000000190472ca */ /* 0x000fe200000e0000 */
[----:B------:R-:W2:Y:S01]  /*ab00*/  S2UR UR5, SR_CgaCtaId ;  /* 0x00000000000579c3 */ /* 0x000ea20000008800 */
[----:B-1-3--:R-:W-:Y:S01]  /*ab10*/  LOP3.LUT R0, R48, 0xffffe000, RZ, 0xc0, !PT ;  /* 0xffffe00030007812 */ /* 0x00afe200078ec0ff */
[----:B------:R-:W-:Y:S01]  /*ab20*/  IMAD.U32 R86, RZ, RZ, UR40 ;  /* 0x00000028ff567e24 */ /* 0x000fe2000f8e00ff */
[----:B------:R-:W-:Y:S01]  /*ab30*/  LOP3.LUT R2, R49, 0xffffe000, RZ, 0xc0, !PT ;  /* 0xffffe00031027812 */ /* 0x000fe200078ec0ff */
[----:B------:R-:W-:Y:S01]  /*ab40*/  BSSY.RECONVERGENT B0, `(.L_x_99) ;  /* 0x0000062000007945 */ /* 0x000fe20003800200 */
[----:B------:R-:W-:Y:S01]  /*ab50*/  LOP3.LUT R3, R50, 0xffffe000, RZ, 0xc0, !PT ;  /* 0xffffe00032037812 */ /* 0x000fe200078ec0ff */
[----:B------:R-:W-:Y:S01]  /*ab60*/  IMAD R86, R86, 0x800, R61 ;  /* 0x0000080056567824 */ /* 0x000fe200078e023d */
[----:B------:R-:W-:Y:S02]  /*ab70*/  LOP3.LUT R20, R51, 0xffffe000, RZ, 0xc0, !PT ;  /* 0xffffe00033147812 */ /* 0x000fe400078ec0ff */
[----:B----4-:R-:W-:Y:S02]  /*ab80*/  LOP3.LUT R21, R44, 0xffffe000, RZ, 0xc0, !PT ;  /* 0xffffe0002c157812 */ /* 0x010fe400078ec0ff */
[----:B------:R-:W-:Y:S01]  /*ab90*/  LOP3.LUT R26, R45, 0xffffe000, RZ, 0xc0, !PT ;  /* 0xffffe0002d1a7812 */ /* 0x000fe200078ec0ff */
[----:B------:R-:W1:Y:S01]  /*aba0*/  LDTM.16dp128bit.x8 R4, tmem[UR4+0x20] ;  /* 0x00002004000479ee */ /* 0x000e620008180000 */
[----:B------:R-:W-:Y:S01]  /*abb0*/  R2UR UR4, R85 ;  /* 0x00000000550472ca */ /* 0x000fe200000e0000 */
[----:B------:R-:W-:Y:S01]  /*abc0*/  NOP ;  /* 0x0000000000007918 */ /* 0x000fe20000000000 */
[----:B------:R-:W-:Y:S02]  /*abd0*/  LOP3.LUT R29, R46, 0xffffe000, RZ, 0xc0, !PT ;  /* 0xffffe0002e1d7812 */ /* 0x000fe400078ec0ff */
[----:B------:R-:W-:Y:S02]  /*abe0*/  LOP3.LUT R28, R47, 0xffffe000, RZ, 0xc0, !PT ;  /* 0xffffe0002f1c7812 */ /* 0x000fe400078ec0ff */
[----:B------:R-:W-:Y:S02]  /*abf0*/  LOP3.LUT R31, R40, 0xffffe000, RZ, 0xc0, !PT ;  /* 0xffffe000281f7812 */ /* 0x000fe400078ec0ff */
[----:B------:R-:W-:Y:S02]  /*ac00*/  LOP3.LUT R30, R41, 0xffffe000, RZ, 0xc0, !PT ;  /* 0xffffe000291e7812 */ /* 0x000fe400078ec0ff */
[----:B------:R-:W-:Y:S02]  /*ac10*/  LOP3.LUT R33, R42, 0xffffe000, RZ, 0xc0, !PT ;  /* 0xffffe0002a217812 */ /* 0x000fe400078ec0ff */
[----:B------:R-:W-:Y:S01]  /*ac20*/  LOP3.LUT R32, R43, 0xffffe000, RZ, 0xc0, !PT ;  /* 0xffffe0002b207812 */ /* 0x000fe200078ec0ff */
[----:B------:R-:W-:Y:S01]  /*ac30*/  UIADD3 UR4, UPT, UPT, UR4, 0xc0, URZ ;  /* 0x000000c004047890 */ /* 0x000fe2000fffe0ff */
[----:B------:R-:W-:Y:S02]  /*ac40*/  LOP3.LUT R35, R36, 0xffffe000, RZ, 0xc0, !PT ;  /* 0xffffe00024237812 */ /* 0x000fe400078ec0ff */
[----:B------:R-:W-:Y:S02]  /*ac50*/  LOP3.LUT R34, R37, 0xffffe000, RZ, 0xc0, !PT ;  /* 0xffffe00025227812 */ /* 0x000fe400078ec0ff */
[----:B------:R-:W-:Y:S02]  /*ac60*/  LEA R86, R86, UR48, 0x2 ;  /* 0x0000003056567c11 */ /* 0x000fe4000f8e10ff */
[----:B------:R-:W-:Y:S02]  /*ac70*/  LOP3.LUT R37, R38, 0xffffe000, RZ, 0xc0, !PT ;  /* 0xffffe00026257812 */ /* 0x000fe400078ec0ff */
[----:B------:R-:W-:Y:S01]  /*ac80*/  LOP3.LUT R36, R39, 0xffffe000, RZ, 0xc0, !PT ;  /* 0xffffe00027247812 */ /* 0x000fe200078ec0ff */
[----:B-1----:R-:W-:Y:S01]  /*ac90*/  FMUL R4, R24, R4 ;  /* 0x0000000418047220 */ /* 0x002fe20000400000 */
[--C-:B------:R-:W-:Y:S01]  /*aca0*/  IADD3 R85, PT, PT, R84, 0x400, R86.reuse ;  /* 0x0000040054557810 */ /* 0x100fe20007ffe056 */
[C---:B------:R-:W-:Y:S01]  /*acb0*/  FMUL R5, R24.reuse, R5 ;  /* 0x0000000518057220 */ /* 0x040fe20000400000 */
[----:B------:R-:W-:Y:S01]  /*acc0*/  IADD3 R83, PT, PT, R83, 0x400, R86 ;  /* 0x0000040053537810 */ /* 0x000fe20007ffe056 */
[C---:B------:R-:W-:Y:S01]  /*acd0*/  FMUL R6, R24.reuse, R6 ;  /* 0x0000000618067220 */ /* 0x040fe20000400000 */
[C---:B------:R-:W-:Y:S01]  /*ace0*/  FMUL R7, R24.reuse, R7 ;  /* 0x0000000718077220 */ /* 0x040fe20000400000 */
[C---:B------:R-:W-:Y:S01]  /*acf0*/  FFMA R4, R27.reuse, R0, R4 ;  /* 0x000000001b047223 */ /* 0x040fe20000000004 */
[C---:B------:R-:W-:Y:S01]  /*ad00*/  FMUL R8, R24.reuse, R8 ;  /* 0x0000000818087220 */ /* 0x040fe20000400000 */
[C---:B------:R-:W-:Y:S01]  /*ad10*/  FFMA R5, R27.reuse, R2, R5 ;  /* 0x000000021b057223 */ /* 0x040fe20000000005 */
[C---:B------:R-:W-:Y:S01]  /*ad20*/  FMUL R9, R24.reuse, R9 ;  /* 0x0000000918097220 */ /* 0x040fe20000400000 */
[C---:B------:R-:W-:Y:S01]  /*ad30*/  FFMA R6, R27.reuse, R3, R6 ;  /* 0x000000031b067223 */ /* 0x040fe20000000006 */
[----:B------:R-:W-:Y:S01]  /*ad40*/  F2FP.TF32.F32.PACK_B R4, R4 ;  /* 0x00000004ff04723e */ /* 0x000fe200024050ff */
[C---:B------:R-:W-:Y:S01]  /*ad50*/  FMUL R10, R24.reuse, R10 ;  /* 0x0000000a180a7220 */ /* 0x040fe20000400000 */
[----:B------:R-:W-:Y:S01]  /*ad60*/  F2FP.TF32.F32.PACK_B R5, R5 ;  /* 0x00000005ff05723e */ /* 0x000fe200024050ff */
[C---:B------:R-:W-:Y:S01]  /*ad70*/  FFMA R7, R27.reuse, R20, R7 ;  /* 0x000000141b077223 */ /* 0x040fe20000000007 */
[C---:B------:R-:W-:Y:S01]  /*ad80*/  FMUL R11, R24.reuse, R11 ;  /* 0x0000000b180b7220 */ /* 0x040fe20000400000 */
[----:B--2---:R-:W-:Y:S01]  /*ad90*/  UPRMT UR4, UR5, 0x654, UR4 ;  /* 0x0000065405047896 */ /* 0x004fe20008000004 */
[C---:B------:R-:W-:Y:S01]  /*ada0*/  FFMA R8, R27.reuse, R21, R8 ;  /* 0x000000151b087223 */ /* 0x040fe20000000008 */
[C---:B------:R-:W-:Y:S01]  /*adb0*/  FMUL R12, R24.reuse, R12 ;  /* 0x0000000c180c7220 */ /* 0x040fe20000400000 */
[C---:B------:R-:W-:Y:S01]  /*adc0*/  FFMA R9, R27.reuse, R26, R9 ;  /* 0x0000001a1b097223 */ /* 0x040fe20000000009 */
[C---:B------:R-:W-:Y:S01]  /*add0*/  FMUL R13, R24.reuse, R13 ;  /* 0x0000000d180d7220 */ /* 0x040fe20000400000 */
[C---:B------:R-:W-:Y:S01]  /*ade0*/  FFMA R10, R27.reuse, R29, R10 ;  /* 0x0000001d1b0a7223 */ /* 0x040fe2000000000a */
[C---:B------:R-:W-:Y:S01]  /*adf0*/  FMUL R14, R24.reuse, R14 ;  /* 0x0000000e180e7220 */ /* 0x040fe20000400000 */
[C---:B------:R-:W-:Y:S01]  /*ae00*/  FFMA R11, R27.reuse, R28, R11 ;  /* 0x0000001c1b0b7223 */ /* 0x040fe2000000000b */
[C---:B------:R-:W-:Y:S01]  /*ae10*/  FMUL R15, R24.reuse, R15 ;  /* 0x0000000f180f7220 */ /* 0x040fe20000400000 */
[----:B------:R-:W-:Y:S01]  /*ae20*/  F2FP.TF32.F32.PACK_B R6, R6 ;  /* 0x00000006ff06723e */ /* 0x000fe200024050ff */
[C---:B------:R-:W-:Y:S01]  /*ae30*/  FFMA R12, R27.reuse, R31, R12 ;  /* 0x0000001f1b0c7223 */ /* 0x040fe2000000000c */
[----:B------:R-:W-:Y:S01]  /*ae40*/  F2FP.TF32.F32.PACK_B R7, R7 ;  /* 0x00000007ff07723e */ /* 0x000fe200024050ff */
[C---:B------:R-:W-:Y:S01]  /*ae50*/  FMUL R16, R24.reuse, R16 ;  /* 0x0000001018107220 */ /* 0x040fe20000400000 */
[C---:B------:R-:W-:Y:S01]  /*ae60*/  FFMA R13, R27.reuse, R30, R13 ;  /* 0x0000001e1b0d7223 */ /* 0x040fe2000000000d */
[C---:B------:R-:W-:Y:S01]  /*ae70*/  FMUL R17, R24.reuse, R17 ;  /* 0x0000001118117220 */ /* 0x040fe20000400000 */
[C---:B------:R-:W-:Y:S01]  /*ae80*/  FFMA R14, R27.reuse, R33, R14 ;  /* 0x000000211b0e7223 */ /* 0x040fe2000000000e */
[C---:B------:R-:W-:Y:S01]  /*ae90*/  FMUL R18, R24.reuse, R18 ;  /* 0x0000001218127220 */ /* 0x040fe20000400000 */
[C---:B------:R-:W-:Y:S01]  /*aea0*/  FFMA R15, R27.reuse, R32, R15 ;  /* 0x000000201b0f7223 */ /* 0x040fe2000000000f */
[----:B------:R-:W-:Y:S01]  /*aeb0*/  FMUL R19, R24, R19 ;  /* 0x0000001318137220 */ /* 0x000fe20000400000 */
[----:B------:R-:W-:Y:S01]  /*aec0*/  F2FP.TF32.F32.PACK_B R8, R8 ;  /* 0x00000008ff08723e */ /* 0x000fe200024050ff */
[C---:B------:R-:W-:Y:S01]  /*aed0*/  FFMA R16, R27.reuse, R35, R16 ;  /* 0x000000231b107223 */ /* 0x040fe20000000010 */
[----:B------:R-:W-:Y:S01]  /*aee0*/  F2FP.TF32.F32.PACK_B R9, R9 ;  /* 0x00000009ff09723e */ /* 0x000fe200024050ff */
[----:B------:R-:W-:Y:S01]  /*aef0*/  SYNCS.ARRIVE.TRANS64.RED.A1T0 RZ, [UR4], RZ ;  /* 0x000000ffffff79a7 */ /* 0x000fe20008100404 */
[----:B------:R1:W-:Y:S01]  /*af00*/  STSM.16.M88.4 [R86+0x400], R4 ;  /* 0x0004000456007844 */ /* 0x0003e20000000200 */
[----:B------:R-:W-:Y:S01]  /*af10*/  F2FP.TF32.F32.PACK_B R10, R10 ;  /* 0x0000000aff0a723e */ /* 0x000fe200024050ff */
[C---:B------:R-:W-:Y:S01]  /*af20*/  FFMA R17, R27.reuse, R34, R17 ;  /* 0x000000221b117223 */ /* 0x040fe20000000011 */
[----:B------:R-:W-:Y:S01]  /*af30*/  F2FP.TF32.F32.PACK_B R11, R11 ;  /* 0x0000000bff0b723e */ /* 0x000fe200024050ff */
[C---:B------:R-:W-:Y:S01]  /*af40*/  FFMA R18, R27.reuse, R37, R18 ;  /* 0x000000251b127223 */ /* 0x040fe20000000012 */
[----:B------:R-:W-:Y:S01]  /*af50*/  FFMA R19, R27, R36, R19 ;  /* 0x000000241b137223 */ /* 0x000fe20000000013 */
[----:B------:R-:W-:Y:S01]  /*af60*/  F2FP.TF32.F32.PACK_B R12, R12 ;  /* 0x0000000cff0c723e */ /* 0x000fe200024050ff */
[----:B------:R-:W-:Y:S01]  /*af70*/  IMAD.IADD R84, R84, 0x1, R83 ;  /* 0x0000000154547824 */ /* 0x000fe200078e0253 */
        /* <DEDUP_REMOVED lines=22> */
[----:B------:R-:W-:Y:S01]  /*b0e0*/  R2UR UR12, R77 ;  /* 0x000000004d0c72ca */ /* 0x000fe200000e0000 */
[----:B------:R-:W-:Y:S01]  /*b0f0*/  UIADD3 UR9, UPT, UPT, UR41, 0x20, URZ ;  /* 0x0000002029097890 */ /* 0x000fe2000fffe0ff */
[----:B------:R-:W-:Y:S01]  /*b100*/  R2UR UR13, R78 ;  /* 0x000000004e0d72ca */ /* 0x000fe200000e0000 */
[----:B------:R-:W-:Y:S02]  /*b110*/  UIADD3 UR8, UPT, UPT, UR5, 0x400, URZ ;  /* 0x0000040005087890 */ /* 0x000fe4000fffe0ff */
[----:B--2---:R-:W-:Y:S04]  /*b120*/  UIADD3 UR4, UP0, UPT, UR6, 0x780, URZ ;  /* 0x0000078006047890 */ /* 0x004fe8000ff1e0ff */
[----:B------:R-:W-:Y:S09]  /*b130*/  UIADD3.X UR5, UPT, UPT, URZ, UR7, URZ, UP0, !UPT ;  /* 0x00000007ff057290 */ /* 0x000ff200087fe4ff */
[----:B------:R2:W-:Y:S02]  /*b140*/  UTMASTG.5D.IM2COL [UR8], [UR4] ;  /* 0x00000008040073b5 */ /* 0x0005e40008060000 */
[----:B--2---:R0:W-:Y:S02]  /*b150*/  UTMACMDFLUSH ;  /* 0x00000000000079b7 */ /* 0x0041e40000000000 */
.L_x_100:
[----:B------:R-:W-:Y:S05]  /*b160*/  BSYNC.RECONVERGENT B0 ;  /* 0x0000000000007941 */ /* 0x000fea0003800200 */
.L_x_99:
[----:B------:R-:W-:Y:S01]  /*b170*/  UIADD3 UR4, UPT, UPT, UR40, 0x1, URZ ;  /* 0x0000000128047890 */ /* 0x000fe2000fffe0ff */
[----:B------:R-:W-:Y:S03]  /*b180*/  BSSY.RECONVERGENT B0, `(.L_x_101) ;  /* 0x0000008000007945 */ /* 0x000fe60003800200 */
[----:B------:R-:W-:Y:S04]  /*b190*/  UISETP.NE.AND UP0, UPT, UR4, 0x3, UPT ;  /* 0x000000030400788c */ /* 0x000fe8000bf05270 */
[----:B------:R-:W-:Y:S02]  /*b1a0*/  UISETP.EQ.XOR UP1, UPT, UR42, 0x3, !UP0 ;  /* 0x000000032a00788c */ /* 0x000fe4000c722a70 */
[----:B------:R-:W-:Y:S04]  /*b1b0*/  USEL UR49, UR4, URZ, UP0 ;  /* 0x000000ff04317287 */ /* 0x000fe80008000000 */
[----:B------:R-:W-:Y:S01]  /*b1c0*/  PLOP3.LUT P0, PT, PT, PT, UP1, 0x80, 0x8 ;  /* 0x000000000008781c */ /* 0x000fe20003f0f018 */
[----:B------:R-:W-:Y:S01]  /*b1d0*/  @!UPT UIADD3 URZ, UPT, UPT, URZ, URZ, URZ ;  /* 0x000000fffffff290 */ /* 0x000fe2000fffe0ff */
[----:B------:R-:W-:Y:S11]  /*b1e0*/  @P1 BRA `(.L_x_102) ;  /* 0x0000000000041947 */ /* 0x000ff60003800000 */
[----:B------:R-:W-:Y:S04]  /*b1f0*/  DEPBAR.LE SB0, 0x1 ;  /* 0x000080400000791a */ /* 0x000fe80000000000 */
.L_x_102:
[----:B------:R-:W-:Y:S05]  /*b200*/  BSYNC.RECONVERGENT B0 ;  /* 0x0000000000007941 */ /* 0x000fea0003800200 */
.L_x_101:
[----:B------:R-:W-:Y:S01]  /*b210*/  BAR.SYNC.DEFER_BLOCKING 0x1, 0x80 ;  /* 0x0042000000007b1d */ /* 0x000fe20000010000 */
[----:B------:R-:W-:Y:S01]  /*b220*/  SEL R3, RZ, 0x1, !P0 ;  /* 0x00000001ff037807 */ /* 0x000fe20004000000 */
[----:B------:R-:W-:Y:S01]  /*b230*/  UISETP.NE.AND UP0, UPT, UR51, -0x2, UPT ;  /* 0xfffffffe3300788c */ /* 0x000fe2000bf05270 */
[----:B------:R-:W-:Y:S02]  /*b240*/  VIADD R0, R22, 0x1 ;  /* 0x0000000116007836 */ /* 0x000fe40000000000 */
[----:B------:R-:W-:Y:S06]  /*b250*/  LOP3.LUT R60, R60, R3, RZ, 0x3c, !PT ;  /* 0x000000033c3c7212 */ /* 0x000fec00078e3cff */
[----:B------:R-:W-:Y:S05]  /*b260*/  BRA.U !UP0, `(.L_x_103) ;  /* 0x00000001082c7547 */ /* 0x000fea000b800000 */
[----:B------:R-:W-:Y:S01]  /*b270*/  ISETP.NE.AND P1, PT, R82, RZ, PT ;  /* 0x000000ff5200720c */ /* 0x000fe20003f25270 */
[----:B------:R-:W2:Y:S01]  /*b280*/  S2R R2, SR_CgaCtaId ;  /* 0x0000000000027919 */ /* 0x000ea20000008800 */
[----:B------:R-:W-:Y:S11]  /*b290*/  IMAD.U32 R3, RZ, RZ, UR52 ;  /* 0x00000034ff037e24 */ /* 0x000ff6000f8e00ff */
[C---:B-1----:R-:W-:Y:S01]  /*b2a0*/  @P1 LEA R5, R3.reuse, UR48, 0x3 ;  /* 0x0000003003051c11 */ /* 0x042fe2000f8e18ff */
[----:B------:R-:W-:Y:S04]  /*b2b0*/  VIADD R3, R3, 0x1 ;  /* 0x0000000103037836 */ /* 0x000fe80000000000 */
[----:B------:R-:W-:Y:S01]  /*b2c0*/  @P1 VIADD R5, R5, 0x78 ;  /* 0x0000007805051836 */ /* 0x000fe20000000000 */
[C---:B------:R-:W-:Y:S04]  /*b2d0*/  ISETP.NE.AND P0, PT, R3.reuse, 0x3, PT ;  /* 0x000000030300780c */ /* 0x040fe80003f05270 */
[----:B------:R-:W-:Y:S04]  /*b2e0*/  SEL R3, R3, RZ, P0 ;  /* 0x000000ff03037207 */ /* 0x000fe80000000000 */
[----:B------:R-:W-:Y:S02]  /*b2f0*/  R2UR UR52, R3 ;  /* 0x00000000033472ca */ /* 0x000fe400000e0000 */
[----:B--2---:R-:W-:Y:S04]  /*b300*/  @P1 PRMT R2, R2, 0x654, R5 ;  /* 0x0000065402021816 */ /* 0x004fe80000000005 */
[----:B------:R2:W-:Y:S09]  /*b310*/  @P1 SYNCS.ARRIVE.TRANS64.RED.A1T0 RZ, [R2+URZ], RZ ;  /* 0x000000ff02ff19a7 */ /* 0x0005f200081004ff */
.L_x_103:
[----:B------:R-:W-:Y:S01]  /*b320*/  R2UR UR5, R56 ;  /* 0x00000000380572ca */ /* 0x000fe200000e0000 */
[----:B------:R-:W-:Y:S01]  /*b330*/  UISETP.NE.AND UP0, UPT, UR60, URZ, UPT ;  /* 0x000000ff3c00728c */ /* 0x000fe2000bf05270 */
[----:B------:R-:W-:Y:S01]  /*b340*/  R2UR UR4, R57 ;  /* 0x00000000390472ca */ /* 0x000fe200000e0000 */
[----:B-1----:R-:W-:Y:S01]  /*b350*/  IMAD.MOV.U32 R17, RZ, RZ, R74 ;  /* 0x000000ffff117224 */ /* 0x002fe200078e004a */
[----:B------:R-:W-:Y:S01]  /*b360*/  ISETP.NE.AND P0, PT, R0, 0x2, PT ;  /* 0x000000020000780c */ /* 0x000fe20003f05270 */
[----:B------:R-:W-:Y:S01]  /*b370*/  UIADD3 UR51, UPT, UPT, UR51, 0x2, URZ ;  /* 0x0000000233337890 */ /* 0x000fe2000fffe0ff */
[----:B------:R-:W-:Y:S02]  /*b380*/  LOP3.LUT R58, R58, 0x1, RZ, 0x3c, !PT ;  /* 0x000000013a3a7812 */ /* 0x000fe400078e3cff */
[----:B--2---:R-:W-:Y:S02]  /*b390*/  SEL R2, RZ, 0x1, P0 ;  /* 0x00000001ff027807 */ /* 0x004fe40000000000 */
[----:B------:R-:W-:Y:S02]  /*b3a0*/  SEL R22, R0, RZ, P0 ;  /* 0x000000ff00167207 */ /* 0x000fe40000000000 */
[----:B------:R-:W-:Y:S01]  /*b3b0*/  LOP3.LUT R59, R59, R2, RZ, 0x3c, !PT ;  /* 0x000000023b3b7212 */ /* 0x000fe200078e3cff */
[----:B------:R-:W-:Y:S02]  /*b3c0*/  UIADD3 UR22, UPT, UPT, UR36, UR5, URZ ;  /* 0x0000000524167290 */ /* 0x000fe4000fffe0ff */
[----:B------:R-:W-:Y:S01]  /*b3d0*/  UIADD3 UR50, UPT, UPT, UR37, UR4, URZ ;  /* 0x0000000425327290 */ /* 0x000fe2000fffe0ff */
[----:B------:R-:W-:Y:S11]  /*b3e0*/  BRA.U UP0, `(.L_x_104) ;  /* 0xffffffd900647547 */ /* 0x000ff6000b83ffff */
[----:B------:R-:W-:-:S13]  /*b3f0*/  ISETP.NE.AND P1, PT, R73, RZ, PT ;  /* 0x000000ff4900720c */ /* 0x000fda0003f25270 */
[----:B------:R-:W-:Y:S05]  /*b400*/  @!P1 BRA `(.L_x_105) ;  /* 0x0000000000489947 */ /* 0x000fea0003800000 */
[----:B------:R-:W1:Y:S02]  /*b410*/  LDCU.64 UR4, c[0x0][0x990] ;  /* 0x00013200ff0477ac */ /* 0x000e640008000a00 */
[----:B-1----:R-:W-:-:S04]  /*b420*/  UISETP.NE.U32.AND UP0, UPT, UR4, URZ, UPT ;  /* 0x000000ff0400728c */ /* 0x002fc8000bf05070 */
[----:B------:R-:W-:-:S09]  /*b430*/  UISETP.NE.AND.EX UP0, UPT, UR5, URZ, UPT, UP0 ;  /* 0x000000ff0500728c */ /* 0x000fd2000bf05300 */
[----:B------:R-:W-:Y:S05]  /*b440*/  BRA.U UP0, `(.L_x_106) ;  /* 0x00000001000c7547 */ /* 0x000fea000b800000 */
[----:B------:R-:W-:-:S13]  /*b450*/  FSETP.NEU.AND P0, PT, R27, RZ, PT ;  /* 0x000000ff1b00720b */ /* 0x000fda0003f0d000 */
[----:B------:R-:W-:Y:S05]  /*b460*/  @!P0 EXIT ;  /* 0x000000000000894d */ /* 0x000fea0003800000 */
[----:B------:R-:W-:Y:S05]  /*b470*/  BRA `(.L_x_105) ;  /* 0x00000000002c7947 */ /* 0x000fea0003800000 */
.L_x_106:
[----:B------:R-:W-:Y:S01]  /*b480*/  ISETP.NE.AND P0, PT, R81, RZ, PT ;  /* 0x000000ff5100720c */ /* 0x000fe20003f05270 */
[----:B------:R-:W-:-:S12]  /*b490*/  BSSY.RECONVERGENT B0, `(.L_x_105) ;  /* 0x0000009000007945 */ /* 0x000fd80003800200 */
[----:B------:R-:W-:Y:S05]  /*b4a0*/  @P0 BRA `(.L_x_107) ;  /* 0x0000000000140947 */ /* 0x000fea0003800000 */
[----:B------:R-:W1:Y:S02]  /*b4b0*/  LDCU.64 UR4, c[0x0][0x988] ;  /* 0x00013100ff0477ac */ /* 0x000e640008000a00 */
[----:B-1----:R-:W-:-:S04]  /*b4c0*/  ISETP.NE.U32.AND P0, PT, RZ, UR4, PT ;  /* 0x00000004ff007c0c */ /* 0x002fc8000bf05070 */
[----:B------:R-:W-:-:S13]  /*b4d0*/  ISETP.NE.AND.EX P0, PT, RZ, UR5, PT, P0 ;  /* 0x00000005ff007c0c */ /* 0x000fda000bf05300 */
[----:B------:R-:W-:Y:S05]  /*b4e0*/  @!P0 EXIT ;  /* 0x000000000000894d */ /* 0x000fea0003800000 */
[----:B------:R-:W-:Y:S05]  /*b4f0*/  BRA `(.L_x_108) ;  /* 0x0000000000087947 */ /* 0x000fea0003800000 */
.L_x_107:
[----:B------:R-:W-:-:S13]  /*b500*/  FSETP.NEU.AND P0, PT, R27, RZ, PT ;  /* 0x000000ff1b00720b */ /* 0x000fda0003f0d000 */
[----:B------:R-:W-:Y:S05]  /*b510*/  @!P0 EXIT ;  /* 0x000000000000894d */ /* 0x000fea0003800000 */
.L_x_108:
[----:B------:R-:W-:Y:S05]  /*b520*/  BSYNC.RECONVERGENT B0 ;  /* 0x0000000000007941 */ /* 0x000fea0003800200 */
.L_x_105:
[----:B------:R-:W1:Y:S01]  /*b530*/  S2UR UR5, SR_CgaCtaId ;  /* 0x00000000000579c3 */ /* 0x000e620000008800 */
[----:B------:R-:W-:Y:S01]  /*b540*/  ULEA UR4, UR52, UR48, 0x3 ;  /* 0x0000003034047291 */ /* 0x000fe2000f8e18ff */
[----:B------:R-:W-:-:S04]  /*b550*/  DEPBAR.LE SB0, 0x0 ;  /* 0x000080000000791a */ /* 0x000fc80000000000 */
[----:B------:R-:W-:-:S04]  /*b560*/  UIADD3 UR4, UPT, UPT, UR4, 0x78, URZ ;  /* 0x0000007804047890 */ /* 0x000fc8000fffe0ff */
[----:B-1----:R-:W-:-:S09]  /*b570*/  UPRMT UR4, UR5, 0x654, UR4 ;  /* 0x0000065405047896 */ /* 0x002fd20008000004 */
[----:B------:R-:W-:Y:S01]  /*b580*/  SYNCS.ARRIVE.TRANS64.RED.A1T0 RZ, [UR4], RZ ;  /* 0x000000ffffff79a7 */ /* 0x000fe20008100404 */
[----:B------:R-:W-:Y:S05]  /*b590*/  EXIT ;  /* 0x000000000000794d */ /* 0x000fea0003800000 */
.L_x_19:
[----:B------:R-:W-:Y:S11]  /*b5a0*/  R2UR UR6, R0 ;  /* 0x00000000000672ca */ /* 0x000ff600000e0000 */
[----:B------:R-:W-:Y:S02]  /*b5b0*/  @!UPT UIADD3 URZ, UPT, UPT, URZ, URZ, URZ ;  /* 0x000000fffffff290 */ /* 0x000fe4000fffe0ff */
[----:B------:R-:W-:Y:S07]  /*b5c0*/  MOV R44, UR6 ;  /* 0x00000006002c7c02 */ /* 0x000fee0008000f00 */
.L_x_109:
[----:B-1----:R1:W4:Y:S02]  /*b5d0*/  SYNCS.PHASECHK.TRANS64.TRYWAIT P0, [R44+URZ+0x30], R47 ;  /* 0x0000302f2c0075a7 */ /* 0x00232400080011ff */
[----:B----4-:R-:W-:Y:S05]  /*b5e0*/  @!P0 NANOSLEEP.SYNCS 0x989680 ;  /* 0x009896800000895d */ /* 0x010fea0003900000 */
[----:B------:R-:W4:Y:S02]  /*b5f0*/  @!P0 SYNCS.PHASECHK.TRANS64 P0, [R44+URZ+0x30], R47 ;  /* 0x0000302f2c0085a7 */ /* 0x000f2400080010ff */
[----:B----4-:R-:W-:Y:S05]  /*b600*/  @!P0 BRA `(.L_x_109) ;  /* 0xfffffffc00f08947 */ /* 0x010fea000383ffff */
[----:B------:R-:W-:Y:S05]  /*b610*/  BRA `(.L_x_18) ;  /* 0xffffff6c00ec7947 */ /* 0x000fea000383ffff */
.L_x_25:
[----:B------:R-:W-:Y:S11]  /*b620*/  R2UR UR7, R26 ;  /* 0x000000001a0772ca */ /* 0x000ff600000e0000 */
[----:B------:R-:W-:Y:S02]  /*b630*/  @!UPT UIADD3 URZ, UPT, UPT, URZ, URZ, URZ ;  /* 0x000000fffffff290 */ /* 0x000fe4000fffe0ff */
[----:B------:R-:W-:Y:S07]  /*b640*/  MOV R44, UR7 ;  /* 0x00000007002c7c02 */ /* 0x000fee0008000f00 */
.L_x_110:
[----:B---3--:R3:W4:Y:S02]  /*b650*/  SYNCS.PHASECHK.TRANS64.TRYWAIT P0, [R44+URZ+0x30], R47 ;  /* 0x0000302f2c0075a7 */ /* 0x00872400080011ff */
[----:B----4-:R-:W-:Y:S05]  /*b660*/  @!P0 NANOSLEEP.SYNCS 0x989680 ;  /* 0x009896800000895d */ /* 0x010fea0003900000 */
[----:B------:R-:W4:Y:S02]  /*b670*/  @!P0 SYNCS.PHASECHK.TRANS64 P0, [R44+URZ+0x30], R47 ;  /* 0x0000302f2c0085a7 */ /* 0x000f2400080010ff */
[----:B----4-:R-:W-:Y:S05]  /*b680*/  @!P0 BRA `(.L_x_110) ;  /* 0xfffffffc00f08947 */ /* 0x010fea000383ffff */
[----:B------:R-:W-:Y:S05]  /*b690*/  BRA `(.L_x_24) ;  /* 0xffffff9000387947 */ /* 0x000fea000383ffff */
.L_x_29:
[----:B--2---:R-:W-:-:S07]  /*b6a0*/  MOV R0, UR71 ;  /* 0x0000004700007c02 */ /* 0x004fce0008000f00 */
.L_x_111:
[----:B--2---:R2:W3:Y:S02]  /*b6b0*/  SYNCS.PHASECHK.TRANS64.TRYWAIT P0, [R0+URZ+0xa0], R3 ;  /* 0x0000a003000075a7 */ /* 0x0044e400080011ff */
[----:B---3--:R-:W-:Y:S05]  /*b6c0*/  @!P0 NANOSLEEP.SYNCS 0x989680 ;  /* 0x009896800000895d */ /* 0x008fea0003900000 */
[----:B------:R-:W3:Y:S02]  /*b6d0*/  @!P0 SYNCS.PHASECHK.TRANS64 P0, [R0+URZ+0xa0], R3 ;  /* 0x0000a003000085a7 */ /* 0x000ee400080010ff */
[----:B---3--:R-:W-:Y:S05]  /*b6e0*/  @!P0 BRA `(.L_x_111) ;  /* 0xfffffffc00f08947 */ /* 0x008fea000383ffff */
[----:B------:R-:W-:Y:S05]  /*b6f0*/  BRA `(.L_x_112) ;  /* 0xffffffa000a87947 */ /* 0x000fea000383ffff */
.L_x_33:
[----:B------:R-:W-:-:S07]  /*b700*/  MOV R0, UR4 ;  /* 0x0000000400007c02 */ /* 0x000fce0008000f00 */
.L_x_113:
[----:B-1----:R1:W2:Y:S02]  /*b710*/  SYNCS.PHASECHK.TRANS64.TRYWAIT P0, [R0+URZ], R3 ;  /* 0x00000003000075a7 */ /* 0x0022a400080011ff */
[----:B--2---:R-:W-:Y:S05]  /*b720*/  @!P0 NANOSLEEP.SYNCS 0x989680 ;  /* 0x009896800000895d */ /* 0x004fea0003900000 */
[----:B------:R-:W2:Y:S02]  /*b730*/  @!P0 SYNCS.PHASECHK.TRANS64 P0, [R0+URZ], R3 ;  /* 0x00000003000085a7 */ /* 0x000ea400080010ff */
[----:B--2---:R-:W-:Y:S05]  /*b740*/  @!P0 BRA `(.L_x_113) ;  /* 0xfffffffc00f08947 */ /* 0x004fea000383ffff */
[----:B------:R-:W-:Y:S05]  /*b750*/  BRA `(.L_x_114) ;  /* 0xffffffa800807947 */ /* 0x000fea000383ffff */
.L_x_34:
[----:B------:R-:W-:-:S07]  /*b760*/  MOV R0, UR5 ;  /* 0x0000000500007c02 */ /* 0x000fce0008000f00 */
.L_x_115:
[----:B-1----:R1:W2:Y:S02]  /*b770*/  SYNCS.PHASECHK.TRANS64.TRYWAIT P0, [R0+URZ], R3 ;  /* 0x00000003000075a7 */ /* 0x0022a400080011ff */
[----:B--2---:R-:W-:Y:S05]  /*b780*/  @!P0 NANOSLEEP.SYNCS 0x989680 ;  /* 0x009896800000895d */ /* 0x004fea0003900000 */
[----:B------:R-:W2:Y:S02]  /*b790*/  @!P0 SYNCS.PHASECHK.TRANS64 P0, [R0+URZ], R3 ;  /* 0x00000003000085a7 */ /* 0x000ea400080010ff */
[----:B--2---:R-:W-:Y:S05]  /*b7a0*/  @!P0 BRA `(.L_x_115) ;  /* 0xfffffffc00f08947 */ /* 0x004fea000383ffff */
[----:B------:R-:W-:Y:S05]  /*b7b0*/  BRA `(.L_x_116) ;  /* 0xffffffa800907947 */ /* 0x000fea000383ffff */
.L_x_35:
[----:B------:R-:W-:-:S07]  /*b7c0*/  MOV R0, UR5 ;  /* 0x0000000500007c02 */ /* 0x000fce0008000f00 */
.L_x_117:
[----:B-1----:R1:W2:Y:S02]  /*b7d0*/  SYNCS.PHASECHK.TRANS64.TRYWAIT P0, [R0+URZ], R3 ;  /* 0x00000003000075a7 */ /* 0x0022a400080011ff */
[----:B--2---:R-:W-:Y:S05]  /*b7e0*/  @!P0 NANOSLEEP.SYNCS 0x989680 ;  /* 0x009896800000895d */ /* 0x004fea0003900000 */
[----:B------:R-:W2:Y:S02]  /*b7f0*/  @!P0 SYNCS.PHASECHK.TRANS64 P0, [R0+URZ], R3 ;  /* 0x00000003000085a7 */ /* 0x000ea400080010ff */
[----:B--2---:R-:W-:Y:S05]  /*b800*/  @!P0 BRA `(.L_x_117) ;  /* 0xfffffffc00f08947 */ /* 0x004fea000383ffff */
[----:B------:R-:W-:Y:S05]  /*b810*/  BRA `(.L_x_118) ;  /* 0xffffffa800a07947 */ /* 0x000fea000383ffff */
.L_x_36:
[----:B------:R-:W-:-:S07]  /*b820*/  MOV R0, UR5 ;  /* 0x0000000500007c02 */ /* 0x000fce0008000f00 */
.L_x_119:
[----:B-1----:R1:W2:Y:S02]  /*b830*/  SYNCS.PHASECHK.TRANS64.TRYWAIT P0, [R0+URZ], R3 ;  /* 0x00000003000075a7 */ /* 0x0022a400080011ff */
[----:B--2---:R-:W-:Y:S05]  /*b840*/  @!P0 NANOSLEEP.SYNCS 0x989680 ;  /* 0x009896800000895d */ /* 0x004fea0003900000 */
[----:B------:R-:W2:Y:S02]  /*b850*/  @!P0 SYNCS.PHASECHK.TRANS64 P0, [R0+URZ], R3 ;  /* 0x00000003000085a7 */ /* 0x000ea400080010ff */
[----:B--2---:R-:W-:Y:S05]  /*b860*/  @!P0 BRA `(.L_x_119) ;  /* 0xfffffffc00f08947 */ /* 0x004fea000383ffff */
[----:B------:R-:W-:Y:S05]  /*b870*/  BRA `(.L_x_120) ;  /* 0xffffffa800b07947 */ /* 0x000fea000383ffff */
.L_x_37:
[----:B------:R-:W-:-:S07]  /*b880*/  MOV R0, UR5 ;  /* 0x0000000500007c02 */ /* 0x000fce0008000f00 */
.L_x_121:
[----:B-1----:R1:W2:Y:S02]  /*b890*/  SYNCS.PHASECHK.TRANS64.TRYWAIT P0, [R0+URZ], R3 ;  /* 0x00000003000075a7 */ /* 0x0022a400080011ff */
[----:B--2---:R-:W-:Y:S05]  /*b8a0*/  @!P0 NANOSLEEP.SYNCS 0x989680 ;  /* 0x009896800000895d */ /* 0x004fea0003900000 */
[----:B------:R-:W2:Y:S02]  /*b8b0*/  @!P0 SYNCS.PHASECHK.TRANS64 P0, [R0+URZ], R3 ;  /* 0x00000003000085a7 */ /* 0x000ea400080010ff */
[----:B--2---:R-:W-:Y:S05]  /*b8c0*/  @!P0 BRA `(.L_x_121) ;  /* 0xfffffffc00f08947 */ /* 0x004fea000383ffff */
[----:B------:R-:W-:Y:S05]  /*b8d0*/  BRA `(.L_x_122) ;  /* 0xffffffa800c07947 */ /* 0x000fea000383ffff */
.L_x_40:
[----:B------:R-:W-:-:S07]  /*b8e0*/  MOV R4, UR4 ;  /* 0x0000000400047c02 */ /* 0x000fce0008000f00 */
.L_x_123:
[----:B--2---:R2:W3:Y:S02]  /*b8f0*/  SYNCS.PHASECHK.TRANS64.TRYWAIT P1, [R4+URZ+0xa8], R7 ;  /* 0x0000a807040075a7 */ /* 0x0044e400080211ff */
[----:B---3--:R-:W-:Y:S05]  /*b900*/  @!P1 NANOSLEEP.SYNCS 0x989680 ;  /* 0x009896800000995d */ /* 0x008fea0003900000 */
[----:B------:R-:W3:Y:S02]  /*b910*/  @!P1 SYNCS.PHASECHK.TRANS64 P1, [R4+URZ+0xa8], R7 ;  /* 0x0000a807040095a7 */ /* 0x000ee400080210ff */
[----:B---3--:R-:W-:Y:S05]  /*b920*/  @!P1 BRA `(.L_x_123) ;  /* 0xfffffffc00f09947 */ /* 0x008fea000383ffff */
[----:B------:R-:W-:Y:S05]  /*b930*/  BRA `(.L_x_124) ;  /* 0xffffffac00307947 */ /* 0x000fea000383ffff */
.L_x_41:
[----:B--2---:R-:W-:-:S07]  /*b940*/  MOV R4, UR4 ;  /* 0x0000000400047c02 */ /* 0x004fce0008000f00 */
.L_x_125:
[----:B--2---:R2:W3:Y:S02]  /*b950*/  SYNCS.PHASECHK.TRANS64.TRYWAIT P1, [R4+URZ+0xa0], R5 ;  /* 0x0000a005040075a7 */ /* 0x0044e400080211ff */
[----:B---3--:R-:W-:Y:S05]  /*b960*/  @!P1 NANOSLEEP.SYNCS 0x989680 ;  /* 0x009896800000995d */ /* 0x008fea0003900000 */
[----:B------:R-:W3:Y:S02]  /*b970*/  @!P1 SYNCS.PHASECHK.TRANS64 P1, [R4+URZ+0xa0], R5 ;  /* 0x0000a005040095a7 */ /* 0x000ee400080210ff */
[----:B---3--:R-:W-:Y:S05]  /*b980*/  @!P1 BRA `(.L_x_125) ;  /* 0xfffffffc00f09947 */ /* 0x008fea000383ffff */
[----:B------:R-:W-:Y:S05]  /*b990*/  BRA `(.L_x_126) ;  /* 0xffffffac00387947 */ /* 0x000fea000383ffff */
.L_x_49:
[----:B------:R-:W-:-:S07]  /*b9a0*/  MOV R0, UR23 ;  /* 0x0000001700007c02 */ /* 0x000fce0008000f00 */
.L_x_127:
[----:B-1----:R1:W2:Y:S02]  /*b9b0*/  SYNCS.PHASECHK.TRANS64.TRYWAIT P0, [R0+URZ+0xa0], R5 ;  /* 0x0000a005000075a7 */ /* 0x0022a400080011ff */
[----:B--2---:R-:W-:Y:S05]  /*b9c0*/  @!P0 NANOSLEEP.SYNCS 0x989680 ;  /* 0x009896800000895d */ /* 0x004fea0003900000 */
[----:B------:R-:W2:Y:S02]  /*b9d0*/  @!P0 SYNCS.PHASECHK.TRANS64 P0, [R0+URZ+0xa0], R5 ;  /* 0x0000a005000085a7 */ /* 0x000ea400080010ff */
[----:B--2---:R-:W-:Y:S05]  /*b9e0*/  @!P0 BRA `(.L_x_127) ;  /* 0xfffffffc00f08947 */ /* 0x004fea000383ffff */
[----:B------:R-:W-:Y:S05]  /*b9f0*/  BRA `(.L_x_128) ;  /* 0xffffffb000e47947 */ /* 0x000fea000383ffff */
.L_x_50:
[----:B------:R-:W-:-:S07]  /*ba00*/  MOV R5, UR27 ;  /* 0x0000001b00057c02 */ /* 0x000fce0008000f00 */
.L_x_129:
[----:B-1----:R1:W2:Y:S02]  /*ba10*/  SYNCS.PHASECHK.TRANS64.TRYWAIT P0, [R5+URZ+0xc0], R0 ;  /* 0x0000c000050075a7 */ /* 0x0022a400080011ff */
[----:B--2---:R-:W-:Y:S05]  /*ba20*/  @!P0 NANOSLEEP.SYNCS 0x989680 ;  /* 0x009896800000895d */ /* 0x004fea0003900000 */
[----:B------:R-:W2:Y:S02]  /*ba30*/  @!P0 SYNCS.PHASECHK.TRANS64 P0, [R5+URZ+0xc0], R0 ;  /* 0x0000c000050085a7 */ /* 0x000ea400080010ff */
[----:B--2---:R-:W-:Y:S05]  /*ba40*/  @!P0 BRA `(.L_x_129) ;  /* 0xfffffffc00f08947 */ /* 0x004fea000383ffff */
[----:B------:R-:W-:Y:S05]  /*ba50*/  BRA `(.L_x_130) ;  /* 0xffffffb400007947 */ /* 0x000fea000383ffff */
.L_x_53:
[----:B-1----:R-:W-:Y:S07]  /*ba60*/  MOV R0, UR21 ;  /* 0x0000001500007c02 */ /* 0x002fee0008000f00 */
.L_x_131:
[----:B-1----:R1:W2:Y:S02]  /*ba70*/  SYNCS.PHASECHK.TRANS64.TRYWAIT P0, [R0+URZ], R5 ;  /* 0x00000005000075a7 */ /* 0x0022a400080011ff */
[----:B--2---:R-:W-:Y:S05]  /*ba80*/  @!P0 NANOSLEEP.SYNCS 0x989680 ;  /* 0x009896800000895d */ /* 0x004fea0003900000 */
[----:B------:R-:W2:Y:S02]  /*ba90*/  @!P0 SYNCS.PHASECHK.TRANS64 P0, [R0+URZ], R5 ;  /* 0x00000005000085a7 */ /* 0x000ea400080010ff */
[----:B--2---:R-:W-:Y:S05]  /*baa0*/  @!P0 BRA `(.L_x_131) ;  /* 0xfffffffc00f08947 */ /* 0x004fea000383ffff */
[----:B------:R-:W-:Y:S05]  /*bab0*/  BRA `(.L_x_52) ;  /* 0xffffffb400247947 */ /* 0x000fea000383ffff */
.L_x_56:
[----:B------:R-:W-:-:S07]  /*bac0*/  MOV R0, UR4 ;  /* 0x0000000400007c02 */ /* 0x000fce0008000f00 */
.L_x_132:
[----:B-1----:R1:W3:Y:S02]  /*bad0*/  SYNCS.PHASECHK.TRANS64.TRYWAIT P0, [R0+URZ], R3 ;  /* 0x00000003000075a7 */ /* 0x0022e400080011ff */
[----:B---3--:R-:W-:Y:S05]  /*bae0*/  @!P0 NANOSLEEP.SYNCS 0x989680 ;  /* 0x009896800000895d */ /* 0x008fea0003900000 */
[----:B------:R-:W3:Y:S02]  /*baf0*/  @!P0 SYNCS.PHASECHK.TRANS64 P0, [R0+URZ], R3 ;  /* 0x00000003000085a7 */ /* 0x000ee400080010ff */
[----:B---3--:R-:W-:Y:S05]  /*bb00*/  @!P0 BRA `(.L_x_132) ;  /* 0xfffffffc00f08947 */ /* 0x008fea000383ffff */
[----:B------:R-:W-:Y:S05]  /*bb10*/  BRA `(.L_x_133) ;  /* 0xffffffb8007c7947 */ /* 0x000fea000383ffff */
.L_x_57:
[----:B------:R-:W-:-:S07]  /*bb20*/  MOV R0, UR4 ;  /* 0x0000000400007c02 */ /* 0x000fce0008000f00 */
.L_x_134:
[----:B-1----:R1:W2:Y:S02]  /*bb30*/  SYNCS.PHASECHK.TRANS64.TRYWAIT P0, [R0+URZ], R3 ;  /* 0x00000003000075a7 */ /* 0x0022a400080011ff */
[----:B--2---:R-:W-:Y:S05]  /*bb40*/  @!P0 NANOSLEEP.SYNCS 0x989680 ;  /* 0x009896800000895d */ /* 0x004fea0003900000 */
[----:B------:R-:W2:Y:S02]  /*bb50*/  @!P0 SYNCS.PHASECHK.TRANS64 P0, [R0+URZ], R3 ;  /* 0x00000003000085a7 */ /* 0x000ea400080010ff */
[----:B--2---:R-:W-:Y:S05]  /*bb60*/  @!P0 BRA `(.L_x_134) ;  /* 0xfffffffc00f08947 */ /* 0x004fea000383ffff */
[----:B------:R-:W-:Y:S05]  /*bb70*/  BRA `(.L_x_135) ;  /* 0xffffffb800887947 */ /* 0x000fea000383ffff */
.L_x_62:
[----:B------:R-:W-:Y:S07]  /*bb80*/  MOV R0, UR24 ;  /* 0x0000001800007c02 */ /* 0x000fee0008000f00 */
.L_x_136:
[----:B--2---:R2:W4:Y:S02]  /*bb90*/  SYNCS.PHASECHK.TRANS64.TRYWAIT P0, [R0+URZ+0xa0], R5 ;  /* 0x0000a005000075a7 */ /* 0x00452400080011ff */
[----:B----4-:R-:W-:Y:S05]  /*bba0*/  @!P0 NANOSLEEP.SYNCS 0x989680 ;  /* 0x009896800000895d */ /* 0x010fea0003900000 */
[----:B------:R-:W4:Y:S02]  /*bbb0*/  @!P0 SYNCS.PHASECHK.TRANS64 P0, [R0+URZ+0xa0], R5 ;  /* 0x0000a005000085a7 */ /* 0x000f2400080010ff */
[----:B----4-:R-:W-:Y:S05]  /*bbc0*/  @!P0 BRA `(.L_x_136) ;  /* 0xfffffffc00f08947 */ /* 0x010fea000383ffff */
[----:B------:R-:W-:Y:S05]  /*bbd0*/  BRA `(.L_x_137) ;  /* 0xffffffbc00c47947 */ /* 0x000fea000383ffff */
.L_x_65:
[----:B------:R-:W-:Y:S07]  /*bbe0*/  MOV R0, UR24 ;  /* 0x0000001800007c02 */ /* 0x000fee0008000f00 */
.L_x_138:
[----:B--2---:R2:W4:Y:S02]  /*bbf0*/  SYNCS.PHASECHK.TRANS64.TRYWAIT P3, [R0+URZ+0x98], R15 ;  /* 0x0000980f000075a7 */ /* 0x00452400080611ff */
[----:B----4-:R-:W-:Y:S05]  /*bc00*/  @!P3 NANOSLEEP.SYNCS 0x989680 ;  /* 0x009896800000b95d */ /* 0x010fea0003900000 */
[----:B------:R-:W4:Y:S02]  /*bc10*/  @!P3 SYNCS.PHASECHK.TRANS64 P3, [R0+URZ+0x98], R15 ;  /* 0x0000980f0000b5a7 */ /* 0x000f2400080610ff */
[----:B----4-:R-:W-:Y:S05]  /*bc20*/  @!P3 BRA `(.L_x_138) ;  /* 0xfffffffc00f0b947 */ /* 0x010fea000383ffff */
[----:B------:R-:W-:Y:S05]  /*bc30*/  BRA `(.L_x_64) ;  /* 0xffffffc400207947 */ /* 0x000fea000383ffff */
.L_x_68:
[----:B------:R-:W-:Y:S07]  /*bc40*/  MOV R8, UR7 ;  /* 0x0000000700087c02 */ /* 0x000fee0008000f00 */
.L_x_139:
[----:B-1----:R1:W2:Y:S02]  /*bc50*/  SYNCS.PHASECHK.TRANS64.TRYWAIT P1, [R8+URZ+0x78], R15 ;  /* 0x0000780f080075a7 */ /* 0x0022a400080211ff */
[----:B--2---:R-:W-:Y:S05]  /*bc60*/  @!P1 NANOSLEEP.SYNCS 0x989680 ;  /* 0x009896800000995d */ /* 0x004fea0003900000 */
[----:B------:R-:W2:Y:S02]  /*bc70*/  @!P1 SYNCS.PHASECHK.TRANS64 P1, [R8+URZ+0x78], R15 ;  /* 0x0000780f080095a7 */ /* 0x000ea400080210ff */
[----:B--2---:R-:W-:Y:S05]  /*bc80*/  @!P1 BRA `(.L_x_139) ;  /* 0xfffffffc00f09947 */ /* 0x004fea000383ffff */
[----:B------:R-:W-:Y:S05]  /*bc90*/  BRA `(.L_x_140) ;  /* 0xffffffc400d47947 */ /* 0x000fea000383ffff */
.L_x_69:
[----:B------:R-:W-:Y:S07]  /*bca0*/  MOV R5, UR4 ;  /* 0x0000000400057c02 */ /* 0x000fee0008000f00 */
.L_x_141:
[----:B-1----:R1:W2:Y:S02]  /*bcb0*/  SYNCS.PHASECHK.TRANS64.TRYWAIT P0, [R5+URZ+0x78], R14 ;  /* 0x0000780e050075a7 */ /* 0x0022a400080011ff */
[----:B--2---:R-:W-:Y:S05]  /*bcc0*/  @!P0 NANOSLEEP.SYNCS 0x989680 ;  /* 0x009896800000895d */ /* 0x004fea0003900000 */
[----:B------:R-:W2:Y:S02]  /*bcd0*/  @!P0 SYNCS.PHASECHK.TRANS64 P0, [R5+URZ+0x78], R14 ;  /* 0x0000780e050085a7 */ /* 0x000ea400080010ff */
[----:B--2---:R-:W-:Y:S05]  /*bce0*/  @!P0 BRA `(.L_x_141) ;  /* 0xfffffffc00f08947 */ /* 0x004fea000383ffff */
[----:B------:R-:W-:Y:S05]  /*bcf0*/  BRA `(.L_x_142) ;  /* 0xffffffc800407947 */ /* 0x000fea000383ffff */
.L_x_71:
[----:B------:R-:W-:-:S07]  /*bd00*/  MOV R0, UR4 ;  /* 0x0000000400007c02 */ /* 0x000fce0008000f00 */
.L_x_143:
[----:B-1----:R1:W4:Y:S02]  /*bd10*/  SYNCS.PHASECHK.TRANS64.TRYWAIT P0, [R0+URZ], R3 ;  /* 0x00000003000075a7 */ /* 0x00232400080011ff */
[----:B----4-:R-:W-:Y:S05]  /*bd20*/  @!P0 NANOSLEEP.SYNCS 0x989680 ;  /* 0x009896800000895d */ /* 0x010fea0003900000 */
[----:B------:R-:W4:Y:S02]  /*bd30*/  @!P0 SYNCS.PHASECHK.TRANS64 P0, [R0+URZ], R3 ;  /* 0x00000003000085a7 */ /* 0x000f2400080010ff */
[----:B----4-:R-:W-:Y:S05]  /*bd40*/  @!P0 BRA `(.L_x_143) ;  /* 0xfffffffc00f08947 */ /* 0x010fea000383ffff */
[----:B------:R-:W-:Y:S05]  /*bd50*/  BRA `(.L_x_144) ;  /* 0xffffffc800c87947 */ /* 0x000fea000383ffff */
.L_x_72:
[----:B-1----:R1:W4:Y:S02]  /*bd60*/  SYNCS.PHASECHK.TRANS64.TRYWAIT P0, [R2+URZ], R3 ;  /* 0x00000003020075a7 */ /* 0x00232400080011ff */
[----:B----4-:R-:W-:Y:S05]  /*bd70*/  @!P0 NANOSLEEP.SYNCS 0x989680 ;  /* 0x009896800000895d */ /* 0x010fea0003900000 */
[----:B------:R-:W4:Y:S02]  /*bd80*/  @!P0 SYNCS.PHASECHK.TRANS64 P0, [R2+URZ], R3 ;  /* 0x00000003020085a7 */ /* 0x000f2400080010ff */
[----:B----4-:R-:W-:Y:S05]  /*bd90*/  @!P0 BRA `(.L_x_72) ;  /* 0xfffffffc00f08947 */ /* 0x010fea000383ffff */
[----:B------:R-:W-:Y:S05]  /*bda0*/  BRA `(.L_x_145) ;  /* 0xffffffc800f47947 */ /* 0x000fea000383ffff */
.L_x_74:
[----:B------:R-:W-:Y:S07]  /*bdb0*/  MOV R0, UR48 ;  /* 0x0000003000007c02 */ /* 0x000fee0008000f00 */
.L_x_146:
[----:B-1----:R1:W2:Y:S02]  /*bdc0*/  SYNCS.PHASECHK.TRANS64.TRYWAIT P0, [R0+URZ+0xa0], R3 ;  /* 0x0000a003000075a7 */ /* 0x0022a400080011ff */
[----:B--2---:R-:W-:Y:S05]  /*bdd0*/  @!P0 NANOSLEEP.SYNCS 0x989680 ;  /* 0x009896800000895d */ /* 0x004fea0003900000 */
[----:B------:R-:W2:Y:S02]  /*bde0*/  @!P0 SYNCS.PHASECHK.TRANS64 P0, [R0+URZ+0xa0], R3 ;  /* 0x0000a003000085a7 */ /* 0x000ea400080010ff */
[----:B--2---:R-:W-:Y:S05]  /*bdf0*/  @!P0 BRA `(.L_x_146) ;  /* 0xfffffffc00f08947 */ /* 0x004fea000383ffff */
[----:B------:R-:W-:Y:S05]  /*be00*/  BRA `(.L_x_147) ;  /* 0xffffffcc00e87947 */ /* 0x000fea000383ffff */
.L_x_84:
[----:B-1----:R1:W2:Y:S02]  /*be10*/  SYNCS.PHASECHK.TRANS64.TRYWAIT P1, [R3+URZ+0x60], R4 ;  /* 0x00006004030075a7 */ /* 0x0022a400080211ff */
[----:B--2---:R-:W-:Y:S05]  /*be20*/  @!P1 NANOSLEEP.SYNCS 0x989680 ;  /* 0x009896800000995d */ /* 0x004fea0003900000 */
[----:B------:R-:W2:Y:S02]  /*be30*/  @!P1 SYNCS.PHASECHK.TRANS64 P1, [R3+URZ+0x60], R4 ;  /* 0x00006004030095a7 */ /* 0x000ea400080210ff */
[----:B--2---:R-:W-:Y:S05]  /*be40*/  @!P1 BRA `(.L_x_84) ;  /* 0xfffffffc00f09947 */ /* 0x004fea000383ffff */
[----:B------:R-:W-:Y:S05]  /*be50*/  BRA `(.L_x_83) ;  /* 0xffffffdc00a07947 */ /* 0x000fea000383ffff */
.L_x_86:
[----:B--2---:R2:W3:Y:S02]  /*be60*/  SYNCS.PHASECHK.TRANS64.TRYWAIT P0, [R85+URZ+0xb0], R0 ;  /* 0x0000b000550075a7 */ /* 0x0044e400080011ff */
[----:B---3--:R-:W-:Y:S05]  /*be70*/  @!P0 NANOSLEEP.SYNCS 0x989680 ;  /* 0x009896800000895d */ /* 0x008fea0003900000 */
[----:B------:R-:W3:Y:S02]  /*be80*/  @!P0 SYNCS.PHASECHK.TRANS64 P0, [R85+URZ+0xb0], R0 ;  /* 0x0000b000550085a7 */ /* 0x000ee400080010ff */
[----:B---3--:R-:W-:Y:S05]  /*be90*/  @!P0 BRA `(.L_x_86) ;  /* 0xfffffffc00f08947 */ /* 0x008fea000383ffff */
[----:B------:R-:W-:Y:S05]  /*bea0*/  BRA `(.L_x_85) ;  /* 0xffffffe0001c7947 */ /* 0x000fea000383ffff */
.L_x_97:
[----:B-1----:R1:W2:Y:S02]  /*beb0*/  SYNCS.PHASECHK.TRANS64.TRYWAIT P0, [R3+URZ+0x60], R32 ;  /* 0x00006020030075a7 */ /* 0x0022a400080011ff */
[----:B--2---:R-:W-:Y:S05]  /*bec0*/  @!P0 NANOSLEEP.SYNCS 0x989680 ;  /* 0x009896800000895d */ /* 0x004fea0003900000 */
[----:B------:R-:W2:Y:S02]  /*bed0*/  @!P0 SYNCS.PHASECHK.TRANS64 P0, [R3+URZ+0x60], R32 ;  /* 0x00006020030085a7 */ /* 0x000ea400080010ff */
[----:B--2---:R-:W-:Y:S05]  /*bee0*/  @!P0 BRA `(.L_x_97) ;  /* 0xfffffffc00f08947 */ /* 0x004fea000383ffff */
[----:B------:R-:W-:Y:S05]  /*bef0*/  BRA `(.L_x_96) ;  /* 0xffffffe800787947 */ /* 0x000fea000383ffff */
        .weak           $__internal_0_$__cuda_sm10x_tcgen05_guardrail_trap_col_being_dealloced_not_returned_by_alloc
        .type           $__internal_0_$__cuda_sm10x_tcgen05_guardrail_trap_col_being_dealloced_not_returned_by_alloc,@function
        .size           $__internal_0_$__cuda_sm10x_tcgen05_guardrail_trap_col_being_dealloced_not_returned_by_alloc,($__internal_1_$__cuda_sm10x_tcgen05_guardrail_trap_phase_invalid_during_alloc - $__internal_0_$__cuda_sm10x_tcgen05_guardrail_trap_col_being_dealloced_not_returned_by_alloc)
$__internal_0_$__cuda_sm10x_tcgen05_guardrail_trap_col_being_dealloced_not_returned_by_alloc:
[----:B------:R-:W-:Y:S05]  /*bf00*/  BPT.TRAP 0x1 ;  /* 0x000000040000795c */ /* 0x000fea0000300000 */
[----:B------:R-:W-:-:S04]  /*bf10*/  MOV R3, 0x0 ;  /* 0x0000000000037802 */ /* 0x000fc80000000f00 */
[----:B------:R-:W-:Y:S05]  /*bf20*/  RET.REL.NODEC R2 `(_ZN7cutlass13device_kernelINS_4conv6kernel13ConvUniversalINS1_16ConvProblemShapeILNS1_8OperatorE0ELi3EEENS1_10collective14CollectiveConvINS1_47MainloopSm100TmaUmmaWarpSpecializedImplicitGemmILS5_0ELi6ELi3ELi1ELi2EN4cute5tupleIJNSA_1CILi1EEESD_SD_EEEEENSB_IJNSC_ILi64EEESG_NSB_IJSG_EEEEEENS_10tfloat32_tESJ_NSA_8TiledMMAINSA_8MMA_AtomIJNSA_17SM100_MMA_TF32_SSISJ_SJ_fLi64ELi64ELNSA_4UMMA5MajorE0ELSO_0ELNSN_7ScaleInE0ELSP_0EEEEEENSA_6LayoutISE_NSB_IJNSC_ILi0EEEST_ST_EEEEENSB_IJNSA_10UnderscoreESW_SW_EEEEENS7_6detail27Sm100ImplicitGemmTileTraitsINSA_20SM90_TMA_LOAD_IM2COLENSA_14ComposedLayoutINSA_7SwizzleILi3ELi4ELi3EEENSA_18smem_ptr_flag_bitsILi32EEENSS_INSB_IJNSC_ILi8EEENSC_ILi32EEEEEENSB_IJS18_SD_EEEEEEEvEENS10_INSA_13SM90_TMA_LOADES1C_vEEEENS_8epilogue10collective18CollectiveEpilogueINS1H_23Sm100TmaWarpSpecializedILi3ELi2ELi16ELb1ELb0EEEJSI_NSB_IJNSS_ISG_SD_EENSS_IS18_SD_EEEEESJ_NSB_IJNSB_IJllllEEESD_ST_EEESJ_S1Q_NS1H_6fusion15FusionCallbacksIS1L_NS1R_17LinearCombinationISJ_fSJ_fLNS_15FloatRoundStyleE2EEESI_S1O_JEEENSA_5SM1004TMEM4LOAD26SM100_TMEM_LOAD_16dp128b8xES11_S1C_NSA_17SM75_U32x4_LDSM_NENSA_21SM90_TMA_STORE_IM2COLES1C_NSA_17SM90_U32x4_STSM_NENSA_39AutoVectorizingCopyWithAssumedAlignmentILi128EEEEEEvvEEEEvNT_6ParamsE) ;  /* 0xffffff4002347950 */ /* 0x000fea0003c3ffff */
        .weak           $__internal_1_$__cuda_sm10x_tcgen05_guardrail_trap_phase_invalid_during_alloc
        .type           $__internal_1_$__cuda_sm10x_tcgen05_guardrail_trap_phase_invalid_during_alloc,@function
        .size           $__internal_1_$__cuda_sm10x_tcgen05_guardrail_trap_phase_invalid_during_alloc,($__internal_2_$__cuda_sm10x_tcgen05_guardrail_trap_unallocated_columns_being_dealloced - $__internal_1_$__cuda_sm10x_tcgen05_guardrail_trap_phase_invalid_during_alloc)
$__internal_1_$__cuda_sm10x_tcgen05_guardrail_trap_phase_invalid_during_alloc:
[----:B------:R-:W-:Y:S05]  /*bf30*/  BPT.TRAP 0x1 ;  /* 0x000000040000795c */ /* 0x000fea0000300000 */
[----:B------:R-:W-:-:S04]  /*bf40*/  HFMA2 R3, -RZ, RZ, 0, 0 ;  /* 0x00000000ff037431 */ /* 0x000fc800000001ff */
[----:B------:R-:W-:Y:S05]  /*bf50*/  RET.REL.NODEC R2 `(_ZN7cutlass13device_kernelINS_4conv6kernel13ConvUniversalINS1_16ConvProblemShapeILNS1_8OperatorE0ELi3EEENS1_10collective14CollectiveConvINS1_47MainloopSm100TmaUmmaWarpSpecializedImplicitGemmILS5_0ELi6ELi3ELi1ELi2EN4cute5tupleIJNSA_1CILi1EEESD_SD_EEEEENSB_IJNSC_ILi64EEESG_NSB_IJSG_EEEEEENS_10tfloat32_tESJ_NSA_8TiledMMAINSA_8MMA_AtomIJNSA_17SM100_MMA_TF32_SSISJ_SJ_fLi64ELi64ELNSA_4UMMA5MajorE0ELSO_0ELNSN_7ScaleInE0ELSP_0EEEEEENSA_6LayoutISE_NSB_IJNSC_ILi0EEEST_ST_EEEEENSB_IJNSA_10UnderscoreESW_SW_EEEEENS7_6detail27Sm100ImplicitGemmTileTraitsINSA_20SM90_TMA_LOAD_IM2COLENSA_14ComposedLayoutINSA_7SwizzleILi3ELi4ELi3EEENSA_18smem_ptr_flag_bitsILi32EEENSS_INSB_IJNSC_ILi8EEENSC_ILi32EEEEEENSB_IJS18_SD_EEEEEEEvEENS10_INSA_13SM90_TMA_LOADES1C_vEEEENS_8epilogue10collective18CollectiveEpilogueINS1H_23Sm100TmaWarpSpecializedILi3ELi2ELi16ELb1ELb0EEEJSI_NSB_IJNSS_ISG_SD_EENSS_IS18_SD_EEEEESJ_NSB_IJNSB_IJllllEEESD_ST_EEESJ_S1Q_NS1H_6fusion15FusionCallbacksIS1L_NS1R_17LinearCombinationISJ_fSJ_fLNS_15FloatRoundStyleE2EEESI_S1O_JEEENSA_5SM1004TMEM4LOAD26SM100_TMEM_LOAD_16dp128b8xES11_S1C_NSA_17SM75_U32x4_LDSM_NENSA_21SM90_TMA_STORE_IM2COLES1C_NSA_17SM90_U32x4_STSM_NENSA_39AutoVectorizingCopyWithAssumedAlignmentILi128EEEEEEvvEEEEvNT_6ParamsE) ;  /* 0xffffff4002287950 */ /* 0x000fea0003c3ffff */
        .weak           $__internal_2_$__cuda_sm10x_tcgen05_guardrail_trap_unallocated_columns_being_dealloced
        .type           $__internal_2_$__cuda_sm10x_tcgen05_guardrail_trap_unallocated_columns_being_dealloced,@function
        .size           $__internal_2_$__cuda_sm10x_tcgen05_guardrail_trap_unallocated_columns_being_dealloced,(.L_x_149 - $__internal_2_$__cuda_sm10x_tcgen05_guardrail_trap_unallocated_columns_being_dealloced)
$__internal_2_$__cuda_sm10x_tcgen05_guardrail_trap_unallocated_columns_being_dealloced:
[----:B------:R-:W-:Y:S05]  /*bf60*/  BPT.TRAP 0x1 ;  /* 0x000000040000795c */ /* 0x000fea0000300000 */
[----:B------:R-:W-:-:S04]  /*bf70*/  MOV R3, 0x0 ;  /* 0x0000000000037802 */ /* 0x000fc80000000f00 */
[----:B------:R-:W-:Y:S05]  /*bf80*/  RET.REL.NODEC R2 `(_ZN7cutlass13device_kernelINS_4conv6kernel13ConvUniversalINS1_16ConvProblemShapeILNS1_8OperatorE0ELi3EEENS1_10collective14CollectiveConvINS1_47MainloopSm100TmaUmmaWarpSpecializedImplicitGemmILS5_0ELi6ELi3ELi1ELi2EN4cute5tupleIJNSA_1CILi1EEESD_SD_EEEEENSB_IJNSC_ILi64EEESG_NSB_IJSG_EEEEEENS_10tfloat32_tESJ_NSA_8TiledMMAINSA_8MMA_AtomIJNSA_17SM100_MMA_TF32_SSISJ_SJ_fLi64ELi64ELNSA_4UMMA5MajorE0ELSO_0ELNSN_7ScaleInE0ELSP_0EEEEEENSA_6LayoutISE_NSB_IJNSC_ILi0EEEST_ST_EEEEENSB_IJNSA_10UnderscoreESW_SW_EEEEENS7_6detail27Sm100ImplicitGemmTileTraitsINSA_20SM90_TMA_LOAD_IM2COLENSA_14ComposedLayoutINSA_7SwizzleILi3ELi4ELi3EEENSA_18smem_ptr_flag_bitsILi32EEENSS_INSB_IJNSC_ILi8EEENSC_ILi32EEEEEENSB_IJS18_SD_EEEEEEEvEENS10_INSA_13SM90_TMA_LOADES1C_vEEEENS_8epilogue10collective18CollectiveEpilogueINS1H_23Sm100TmaWarpSpecializedILi3ELi2ELi16ELb1ELb0EEEJSI_NSB_IJNSS_ISG_SD_EENSS_IS18_SD_EEEEESJ_NSB_IJNSB_IJllllEEESD_ST_EEESJ_S1Q_NS1H_6fusion15FusionCallbacksIS1L_NS1R_17LinearCombinationISJ_fSJ_fLNS_15FloatRoundStyleE2EEESI_S1O_JEEENSA_5SM1004TMEM4LOAD26SM100_TMEM_LOAD_16dp128b8xES11_S1C_NSA_17SM75_U32x4_LDSM_NENSA_21SM90_TMA_STORE_IM2COLES1C_NSA_17SM90_U32x4_STSM_NENSA_39AutoVectorizingCopyWithAssumedAlignmentILi128EEEEEEvvEEEEvNT_6ParamsE) ;  /* 0xffffff40021c7950 */ /* 0x000fea0003c3ffff */
.L_x_148:
[----:B------:R-:W-:-:S00]  /*bf90*/  BRA `(.L_x_148) ;  /* 0xfffffffc00fc7947 */ /* 0x000fc0000383ffff */
[----:B------:R-:W-:-:S00]  /*bfa0*/  NOP ;  /* 0x0000000000007918 */ /* 0x000fc00000000000 */
        /* <DEDUP_REMOVED lines=13> */
.L_x_149:


//--------------------- .nv.global.init           --------------------------
	.section	.nv.global.init,"aw",@progbits
.nv.global.init:
	.type		$str$29,@object
	.size		$str$29,($str$30 - $str$29)
$str$29:
        /*0000*/ 	.byte	0x28, 0x61, 0x64, 0x64, 0x72, 0x65, 0x73, 0x73, 0x20, 0x26, 0x20, 0x6d, 0x61, 0x73, 0x6b, 0x29
        /*0010*/ 	.byte	0x20, 0x3d, 0x3d, 0x20, 0x30, 0x00
	.type		$str$30,@object
	.size		$str$30,($str$28 - $str$30)
$str$30:
        /*0016*/ 	.byte	0x2f, 0x74, 0x6d, 0x70, 0x2f, 0x63, 0x75, 0x74, 0x6c, 0x61, 0x73, 0x73, 0x5f, 0x73, 0x77, 0x65
        /*0026*/ 	.byte	0x65, 0x70, 0x5f, 0x73, 0x72, 0x63, 0x2f, 0x69, 0x6e, 0x63, 0x6c, 0x75, 0x64, 0x65, 0x2f, 0x63
        /*0036*/ 	.byte	0x75, 0x74, 0x65, 0x2f, 0x70, 0x6f, 0x69, 0x6e, 0x74, 0x65, 0x72, 0x5f, 0x66, 0x6c, 0x61, 0x67
        /*0046*/ 	.byte	0x67, 0x65, 0x64, 0x2e, 0x68, 0x70, 0x70, 0x00
	.type		$str$28,@object
	.size		$str$28,($str$27 - $str$28)
$str$28:
        /*004e*/ 	.byte	0x2f, 0x74, 0x6d, 0x70, 0x2f, 0x63, 0x75, 0x74, 0x6c, 0x61, 0x73, 0x73, 0x5f, 0x73, 0x77, 0x65
        /*005e*/ 	.byte	0x65, 0x70, 0x5f, 0x73, 0x72, 0x63, 0x2f, 0x69, 0x6e, 0x63, 0x6c, 0x75, 0x64, 0x65, 0x2f, 0x63
        /*006e*/ 	.byte	0x75, 0x74, 0x65, 0x2f, 0x61, 0x74, 0x6f, 0x6d, 0x2f, 0x63, 0x6f, 0x70, 0x79, 0x5f, 0x74, 0x72
        /*007e*/ 	.byte	0x61, 0x69, 0x74, 0x73, 0x5f, 0x73, 0x6d, 0x31, 0x30, 0x30, 0x2e, 0x68, 0x70, 0x70, 0x00
	.type		$str$27,@object
	.size		$str$27,(__unnamed_1 - $str$27)
$str$27:
        /*008d*/ 	.byte	0x28, 0x28, 0x75, 0x69, 0x6e, 0x74, 0x33, 0x32, 0x5f, 0x74, 0x28, 0x74, 0x68, 0x72, 0x65, 0x61
        /*009d*/ 	.byte	0x64, 0x49, 0x64, 0x78, 0x2e, 0x78, 0x29, 0x20, 0x2f, 0x20, 0x33, 0x32, 0x29, 0x20, 0x25, 0x20
        /*00ad*/ 	.byte	0x34, 0x29, 0x20, 0x3d, 0x3d, 0x20, 0x28, 0x28, 0x28, 0x74, 0x6d, 0x65, 0x6d, 0x5f, 0x61, 0x64
        /*00bd*/ 	.byte	0x64, 0x72, 0x20, 0x3e, 0x3e, 0x20, 0x31, 0x36, 0x29, 0x20, 0x2f, 0x20, 0x33, 0x32, 0x29, 0x20
        /*00cd*/ 	.byte	0x25, 0x20, 0x34, 0x29, 0x00
	.type		__unnamed_1,@object
	.size		__unnamed_1,(__unnamed_2 - __unnamed_1)
__unnamed_1:
        /*00d2*/ 	.byte	0x61, 0x75, 0x74, 0x6f, 0x20, 0x63, 0x75, 0x74, 0x65, 0x3a, 0x3a, 0x61, 0x73, 0x5f, 0x70, 0x6f
        /* <DEDUP_REMOVED lines=24> */
        /*0262*/ 	.byte	0x30, 0x34, 0x38, 0x3e, 0x3e, 0x3e, 0x3e, 0x5d, 0x00
	.type		__unnamed_2,@object
	.size		__unnamed_2,(.L_2 - __unnamed_2)
__unnamed_2:
        /* <DEDUP_REMOVED lines=45> */
        /*053b*/ 	.byte	0x3e, 0x3e, 0x3e, 0x5d, 0x00
.L_2:


//--------------------- .nv.shared._ZN7cutlass13device_kernelINS_4conv6kernel13ConvUniversalINS1_16ConvProblemShapeILNS1_8OperatorE0ELi3EEENS1_10collective14CollectiveConvINS1_47MainloopSm100TmaUmmaWarpSpecializedImplicitGemmILS5_0ELi6ELi3ELi1ELi2EN4cute5tupleIJNSA_1CILi1EEESD_SD_EEEEENSB_IJNSC_ILi64EEESG_NSB_IJSG_EEEEEENS_10tfloat32_tESJ_NSA_8TiledMMAINSA_8MMA_AtomIJNSA_17SM100_MMA_TF32_SSISJ_SJ_fLi64ELi64ELNSA_4UMMA5MajorE0ELSO_0ELNSN_7ScaleInE0ELSP_0EEEEEENSA_6LayoutISE_NSB_IJNSC_ILi0EEEST_ST_EEEEENSB_IJNSA_10UnderscoreESW_SW_EEEEENS7_6detail27Sm100ImplicitGemmTileTraitsINSA_20SM90_TMA_LOAD_IM2COLENSA_14ComposedLayoutINSA_7SwizzleILi3ELi4ELi3EEENSA_18smem_ptr_flag_bitsILi32EEENSS_INSB_IJNSC_ILi8EEENSC_ILi32EEEEEENSB_IJS18_SD_EEEEEEEvEENS10_INSA_13SM90_TMA_LOADES1C_vEEEENS_8epilogue10collective18CollectiveEpilogueINS1H_23Sm100TmaWarpSpecializedILi3ELi2ELi16ELb1ELb0EEEJSI_NSB_IJNSS_ISG_SD_EENSS_IS18_SD_EEEEESJ_NSB_IJNSB_IJllllEEESD_ST_EEESJ_S1Q_NS1H_6fusion15FusionCallbacksIS1L_NS1R_17LinearCombinationISJ_fSJ_fLNS_15FloatRoundStyleE2EEESI_S1O_JEEENSA_5SM1004TMEM4LOAD26SM100_TMEM_LOAD_16dp128b8xES11_S1C_NSA_17SM75_U32x4_LDSM_NENSA_21SM90_TMA_STORE_IM2COLES1C_NSA_17SM90_U32x4_STSM_NENSA_39AutoVectorizingCopyWithAssumedAlignmentILi128EEEEEEvvEEEEvNT_6ParamsE --------------------------
	.section	.nv.shared._ZN7cutlass13device_kernelINS_4conv6kernel13ConvUniversalINS1_16ConvProblemShapeILNS1_8OperatorE0ELi3EEENS1_10collective14CollectiveConvINS1_47MainloopSm100TmaUmmaWarpSpecializedImplicitGemmILS5_0ELi6ELi3ELi1ELi2EN4cute5tupleIJNSA_1CILi1EEESD_SD_EEEEENSB_IJNSC_ILi64EEESG_NSB_IJSG_EEEEEENS_10tfloat32_tESJ_NSA_8TiledMMAINSA_8MMA_AtomIJNSA_17SM100_MMA_TF32_SSISJ_SJ_fLi64ELi64ELNSA_4UMMA5MajorE0ELSO_0ELNSN_7ScaleInE0ELSP_0EEEEEENSA_6LayoutISE_NSB_IJNSC_ILi0EEEST_ST_EEEEENSB_IJNSA_10UnderscoreESW_SW_EEEEENS7_6detail27Sm100ImplicitGemmTileTraitsINSA_20SM90_TMA_LOAD_IM2COLENSA_14ComposedLayoutINSA_7SwizzleILi3ELi4ELi3EEENSA_18smem_ptr_flag_bitsILi32EEENSS_INSB_IJNSC_ILi8EEENSC_ILi32EEEEEENSB_IJS18_SD_EEEEEEEvEENS10_INSA_13SM90_TMA_LOADES1C_vEEEENS_8epilogue10collective18CollectiveEpilogueINS1H_23Sm100TmaWarpSpecializedILi3ELi2ELi16ELb1ELb0EEEJSI_NSB_IJNSS_ISG_SD_EENSS_IS18_SD_EEEEESJ_NSB_IJNSB_IJllllEEESD_ST_EEESJ_S1Q_NS1H_6fusion15FusionCallbacksIS1L_NS1R_17LinearCombinationISJ_fSJ_fLNS_15FloatRoundStyleE2EEESI_S1O_JEEENSA_5SM1004TMEM4LOAD26SM100_TMEM_LOAD_16dp128b8xES11_S1C_NSA_17SM75_U32x4_LDSM_NENSA_21SM90_TMA_STORE_IM2COLES1C_NSA_17SM90_U32x4_STSM_NENSA_39AutoVectorizingCopyWithAssumedAlignmentILi128EEEEEEvvEEEEvNT_6ParamsE,"aw",@nobits
	.sectionflags	@""
	.align	16
	.zero		1024


//--------------------- .nv.shared.reserved.0     --------------------------
	.section	.nv.shared.reserved.0,"aw",@nobits
	.weak		__nv_reservedSMEM_offset_0_alias
	.size		__nv_reservedSMEM_offset_0_alias, 0, 64
	.other		__nv_reservedSMEM_offset_0_alias,@"STO_CUDA_RESERVED_SHARED STV_DEFAULT"
__nv_reservedSMEM_offset_0_alias:
	.zero		0
.nv.shared.reserved.0:
	.zero		64
	.weak		__nv_reservedSMEM_tcgen05_partition
	.type		__nv_reservedSMEM_tcgen05_partition,@object
	.size		__nv_reservedSMEM_tcgen05_partition,(.L_0 - __nv_reservedSMEM_tcgen05_partition)
__nv_reservedSMEM_tcgen05_partition:
	.zero		32
.L_0:


//--------------------- .nv.global                --------------------------
	.section	.nv.global,"aw",@nobits
.nv.global:
	.type		_ZN39_INTERNAL_bae9af77_4_k_cu_0d30cb5d_31674cute1_E,@object
	.size		_ZN39_INTERNAL_bae9af77_4_k_cu_0d30cb5d_31674cute1_E,(_ZN39_INTERNAL_bae9af77_4_k_cu_0d30cb5d_31674cuda3std3__45__cpo6cbeginE - _ZN39_INTERNAL_bae9af77_4_k_cu_0d30cb5d_31674cute1_E)
_ZN39_INTERNAL_bae9af77_4_k_cu_0d30cb5d_31674cute1_E:
	.zero		1
	.type		_ZN39_INTERNAL_bae9af77_4_k_cu_0d30cb5d_31674cuda3std3__45__cpo6cbeginE,@object
	.size		_ZN39_INTERNAL_bae9af77_4_k_cu_0d30cb5d_31674cuda3std3__45__cpo6cbeginE,(_ZN39_INTERNAL_bae9af77_4_k_cu_0d30cb5d_31674cuda3std3__48in_placeE - _ZN39_INTERNAL_bae9af77_4_k_cu_0d30cb5d_31674cuda3std3__45__cpo6cbeginE)
_ZN39_INTERNAL_bae9af77_4_k_cu_0d30cb5d_31674cuda3std3__45__cpo6cbeginE:
	.zero		1
	.type		_ZN39_INTERNAL_bae9af77_4_k_cu_0d30cb5d_31674cuda3std3__48in_placeE,@object
	.size		_ZN39_INTERNAL_bae9af77_4_k_cu_0d30cb5d_31674cuda3std3__48in_placeE,(_ZN39_INTERNAL_bae9af77_4_k_cu_0d30cb5d_31674cuda3std6ranges3__45__cpo9iter_moveE - _ZN39_INTERNAL_bae9af77_4_k_cu_0d30cb5d_31674cuda3std3__48in_placeE)
_ZN39_INTERNAL_bae9af77_4_k_cu_0d30cb5d_31674cuda3std3__48in_placeE:
	.zero		1
	.type		_ZN39_INTERNAL_bae9af77_4_k_cu_0d30cb5d_31674cuda3std6ranges3__45__cpo9iter_moveE,@object
	.size		_ZN39_INTERNAL_bae9af77_4_k_cu_0d30cb5d_31674cuda3std6ranges3__45__cpo9iter_moveE,(_ZN39_INTERNAL_bae9af77_4_k_cu_0d30cb5d_31674cuda3std3__45__cpo5beginE - _ZN39_INTERNAL_bae9af77_4_k_cu_0d30cb5d_31674cuda3std6ranges3__45__cpo9iter_moveE)
_ZN39_INTERNAL_bae9af77_4_k_cu_0d30cb5d_31674cuda3std6ranges3__45__cpo9iter_moveE:
	.zero		1
	.type		_ZN39_INTERNAL_bae9af77_4_k_cu_0d30cb5d_31674cuda3std3__45__cpo5beginE,@object
	.size		_ZN39_INTERNAL_bae9af77_4_k_cu_0d30cb5d_31674cuda3std3__45__cpo5beginE,(_ZN39_INTERNAL_bae9af77_4_k_cu_0d30cb5d_31674cuda3std3__441_GLOBAL__N__bae9af77_4_k_cu_0d30cb5d_31676ignoreE - _ZN39_INTERNAL_bae9af77_4_k_cu_0d30cb5d_31674cuda3std3__45__cpo5beginE)
_ZN39_INTERNAL_bae9af77_4_k_cu_0d30cb5d_31674cuda3std3__45__cpo5beginE:
	.zero		1
	.type		_ZN39_INTERNAL_bae9af77_4_k_cu_0d30cb5d_31674cuda3std3__441_GLOBAL__N__bae9af77_4_k_cu_0d30cb5d_31676ignoreE,@object
	.size		_ZN39_INTERNAL_bae9af77_4_k_cu_0d30cb5d_31674cuda3std3__441_GLOBAL__N__bae9af77_4_k_cu_0d30cb5d_31676ignoreE,(_ZN39_INTERNAL_bae9af77_4_k_cu_0d30cb5d_31674cute7productE - _ZN39_INTERNAL_bae9af77_4_k_cu_0d30cb5d_31674cuda3std3__441_GLOBAL__N__bae9af77_4_k_cu_0d30cb5d_31676ignoreE)
_ZN39_INTERNAL_bae9af77_4_k_cu_0d30cb5d_31674cuda3std3__441_GLOBAL__N__bae9af77_4_k_cu_0d30cb5d_31676ignoreE:
	.zero		1
	.type		_ZN39_INTERNAL_bae9af77_4_k_cu_0d30cb5d_31674cute7productE,@object
	.size		_ZN39_INTERNAL_bae9af77_4_k_cu_0d30cb5d_31674cute7productE,(_ZN39_INTERNAL_bae9af77_4_k_cu_0d30cb5d_31674cuda3std3__45__cpo3endE - _ZN39_INTERNAL_bae9af77_4_k_cu_0d30cb5d_31674cute7productE)
_ZN39_INTERNAL_bae9af77_4_k_cu_0d30cb5d_31674cute7productE:
	.zero		1
	.type		_ZN39_INTERNAL_bae9af77_4_k_cu_0d30cb5d_31674cuda3std3__45__cpo3endE,@object
	.size		_ZN39_INTERNAL_bae9af77_4_k_cu_0d30cb5d_31674cuda3std3__45__cpo3endE,(_ZN39_INTERNAL_bae9af77_4_k_cu_0d30cb5d_31674cuda3std3__419piecewise_constructE - _ZN39_INTERNAL_bae9af77_4_k_cu_0d30cb5d_31674cuda3std3__45__cpo3endE)
_ZN39_INTERNAL_bae9af77_4_k_cu_0d30cb5d_31674cuda3std3__45__cpo3endE:
	.zero		1
	.type		_ZN39_INTERNAL_bae9af77_4_k_cu_0d30cb5d_31674cuda3std3__419piecewise_constructE,@object
	.size		_ZN39_INTERNAL_bae9af77_4_k_cu_0d30cb5d_31674cuda3std3__419piecewise_constructE,(_ZN39_INTERNAL_bae9af77_4_k_cu_0d30cb5d_31674cuda3std3__45__cpo4cendE - _ZN39_INTERNAL_bae9af77_4_k_cu_0d30cb5d_31674cuda3std3__419piecewise_constructE)
_ZN39_INTERNAL_bae9af77_4_k_cu_0d30cb5d_31674cuda3std3__419piecewise_constructE:
	.zero		1
	.type		_ZN39_INTERNAL_bae9af77_4_k_cu_0d30cb5d_31674cuda3std3__45__cpo4cendE,@object
	.size		_ZN39_INTERNAL_bae9af77_4_k_cu_0d30cb5d_31674cuda3std3__45__cpo4cendE,(_ZN39_INTERNAL_bae9af77_4_k_cu_0d30cb5d_31674cuda3std6ranges3__45__cpo4swapE - _ZN39_INTERNAL_bae9af77_4_k_cu_0d30cb5d_31674cuda3std3__45__cpo4cendE)
_ZN39_INTERNAL_bae9af77_4_k_cu_0d30cb5d_31674cuda3std3__45__cpo4cendE:
	.zero		1
	.type		_ZN39_INTERNAL_bae9af77_4_k_cu_0d30cb5d_31674cuda3std6ranges3__45__cpo4swapE,@object
	.size		_ZN39_INTERNAL_bae9af77_4_k_cu_0d30cb5d_31674cuda3std6ranges3__45__cpo4swapE,(.L_10 - _ZN39_INTERNAL_bae9af77_4_k_cu_0d30cb5d_31674cuda3std6ranges3__45__cpo4swapE)
_ZN39_INTERNAL_bae9af77_4_k_cu_0d30cb5d_31674cuda3std6ranges3__45__cpo4swapE:
	.zero		1
.L_10:


//--------------------- .nv.constant0._ZN7cutlass13device_kernelINS_4conv6kernel13ConvUniversalINS1_16ConvProblemShapeILNS1_8OperatorE0ELi3EEENS1_10collective14CollectiveConvINS1_47MainloopSm100TmaUmmaWarpSpecializedImplicitGemmILS5_0ELi6ELi3ELi1ELi2EN4cute5tupleIJNSA_1CILi1EEESD_SD_EEEEENSB_IJNSC_ILi64EEESG_NSB_IJSG_EEEEEENS_10tfloat32_tESJ_NSA_8TiledMMAINSA_8MMA_AtomIJNSA_17SM100_MMA_TF32_SSISJ_SJ_fLi64ELi64ELNSA_4UMMA5MajorE0ELSO_0ELNSN_7ScaleInE0ELSP_0EEEEEENSA_6LayoutISE_NSB_IJNSC_ILi0EEEST_ST_EEEEENSB_IJNSA_10UnderscoreESW_SW_EEEEENS7_6detail27Sm100ImplicitGemmTileTraitsINSA_20SM90_TMA_LOAD_IM2COLENSA_14ComposedLayoutINSA_7SwizzleILi3ELi4ELi3EEENSA_18smem_ptr_flag_bitsILi32EEENSS_INSB_IJNSC_ILi8EEENSC_ILi32EEEEEENSB_IJS18_SD_EEEEEEEvEENS10_INSA_13SM90_TMA_LOADES1C_vEEEENS_8epilogue10collective18CollectiveEpilogueINS1H_23Sm100TmaWarpSpecializedILi3ELi2ELi16ELb1ELb0EEEJSI_NSB_IJNSS_ISG_SD_EENSS_IS18_SD_EEEEESJ_NSB_IJNSB_IJllllEEESD_ST_EEESJ_S1Q_NS1H_6fusion15FusionCallbacksIS1L_NS1R_17LinearCombinationISJ_fSJ_fLNS_15FloatRoundStyleE2EEESI_S1O_JEEENSA_5SM1004TMEM4LOAD26SM100_TMEM_LOAD_16dp128b8xES11_S1C_NSA_17SM75_U32x4_LDSM_NENSA_21SM90_TMA_STORE_IM2COLES1C_NSA_17SM90_U32x4_STSM_NENSA_39AutoVectorizingCopyWithAssumedAlignmentILi128EEEEEEvvEEEEvNT_6ParamsE --------------------------
	.section	.nv.constant0._ZN7cutlass13device_kernelINS_4conv6kernel13ConvUniversalINS1_16ConvProblemShapeILNS1_8OperatorE0ELi3EEENS1_10collective14CollectiveConvINS1_47MainloopSm100TmaUmmaWarpSpecializedImplicitGemmILS5_0ELi6ELi3ELi1ELi2EN4cute5tupleIJNSA_1CILi1EEESD_SD_EEEEENSB_IJNSC_ILi64EEESG_NSB_IJSG_EEEEEENS_10tfloat32_tESJ_NSA_8TiledMMAINSA_8MMA_AtomIJNSA_17SM100_MMA_TF32_SSISJ_SJ_fLi64ELi64ELNSA_4UMMA5MajorE0ELSO_0ELNSN_7ScaleInE0ELSP_0EEEEEENSA_6LayoutISE_NSB_IJNSC_ILi0EEEST_ST_EEEEENSB_IJNSA_10UnderscoreESW_SW_EEEEENS7_6detail27Sm100ImplicitGemmTileTraitsINSA_20SM90_TMA_LOAD_IM2COLENSA_14ComposedLayoutINSA_7SwizzleILi3ELi4ELi3EEENSA_18smem_ptr_flag_bitsILi32EEENSS_INSB_IJNSC_ILi8EEENSC_ILi32EEEEEENSB_IJS18_SD_EEEEEEEvEENS10_INSA_13SM90_TMA_LOADES1C_vEEEENS_8epilogue10collective18CollectiveEpilogueINS1H_23Sm100TmaWarpSpecializedILi3ELi2ELi16ELb1ELb0EEEJSI_NSB_IJNSS_ISG_SD_EENSS_IS18_SD_EEEEESJ_NSB_IJNSB_IJllllEEESD_ST_EEESJ_S1Q_NS1H_6fusion15FusionCallbacksIS1L_NS1R_17LinearCombinationISJ_fSJ_fLNS_15FloatRoundStyleE2EEESI_S1O_JEEENSA_5SM1004TMEM4LOAD26SM100_TMEM_LOAD_16dp128b8xES11_S1C_NSA_17SM75_U32x4_LDSM_NENSA_21SM90_TMA_STORE_IM2COLES1C_NSA_17SM90_U32x4_STSM_NENSA_39AutoVectorizingCopyWithAssumedAlignmentILi128EEEEEEvvEEEEvNT_6ParamsE,"a",@progbits
	.sectionflags	@""
	.align	4
.nv.constant0._ZN7cutlass13device_kernelINS_4conv6kernel13ConvUniversalINS1_16ConvProblemShapeILNS1_8OperatorE0ELi3EEENS1_10collective14CollectiveConvINS1_47MainloopSm100TmaUmmaWarpSpecializedImplicitGemmILS5_0ELi6ELi3ELi1ELi2EN4cute5tupleIJNSA_1CILi1EEESD_SD_EEEEENSB_IJNSC_ILi64EEESG_NSB_IJSG_EEEEEENS_10tfloat32_tESJ_NSA_8TiledMMAINSA_8MMA_AtomIJNSA_17SM100_MMA_TF32_SSISJ_SJ_fLi64ELi64ELNSA_4UMMA5MajorE0ELSO_0ELNSN_7ScaleInE0ELSP_0EEEEEENSA_6LayoutISE_NSB_IJNSC_ILi0EEEST_ST_EEEEENSB_IJNSA_10UnderscoreESW_SW_EEEEENS7_6detail27Sm100ImplicitGemmTileTraitsINSA_20SM90_TMA_LOAD_IM2COLENSA_14ComposedLayoutINSA_7SwizzleILi3ELi4ELi3EEENSA_18smem_ptr_flag_bitsILi32EEENSS_INSB_IJNSC_ILi8EEENSC_ILi32EEEEEENSB_IJS18_SD_EEEEEEEvEENS10_INSA_13SM90_TMA_LOADES1C_vEEEENS_8epilogue10collective18CollectiveEpilogueINS1H_23Sm100TmaWarpSpecializedILi3ELi2ELi16ELb1ELb0EEEJSI_NSB_IJNSS_ISG_SD_EENSS_IS18_SD_EEEEESJ_NSB_IJNSB_IJllllEEESD_ST_EEESJ_S1Q_NS1H_6fusion15FusionCallbacksIS1L_NS1R_17LinearCombinationISJ_fSJ_fLNS_15FloatRoundStyleE2EEESI_S1O_JEEENSA_5SM1004TMEM4LOAD26SM100_TMEM_LOAD_16dp128b8xES11_S1C_NSA_17SM75_U32x4_LDSM_NENSA_21SM90_TMA_STORE_IM2COLES1C_NSA_17SM90_U32x4_STSM_NENSA_39AutoVectorizingCopyWithAssumedAlignmentILi128EEEEEEvvEEEEvNT_6ParamsE:
	.zero		3200


//--------------------- SYMBOLS --------------------------

	.type		.nv.reservedSmem.offset0,@object
	.size		.nv.reservedSmem.offset0,0x4
	.type		.nv.reservedSmem.cap,@object
	.size		.nv.reservedSmem.cap,0x4
	.type		__assertfail,@function
